// auto-generated by cutlass_sweep.grouped_gemm — config: {"arch": "sm_90", "cluster_m": 1, "cluster_n": 1, "dtype": "fp16", "schedule": "cooperative", "tile_k": 64, "tile_m": 128, "tile_n": 128}
#include "cutlass/cutlass.h"
#include "cutlass/gemm/group_array_problem_shape.hpp"
#include "cutlass/gemm/collective/collective_builder.hpp"
#include "cutlass/gemm/device/gemm_universal_adapter.h"
#include "cutlass/gemm/kernel/gemm_universal.hpp"
#include "cutlass/epilogue/collective/collective_builder.hpp"

using Elem = cutlass::half_t;
using Acc  = float;
using ElemC = cutlass::half_t;
using TileShape    = cute::Shape<cute::_128, cute::_128, cute::_64>;
using ClusterShape = cute::Shape<cute::_1, cute::_1, cute::_1>;
using ProblemShape = cutlass::gemm::GroupProblemShape<cute::Shape<int,int,int>>;

using CollectiveEpilogue = typename cutlass::epilogue::collective::CollectiveBuilder<
    cutlass::arch::Sm90, cutlass::arch::OpClassTensorOp,
    TileShape, ClusterShape,
    cutlass::epilogue::collective::EpilogueTileAuto,
    Acc, Acc,
    ElemC, cutlass::layout::ColumnMajor *, 128 / cutlass::sizeof_bits<ElemC>::value,
    ElemC, cutlass::layout::ColumnMajor *, 128 / cutlass::sizeof_bits<ElemC>::value,
    cutlass::epilogue::PtrArrayTmaWarpSpecializedCooperative
  >::CollectiveOp;

using CollectiveMainloop = typename cutlass::gemm::collective::CollectiveBuilder<
    cutlass::arch::Sm90, cutlass::arch::OpClassTensorOp,
    Elem, cutlass::layout::RowMajor *, 128 / cutlass::sizeof_bits<Elem>::value,
    Elem, cutlass::layout::ColumnMajor *, 128 / cutlass::sizeof_bits<Elem>::value,
    Acc,
    TileShape, ClusterShape,
    cutlass::gemm::collective::StageCountAutoCarveout<
        static_cast<int>(sizeof(typename CollectiveEpilogue::SharedStorage))>,
    cutlass::gemm::KernelPtrArrayTmaWarpSpecializedCooperative
  >::CollectiveOp;

using GemmKernel = cutlass::gemm::kernel::GemmUniversal<
    ProblemShape, CollectiveMainloop, CollectiveEpilogue>;
using Gemm = cutlass::gemm::device::GemmUniversalAdapter<GemmKernel>;

auto* _anchor = &cutlass::device_kernel<GemmKernel>;


// ===== COMPILED SASS (sm_90a) =====

	.target	sm_90a

	.elftype	@"ET_EXEC"


//--------------------- .note.nv.tkinfo           --------------------------
	.section	.note.nv.tkinfo,"",@"SHT_NOTE"
	.sectionflags	@"SHF_NOTE_NV_TKINFO"
	.tkinfo
        /*0018*/ 	.word	0x00000002
        /*0030*/ 	.string	""
        /*0030*/ 	.string	"ptxas"
        /*0030*/ 	.string	"Cuda compilation tools, release 13.0, V13.0.88"
        /*0030*/ 	.string	"Build cuda_13.0.r13.0/compiler.36424714_0"
        /*0030*/ 	.string	"-arch sm_90a -m 64 "



//--------------------- .note.nv.cuinfo           --------------------------
	.section	.note.nv.cuinfo,"",@"SHT_NOTE"
	.sectionflags	@"SHF_NOTE_NV_CUINFO"
        /*0018*/ 	.short	0x0002
        /*001a*/ 	.short	0x005a
        /*001c*/ 	.short	0x0082
	.zero		2


//--------------------- .nv.info                  --------------------------
	.section	.nv.info,"",@"SHT_CUDA_INFO"
	.align	4


	//----- nvinfo : EIATTR_REGCOUNT
	.align		4
        /*0000*/ 	.byte	0x04, 0x2f
        /*0002*/ 	.short	(.L_15 - .L_14)
	.align		4
.L_14:
        /*0004*/ 	.word	index@(_ZN7cutlass13device_kernelINS_4gemm6kernel13GemmUniversalINS1_17GroupProblemShapeIN4cute5tupleIJiiiEEEEENS1_10collective13CollectiveMmaINS1_39MainloopSm90ArrayTmaGmmaWarpSpecializedILi6ENS6_IJNS5_1CILi1EEESD_SD_EEENS1_43KernelPtrArrayTmaWarpSpecializedCooperativeEEENS6_IJNSC_ILi128EEESH_NSC_ILi64EEEEEENS_6half_tEPNS6_IJlSD_NSC_ILi0EEEEEESK_SN_NS5_8TiledMMAINS5_8MMA_AtomIJNS5_4SM904GMMA26MMA_64x128x16_F32F16F16_SSILNSR_5MajorE0ELST_0ELNSR_7ScaleInE1ELSU_1EEEEEENS5_6LayoutINS6_IJNSC_ILi2EEESD_SD_EEENS6_IJSD_SL_SL_EEEEENS6_IJNS5_10UnderscoreES12_S12_EEEEENS5_13SM90_TMA_LOADENS5_14ComposedLayoutINS5_7SwizzleILi3ELi4ELi3EEENS5_18smem_ptr_flag_bitsILi16EEENSX_INS6_IJNSC_ILi8EEESI_EEENS6_IJSI_SD_EEEEEEEvNS5_8identityES15_S1F_vS1G_EENS_8epilogue10collective18CollectiveEpilogueINS1I_30Sm90PtrArrayTmaWarpSpecializedILi4ELi2ELi16ELb1ELb0ELi2EEEJSJ_NS6_IJSH_NSC_ILi32EEEEEESK_PNS6_IJSD_lSL_EEESK_S1Q_NS1I_6fusion15FusionCallbacksIS1M_NS1R_17LinearCombinationISK_fSK_fLNS_15FloatRoundStyleE2EEESJ_S1O_JEEES15_NS16_IS18_S1A_NSX_INS6_IJSI_S1B_EEENS6_IJSD_SI_EEEEEEENS5_17SM75_U16x8_LDSM_TENS5_14SM90_TMA_STOREES20_NS5_17SM90_U16x8_STSM_TENS5_9Copy_AtomIJNS5_17SM90_U32x4_STSM_NESK_EEEvEEEvvEEEEvNT_6ParamsE)
        /*0008*/ 	.word	0x000000a8


	//----- nvinfo : EIATTR_FRAME_SIZE
	.align		4
.L_15:
        /*000c*/ 	.byte	0x04, 0x11
        /*000e*/ 	.short	(.L_17 - .L_16)
	.align		4
.L_16:
        /*0010*/ 	.word	index@($__internal_0_$__cuda_sm20_div_u64)
        /*0014*/ 	.word	0x00000000


	//----- nvinfo : EIATTR_FRAME_SIZE
	.align		4
.L_17:
        /*0018*/ 	.byte	0x04, 0x11
        /*001a*/ 	.short	(.L_19 - .L_18)
	.align		4
.L_18:
        /*001c*/ 	.word	index@(_ZN7cutlass13device_kernelINS_4gemm6kernel13GemmUniversalINS1_17GroupProblemShapeIN4cute5tupleIJiiiEEEEENS1_10collective13CollectiveMmaINS1_39MainloopSm90ArrayTmaGmmaWarpSpecializedILi6ENS6_IJNS5_1CILi1EEESD_SD_EEENS1_43KernelPtrArrayTmaWarpSpecializedCooperativeEEENS6_IJNSC_ILi128EEESH_NSC_ILi64EEEEEENS_6half_tEPNS6_IJlSD_NSC_ILi0EEEEEESK_SN_NS5_8TiledMMAINS5_8MMA_AtomIJNS5_4SM904GMMA26MMA_64x128x16_F32F16F16_SSILNSR_5MajorE0ELST_0ELNSR_7ScaleInE1ELSU_1EEEEEENS5_6LayoutINS6_IJNSC_ILi2EEESD_SD_EEENS6_IJSD_SL_SL_EEEEENS6_IJNS5_10UnderscoreES12_S12_EEEEENS5_13SM90_TMA_LOADENS5_14ComposedLayoutINS5_7SwizzleILi3ELi4ELi3EEENS5_18smem_ptr_flag_bitsILi16EEENSX_INS6_IJNSC_ILi8EEESI_EEENS6_IJSI_SD_EEEEEEEvNS5_8identityES15_S1F_vS1G_EENS_8epilogue10collective18CollectiveEpilogueINS1I_30Sm90PtrArrayTmaWarpSpecializedILi4ELi2ELi16ELb1ELb0ELi2EEEJSJ_NS6_IJSH_NSC_ILi32EEEEEESK_PNS6_IJSD_lSL_EEESK_S1Q_NS1I_6fusion15FusionCallbacksIS1M_NS1R_17LinearCombinationISK_fSK_fLNS_15FloatRoundStyleE2EEESJ_S1O_JEEES15_NS16_IS18_S1A_NSX_INS6_IJSI_S1B_EEENS6_IJSD_SI_EEEEEEENS5_17SM75_U16x8_LDSM_TENS5_14SM90_TMA_STOREES20_NS5_17SM90_U16x8_STSM_TENS5_9Copy_AtomIJNS5_17SM90_U32x4_STSM_NESK_EEEvEEEvvEEEEvNT_6ParamsE)
        /*0020*/ 	.word	0x00000000


	//----- nvinfo : EIATTR_MIN_STACK_SIZE
	.align		4
.L_19:
        /*0024*/ 	.byte	0x04, 0x12
        /*0026*/ 	.short	(.L_21 - .L_20)
	.align		4
.L_20:
        /*0028*/ 	.word	index@(_ZN7cutlass13device_kernelINS_4gemm6kernel13GemmUniversalINS1_17GroupProblemShapeIN4cute5tupleIJiiiEEEEENS1_10collective13CollectiveMmaINS1_39MainloopSm90ArrayTmaGmmaWarpSpecializedILi6ENS6_IJNS5_1CILi1EEESD_SD_EEENS1_43KernelPtrArrayTmaWarpSpecializedCooperativeEEENS6_IJNSC_ILi128EEESH_NSC_ILi64EEEEEENS_6half_tEPNS6_IJlSD_NSC_ILi0EEEEEESK_SN_NS5_8TiledMMAINS5_8MMA_AtomIJNS5_4SM904GMMA26MMA_64x128x16_F32F16F16_SSILNSR_5MajorE0ELST_0ELNSR_7ScaleInE1ELSU_1EEEEEENS5_6LayoutINS6_IJNSC_ILi2EEESD_SD_EEENS6_IJSD_SL_SL_EEEEENS6_IJNS5_10UnderscoreES12_S12_EEEEENS5_13SM90_TMA_LOADENS5_14ComposedLayoutINS5_7SwizzleILi3ELi4ELi3EEENS5_18smem_ptr_flag_bitsILi16EEENSX_INS6_IJNSC_ILi8EEESI_EEENS6_IJSI_SD_EEEEEEEvNS5_8identityES15_S1F_vS1G_EENS_8epilogue10collective18CollectiveEpilogueINS1I_30Sm90PtrArrayTmaWarpSpecializedILi4ELi2ELi16ELb1ELb0ELi2EEEJSJ_NS6_IJSH_NSC_ILi32EEEEEESK_PNS6_IJSD_lSL_EEESK_S1Q_NS1I_6fusion15FusionCallbacksIS1M_NS1R_17LinearCombinationISK_fSK_fLNS_15FloatRoundStyleE2EEESJ_S1O_JEEES15_NS16_IS18_S1A_NSX_INS6_IJSI_S1B_EEENS6_IJSD_SI_EEEEEEENS5_17SM75_U16x8_LDSM_TENS5_14SM90_TMA_STOREES20_NS5_17SM90_U16x8_STSM_TENS5_9Copy_AtomIJNS5_17SM90_U32x4_STSM_NESK_EEEvEEEvvEEEEvNT_6ParamsE)
        /*002c*/ 	.word	0x00000000
.L_21:


//--------------------- .nv.compat                --------------------------
	.section	.nv.compat,"",@"SHT_CUDA_COMPAT_INFO"
	.align	4
        /*0000*/ 	.byte	0x02, 0x09, 0x01, 0x00, 0x02, 0x02, 0x04, 0x00, 0x02, 0x05, 0x05, 0x00, 0x03, 0x07, 0x01, 0x01
        /*0010*/ 	.byte	0x02, 0x03, 0x03, 0x00, 0x02, 0x06, 0x01, 0x00, 0x04, 0x0b, 0x08, 0x00, 0x00, 0x00, 0x00, 0x00
        /*0020*/ 	.byte	0x00, 0x00, 0x00, 0x00


//--------------------- .nv.info._ZN7cutlass13device_kernelINS_4gemm6kernel13GemmUniversalINS1_17GroupProblemShapeIN4cute5tupleIJiiiEEEEENS1_10collective13CollectiveMmaINS1_39MainloopSm90ArrayTmaGmmaWarpSpecializedILi6ENS6_IJNS5_1CILi1EEESD_SD_EEENS1_43KernelPtrArrayTmaWarpSpecializedCooperativeEEENS6_IJNSC_ILi128EEESH_NSC_ILi64EEEEEENS_6half_tEPNS6_IJlSD_NSC_ILi0EEEEEESK_SN_NS5_8TiledMMAINS5_8MMA_AtomIJNS5_4SM904GMMA26MMA_64x128x16_F32F16F16_SSILNSR_5MajorE0ELST_0ELNSR_7ScaleInE1ELSU_1EEEEEENS5_6LayoutINS6_IJNSC_ILi2EEESD_SD_EEENS6_IJSD_SL_SL_EEEEENS6_IJNS5_10UnderscoreES12_S12_EEEEENS5_13SM90_TMA_LOADENS5_14ComposedLayoutINS5_7SwizzleILi3ELi4ELi3EEENS5_18smem_ptr_flag_bitsILi16EEENSX_INS6_IJNSC_ILi8EEESI_EEENS6_IJSI_SD_EEEEEEEvNS5_8identityES15_S1F_vS1G_EENS_8epilogue10collective18CollectiveEpilogueINS1I_30Sm90PtrArrayTmaWarpSpecializedILi4ELi2ELi16ELb1ELb0ELi2EEEJSJ_NS6_IJSH_NSC_ILi32EEEEEESK_PNS6_IJSD_lSL_EEESK_S1Q_NS1I_6fusion15FusionCallbacksIS1M_NS1R_17LinearCombinationISK_fSK_fLNS_15FloatRoundStyleE2EEESJ_S1O_JEEES15_NS16_IS18_S1A_NSX_INS6_IJSI_S1B_EEENS6_IJSD_SI_EEEEEEENS5_17SM75_U16x8_LDSM_TENS5_14SM90_TMA_STOREES20_NS5_17SM90_U16x8_STSM_TENS5_9Copy_AtomIJNS5_17SM90_U32x4_STSM_NESK_EEEvEEEvvEEEEvNT_6ParamsE --------------------------
	.section	.nv.info._ZN7cutlass13device_kernelINS_4gemm6kernel13GemmUniversalINS1_17GroupProblemShapeIN4cute5tupleIJiiiEEEEENS1_10collective13CollectiveMmaINS1_39MainloopSm90ArrayTmaGmmaWarpSpecializedILi6ENS6_IJNS5_1CILi1EEESD_SD_EEENS1_43KernelPtrArrayTmaWarpSpecializedCooperativeEEENS6_IJNSC_ILi128EEESH_NSC_ILi64EEEEEENS_6half_tEPNS6_IJlSD_NSC_ILi0EEEEEESK_SN_NS5_8TiledMMAINS5_8MMA_AtomIJNS5_4SM904GMMA26MMA_64x128x16_F32F16F16_SSILNSR_5MajorE0ELST_0ELNSR_7ScaleInE1ELSU_1EEEEEENS5_6LayoutINS6_IJNSC_ILi2EEESD_SD_EEENS6_IJSD_SL_SL_EEEEENS6_IJNS5_10UnderscoreES12_S12_EEEEENS5_13SM90_TMA_LOADENS5_14ComposedLayoutINS5_7SwizzleILi3ELi4ELi3EEENS5_18smem_ptr_flag_bitsILi16EEENSX_INS6_IJNSC_ILi8EEESI_EEENS6_IJSI_SD_EEEEEEEvNS5_8identityES15_S1F_vS1G_EENS_8epilogue10collective18CollectiveEpilogueINS1I_30Sm90PtrArrayTmaWarpSpecializedILi4ELi2ELi16ELb1ELb0ELi2EEEJSJ_NS6_IJSH_NSC_ILi32EEEEEESK_PNS6_IJSD_lSL_EEESK_S1Q_NS1I_6fusion15FusionCallbacksIS1M_NS1R_17LinearCombinationISK_fSK_fLNS_15FloatRoundStyleE2EEESJ_S1O_JEEES15_NS16_IS18_S1A_NSX_INS6_IJSI_S1B_EEENS6_IJSD_SI_EEEEEEENS5_17SM75_U16x8_LDSM_TENS5_14SM90_TMA_STOREES20_NS5_17SM90_U16x8_STSM_TENS5_9Copy_AtomIJNS5_17SM90_U32x4_STSM_NESK_EEEvEEEvvEEEEvNT_6ParamsE,"",@"SHT_CUDA_INFO"
	.sectionflags	@""
	.align	4


	//----- nvinfo : EIATTR_CUDA_API_VERSION
	.align		4
        /*0000*/ 	.byte	0x04, 0x37
        /*0002*/ 	.short	(.L_23 - .L_22)
.L_22:
        /*0004*/ 	.word	0x00000082


	//----- nvinfo : EIATTR_KPARAM_INFO
	.align		4
.L_23:
        /*0008*/ 	.byte	0x04, 0x17
        /*000a*/ 	.short	(.L_25 - .L_24)
.L_24:
        /*000c*/ 	.word	0x00000000
        /*0010*/ 	.short	0x0000
        /*0012*/ 	.short	0x0070
        /*0014*/ 	.byte	0x00, 0xf0, 0x01, 0x1c


	//----- nvinfo : EIATTR_SPARSE_MMA_MASK
	.align		4
.L_25:
        /*0018*/ 	.byte	0x03, 0x50
        /*001a*/ 	.short	0x0000


	//----- nvinfo : EIATTR_MAXREG_COUNT
	.align		4
        /*001c*/ 	.byte	0x03, 0x1b
        /*001e*/ 	.short	0x00a8


	//----- nvinfo : EIATTR_NUM_BARRIERS
	.align		4
        /*0020*/ 	.byte	0x02, 0x4c
        /*0022*/ 	.byte	0x02
	.zero		1


	//----- nvinfo : EIATTR_EXTERNS
	.align		4
        /*0024*/ 	.byte	0x04, 0x0f
        /*0026*/ 	.short	(.L_27 - .L_26)


	//   ....[0]....
	.align		4
.L_26:
        /*0028*/ 	.word	index@(__assertfail)


	//----- nvinfo : EIATTR_MERCURY_ISA_VERSION
	.align		4
.L_27:
        /*002c*/ 	.byte	0x03, 0x5f
        /*002e*/ 	.short	0x0101


	//----- nvinfo : EIATTR_INT_WARP_WIDE_INSTR_OFFSETS
	.align		4
        /*0030*/ 	.byte	0x04, 0x31
        /*0032*/ 	.short	(.L_29 - .L_28)


	//   ....[0]....
.L_28:
        /*0034*/ 	.word	0x00001190


	//   ....[1]....
        /*0038*/ 	.word	0x000011a0


	//   ....[2]....
        /*003c*/ 	.word	0x00001210


	//----- nvinfo : EIATTR_COOP_GROUP_MASK_REGIDS
	.align		4
.L_29:
        /*0040*/ 	.byte	0x04, 0x29
        /*0042*/ 	.short	(.L_31 - .L_30)


	//   ....[0]....
.L_30:
        /*0044*/ 	.word	0xffffffff


	//   ....[1]....
        /*0048*/ 	.word	0xffffffff


	//   ....[2]....
        /*004c*/ 	.word	0xffffffff


	//   ....[3]....
        /*0050*/ 	.word	0xffffffff


	//   ....[4]....
        /*0054*/ 	.word	0xffffffff


	//   ....[5]....
        /*0058*/ 	.word	0xffffffff


	//   ....[6]....
        /*005c*/ 	.word	0xffffffff


	//   ....[7]....
        /*0060*/ 	.word	0xffffffff


	//   ....[8]....
        /*0064*/ 	.word	0xffffffff


	//   ....[9]....
        /*0068*/ 	.word	0xffffffff


	//   ....[10]....
        /*006c*/ 	.word	0xffffffff


	//   ....[11]....
        /*0070*/ 	.word	0xffffffff


	//   ....[12]....
        /*0074*/ 	.word	0xffffffff


	//   ....[13]....
        /*0078*/ 	.word	0xffffffff


	//   ....[14]....
        /*007c*/ 	.word	0xffffffff


	//   ....[15]....
        /*0080*/ 	.word	0xffffffff


	//   ....[16]....
        /*0084*/ 	.word	0xffffffff


	//   ....[17]....
        /*0088*/ 	.word	0xffffffff


	//   ....[18]....
        /*008c*/ 	.word	0xffffffff


	//   ....[19]....
        /*0090*/ 	.word	0xffffffff


	//   ....[20]....
        /*0094*/ 	.word	0xffffffff


	//   ....[21]....
        /*0098*/ 	.word	0xffffffff


	//   ....[22]....
        /*009c*/ 	.word	0xffffffff


	//   ....[23]....
        /*00a0*/ 	.word	0xffffffff


	//   ....[24]....
        /*00a4*/ 	.word	0xffffffff


	//   ....[25]....
        /*00a8*/ 	.word	0xffffffff


	//   ....[26]....
        /*00ac*/ 	.word	0xffffffff


	//   ....[27]....
        /*00b0*/ 	.word	0xffffffff


	//   ....[28]....
        /*00b4*/ 	.word	0xffffffff


	//   ....[29]....
        /*00b8*/ 	.word	0xffffffff


	//   ....[30]....
        /*00bc*/ 	.word	0xffffffff


	//   ....[31]....
        /*00c0*/ 	.word	0xffffffff


	//   ....[32]....
        /*00c4*/ 	.word	0xffffffff


	//   ....[33]....
        /*00c8*/ 	.word	0xffffffff


	//   ....[34]....
        /*00cc*/ 	.word	0xffffffff


	//   ....[35]....
        /*00d0*/ 	.word	0xffffffff


	//   ....[36]....
        /*00d4*/ 	.word	0xffffffff


	//   ....[37]....
        /*00d8*/ 	.word	0xffffffff


	//   ....[38]....
        /*00dc*/ 	.word	0xffffffff


	//   ....[39]....
        /*00e0*/ 	.word	0xffffffff


	//   ....[40]....
        /*00e4*/ 	.word	0xffffffff


	//   ....[41]....
        /*00e8*/ 	.word	0xffffffff


	//   ....[42]....
        /*00ec*/ 	.word	0xffffffff


	//   ....[43]....
        /*00f0*/ 	.word	0xffffffff


	//   ....[44]....
        /*00f4*/ 	.word	0xffffffff


	//   ....[45]....
        /*00f8*/ 	.word	0xffffffff


	//   ....[46]....
        /*00fc*/ 	.word	0xffffffff


	//   ....[47]....
        /*0100*/ 	.word	0xffffffff


	//   ....[48]....
        /*0104*/ 	.word	0xffffffff


	//   ....[49]....
        /*0108*/ 	.word	0xffffffff


	//   ....[50]....
        /*010c*/ 	.word	0xffffffff


	//   ....[51]....
        /*0110*/ 	.word	0xffffffff


	//   ....[52]....
        /*0114*/ 	.word	0xffffffff


	//   ....[53]....
        /*0118*/ 	.word	0xffffffff


	//   ....[54]....
        /*011c*/ 	.word	0xffffffff


	//   ....[55]....
        /*0120*/ 	.word	0xffffffff


	//   ....[56]....
        /*0124*/ 	.word	0xffffffff


	//   ....[57]....
        /*0128*/ 	.word	0xffffffff


	//   ....[58]....
        /*012c*/ 	.word	0xffffffff


	//   ....[59]....
        /*0130*/ 	.word	0xffffffff


	//   ....[60]....
        /*0134*/ 	.word	0xffffffff


	//   ....[61]....
        /*0138*/ 	.word	0xffffffff


	//   ....[62]....
        /*013c*/ 	.word	0xffffffff


	//   ....[63]....
        /*0140*/ 	.word	0xffffffff


	//   ....[64]....
        /*0144*/ 	.word	0xffffffff


	//   ....[65]....
        /*0148*/ 	.word	0xffffffff


	//   ....[66]....
        /*014c*/ 	.word	0xffffffff


	//   ....[67]....
        /*0150*/ 	.word	0xffffffff


	//   ....[68]....
        /*0154*/ 	.word	0xffffffff


	//   ....[69]....
        /*0158*/ 	.word	0xffffffff


	//   ....[70]....
        /*015c*/ 	.word	0xffffffff


	//   ....[71]....
        /*0160*/ 	.word	0xffffffff


	//   ....[72]....
        /*0164*/ 	.word	0xffffffff


	//   ....[73]....
        /*0168*/ 	.word	0xffffffff


	//   ....[74]....
        /*016c*/ 	.word	0xffffffff


	//   ....[75]....
        /*0170*/ 	.word	0xffffffff


	//   ....[76]....
        /*0174*/ 	.word	0xffffffff


	//   ....[77]....
        /*0178*/ 	.word	0xffffffff


	//   ....[78]....
        /*017c*/ 	.word	0x0500000f


	//----- nvinfo : EIATTR_COOP_GROUP_INSTR_OFFSETS
	.align		4
.L_31:
        /*0180*/ 	.byte	0x04, 0x28
        /*0182*/ 	.short	(.L_33 - .L_32)


	//   ....[0]....
.L_32:
        /*0184*/ 	.word	0x00000770


	//   ....[1]....
        /*0188*/ 	.word	0x00000840


	//   ....[2]....
        /*018c*/ 	.word	0x00000ce0


	//   ....[3]....
        /*0190*/ 	.word	0x00000f10


	//   ....[4]....
        /*0194*/ 	.word	0x000010e0


	//   ....[5]....
        /*0198*/ 	.word	0x00001920


	//   ....[6]....
        /*019c*/ 	.word	0x00001950


	//   ....[7]....
        /*01a0*/ 	.word	0x000019d0


	//   ....[8]....
        /*01a4*/ 	.word	0x000019e0


	//   ....[9]....
        /*01a8*/ 	.word	0x00001a20


	//   ....[10]....
        /*01ac*/ 	.word	0x00001a40


	//   ....[11]....
        /*01b0*/ 	.word	0x00001a80


	//   ....[12]....
        /*01b4*/ 	.word	0x00001aa0


	//   ....[13]....
        /*01b8*/ 	.word	0x00001ae0


	//   ....[14]....
        /*01bc*/ 	.word	0x00001b00


	//   ....[15]....
        /*01c0*/ 	.word	0x00001b70


	//   ....[16]....
        /*01c4*/ 	.word	0x00001cf0


	//   ....[17]....
        /*01c8*/ 	.word	0x00001d00


	//   ....[18]....
        /*01cc*/ 	.word	0x000022e0


	//   ....[19]....
        /*01d0*/ 	.word	0x000022f0


	//   ....[20]....
        /*01d4*/ 	.word	0x00002340


	//   ....[21]....
        /*01d8*/ 	.word	0x00002350


	//   ....[22]....
        /*01dc*/ 	.word	0x000023a0


	//   ....[23]....
        /*01e0*/ 	.word	0x000023b0


	//   ....[24]....
        /*01e4*/ 	.word	0x00002400


	//   ....[25]....
        /*01e8*/ 	.word	0x00002410


	//   ....[26]....
        /*01ec*/ 	.word	0x00002460


	//   ....[27]....
        /*01f0*/ 	.word	0x00002470


	//   ....[28]....
        /*01f4*/ 	.word	0x00002500


	//   ....[29]....
        /*01f8*/ 	.word	0x00002570


	//   ....[30]....
        /*01fc*/ 	.word	0x00002600


	//   ....[31]....
        /*0200*/ 	.word	0x00002620


	//   ....[32]....
        /*0204*/ 	.word	0x00002630


	//   ....[33]....
        /*0208*/ 	.word	0x00002640


	//   ....[34]....
        /*020c*/ 	.word	0x00002650


	//   ....[35]....
        /*0210*/ 	.word	0x00002660


	//   ....[36]....
        /*0214*/ 	.word	0x00002c00


	//   ....[37]....
        /*0218*/ 	.word	0x00002ea0


	//   ....[38]....
        /*021c*/ 	.word	0x00003250


	//   ....[39]....
        /*0220*/ 	.word	0x000036f0


	//   ....[40]....
        /*0224*/ 	.word	0x00006870


	//   ....[41]....
        /*0228*/ 	.word	0x00006d10


	//   ....[42]....
        /*022c*/ 	.word	0x000070b0


	//   ....[43]....
        /*0230*/ 	.word	0x00008040


	//   ....[44]....
        /*0234*/ 	.word	0x00008710


	//   ....[45]....
        /*0238*/ 	.word	0x00008c40


	//   ....[46]....
        /*023c*/ 	.word	0x00009a90


	//   ....[47]....
        /*0240*/ 	.word	0x0000a9f0


	//   ....[48]....
        /*0244*/ 	.word	0x0000aa10


	//   ....[49]....
        /*0248*/ 	.word	0x0000aa60


	//   ....[50]....
        /*024c*/ 	.word	0x0000aa80


	//   ....[51]....
        /*0250*/ 	.word	0x0000aac0


	//   ....[52]....
        /*0254*/ 	.word	0x0000aaf0


	//   ....[53]....
        /*0258*/ 	.word	0x0000ab30


	//   ....[54]....
        /*025c*/ 	.word	0x0000ab60


	//   ....[55]....
        /*0260*/ 	.word	0x0000aba0


	//   ....[56]....
        /*0264*/ 	.word	0x0000abd0


	//   ....[57]....
        /*0268*/ 	.word	0x0000ac60


	//   ....[58]....
        /*026c*/ 	.word	0x0000ad80


	//   ....[59]....
        /*0270*/ 	.word	0x0000ada0


	//   ....[60]....
        /*0274*/ 	.word	0x0000b3f0


	//   ....[61]....
        /*0278*/ 	.word	0x0000b400


	//   ....[62]....
        /*027c*/ 	.word	0x0000b450


	//   ....[63]....
        /*0280*/ 	.word	0x0000b460


	//   ....[64]....
        /*0284*/ 	.word	0x0000b4b0


	//   ....[65]....
        /*0288*/ 	.word	0x0000b4c0


	//   ....[66]....
        /*028c*/ 	.word	0x0000b510


	//   ....[67]....
        /*0290*/ 	.word	0x0000b520


	//   ....[68]....
        /*0294*/ 	.word	0x0000b570


	//   ....[69]....
        /*0298*/ 	.word	0x0000b580


	//   ....[70]....
        /*029c*/ 	.word	0x0000b610


	//   ....[71]....
        /*02a0*/ 	.word	0x0000b680


	//   ....[72]....
        /*02a4*/ 	.word	0x0000b710


	//   ....[73]....
        /*02a8*/ 	.word	0x0000b730


	//   ....[74]....
        /*02ac*/ 	.word	0x0000b740


	//   ....[75]....
        /*02b0*/ 	.word	0x0000b750


	//   ....[76]....
        /*02b4*/ 	.word	0x0000b760


	//   ....[77]....
        /*02b8*/ 	.word	0x0000b770


	//   ....[78]....
        /*02bc*/ 	.word	0x0000cba0


	//----- nvinfo : EIATTR_REG_RECONFIG
	.align		4
.L_33:
        /*02c0*/ 	.byte	0x01, 0x54
	.zero		2


	//----- nvinfo : EIATTR_SYSCALL_OFFSETS
	.align		4
        /*02c4*/ 	.byte	0x04, 0x46
        /*02c6*/ 	.short	(.L_35 - .L_34)


	//   ....[0]....
.L_34:
        /*02c8*/ 	.word	0x000045c0


	//   ....[1]....
        /*02cc*/ 	.word	0x000046b0


	//----- nvinfo : EIATTR_MBARRIER_INSTR_OFFSETS
	.align		4
.L_35:
        /*02d0*/ 	.byte	0x04, 0x39
        /*02d2*/ 	.short	(.L_37 - .L_36)


	//   ....[0]....
.L_36:
        /*02d4*/ 	.word	0x00000bc0
        /*02d8*/ 	.word	0x000000ff
        /*02dc*/ 	.word	0x00038400
        /*02e0*/ 	.short	0x0100
        /*02e2*/ 	.byte	0x06
	.zero		1


	//   ....[1]....
        /*02e4*/ 	.word	0x00000bd0
        /*02e8*/ 	.word	0x000000ff
        /*02ec*/ 	.word	0x00038440
        /*02f0*/ 	.short	0x0100
        /*02f2*/ 	.byte	0x06
	.zero		1


	//   ....[2]....
        /*02f4*/ 	.word	0x00000be0
        /*02f8*/ 	.word	0x000000ff
        /*02fc*/ 	.word	0x00038408
        /*0300*/ 	.short	0x0100
        /*0302*/ 	.byte	0x06
	.zero		1


	//   ....[3]....
        /*0304*/ 	.word	0x00000bf0
        /*0308*/ 	.word	0x000000ff
        /*030c*/ 	.word	0x00038448
        /*0310*/ 	.short	0x0100
        /*0312*/ 	.byte	0x06
	.zero		1


	//   ....[4]....
        /*0314*/ 	.word	0x00000c00
        /*0318*/ 	.word	0x000000ff
        /*031c*/ 	.word	0x00038410
        /*0320*/ 	.short	0x0100
        /*0322*/ 	.byte	0x06
	.zero		1


	//   ....[5]....
        /*0324*/ 	.word	0x00000c10
        /*0328*/ 	.word	0x000000ff
        /*032c*/ 	.word	0x00038450
        /*0330*/ 	.short	0x0100
        /*0332*/ 	.byte	0x06
	.zero		1


	//   ....[6]....
        /*0334*/ 	.word	0x00000c20
        /*0338*/ 	.word	0x000000ff
        /*033c*/ 	.word	0x00038418
        /*0340*/ 	.short	0x0100
        /*0342*/ 	.byte	0x06
	.zero		1


	//   ....[7]....
        /*0344*/ 	.word	0x00000c30
        /*0348*/ 	.word	0x000000ff
        /*034c*/ 	.word	0x00038458
        /*0350*/ 	.short	0x0100
        /*0352*/ 	.byte	0x06
	.zero		1


	//   ....[8]....
        /*0354*/ 	.word	0x00000c40
        /*0358*/ 	.word	0x000000ff
        /*035c*/ 	.word	0x00038420
        /*0360*/ 	.short	0x0100
        /*0362*/ 	.byte	0x06
	.zero		1


	//   ....[9]....
        /*0364*/ 	.word	0x00000c50
        /*0368*/ 	.word	0x000000ff
        /*036c*/ 	.word	0x00038460
        /*0370*/ 	.short	0x0100
        /*0372*/ 	.byte	0x06
	.zero		1


	//   ....[10]....
        /*0374*/ 	.word	0x00000c60
        /*0378*/ 	.word	0x000000ff
        /*037c*/ 	.word	0x00038428
        /*0380*/ 	.short	0x0100
        /*0382*/ 	.byte	0x06
	.zero		1


	//   ....[11]....
        /*0384*/ 	.word	0x00000c70
        /*0388*/ 	.word	0x000000ff
        /*038c*/ 	.word	0x00038468
        /*0390*/ 	.short	0x0100
        /*0392*/ 	.byte	0x06
	.zero		1


	//   ....[12]....
        /*0394*/ 	.word	0x00000c80
        /*0398*/ 	.word	0x000000ff
        /*039c*/ 	.word	0x00038430
        /*03a0*/ 	.short	0x0100
        /*03a2*/ 	.byte	0x06
	.zero		1


	//   ....[13]....
        /*03a4*/ 	.word	0x00000c90
        /*03a8*/ 	.word	0x000000ff
        /*03ac*/ 	.word	0x00038470
        /*03b0*/ 	.short	0x0100
        /*03b2*/ 	.byte	0x06
	.zero		1


	//   ....[14]....
        /*03b4*/ 	.word	0x00000ca0
        /*03b8*/ 	.word	0x000000ff
        /*03bc*/ 	.word	0x00038438
        /*03c0*/ 	.short	0x0100
        /*03c2*/ 	.byte	0x06
	.zero		1


	//   ....[15]....
        /*03c4*/ 	.word	0x00000cb0
        /*03c8*/ 	.word	0x000000ff
        /*03cc*/ 	.word	0x00038478
        /*03d0*/ 	.short	0x0100
        /*03d2*/ 	.byte	0x06
	.zero		1


	//   ....[16]....
        /*03d4*/ 	.word	0x00000e40
        /*03d8*/ 	.word	0x000000ff
        /*03dc*/ 	.word	0x00038480
        /*03e0*/ 	.short	0x0100
        /*03e2*/ 	.byte	0x06
	.zero		1


	//   ....[17]....
        /*03e4*/ 	.word	0x00000e50
        /*03e8*/ 	.word	0x000000ff
        /*03ec*/ 	.word	0x000384b0
        /*03f0*/ 	.short	0x0100
        /*03f2*/ 	.byte	0x06
	.zero		1


	//   ....[18]....
        /*03f4*/ 	.word	0x00000e60
        /*03f8*/ 	.word	0x000000ff
        /*03fc*/ 	.word	0x00038488
        /*0400*/ 	.short	0x0100
        /*0402*/ 	.byte	0x06
	.zero		1


	//   ....[19]....
        /*0404*/ 	.word	0x00000e70
        /*0408*/ 	.word	0x000000ff
        /*040c*/ 	.word	0x000384b8
        /*0410*/ 	.short	0x0100
        /*0412*/ 	.byte	0x06
	.zero		1


	//   ....[20]....
        /*0414*/ 	.word	0x00000e80
        /*0418*/ 	.word	0x000000ff
        /*041c*/ 	.word	0x00038490
        /*0420*/ 	.short	0x0100
        /*0422*/ 	.byte	0x06
	.zero		1


	//   ....[21]....
        /*0424*/ 	.word	0x00000e90
        /*0428*/ 	.word	0x000000ff
        /*042c*/ 	.word	0x000384c0
        /*0430*/ 	.short	0x0100
        /*0432*/ 	.byte	0x06
	.zero		1


	//   ....[22]....
        /*0434*/ 	.word	0x00000ea0
        /*0438*/ 	.word	0x000000ff
        /*043c*/ 	.word	0x00038498
        /*0440*/ 	.short	0x0100
        /*0442*/ 	.byte	0x06
	.zero		1


	//   ....[23]....
        /*0444*/ 	.word	0x00000eb0
        /*0448*/ 	.word	0x000000ff
        /*044c*/ 	.word	0x000384c8
        /*0450*/ 	.short	0x0100
        /*0452*/ 	.byte	0x06
	.zero		1


	//   ....[24]....
        /*0454*/ 	.word	0x00000ec0
        /*0458*/ 	.word	0x000000ff
        /*045c*/ 	.word	0x000384a0
        /*0460*/ 	.short	0x0100
        /*0462*/ 	.byte	0x06
	.zero		1


	//   ....[25]....
        /*0464*/ 	.word	0x00000ed0
        /*0468*/ 	.word	0x000000ff
        /*046c*/ 	.word	0x000384d0
        /*0470*/ 	.short	0x0100
        /*0472*/ 	.byte	0x06
	.zero		1


	//   ....[26]....
        /*0474*/ 	.word	0x00000ee0
        /*0478*/ 	.word	0x000000ff
        /*047c*/ 	.word	0x000384a8
        /*0480*/ 	.short	0x0100
        /*0482*/ 	.byte	0x06
	.zero		1


	//   ....[27]....
        /*0484*/ 	.word	0x00000ef0
        /*0488*/ 	.word	0x000000ff
        /*048c*/ 	.word	0x000384d8
        /*0490*/ 	.short	0x0100
        /*0492*/ 	.byte	0x06
	.zero		1


	//   ....[28]....
        /*0494*/ 	.word	0x00001050
        /*0498*/ 	.word	0x000000ff
        /*049c*/ 	.word	0x000384e0
        /*04a0*/ 	.short	0x0100
        /*04a2*/ 	.byte	0x06
	.zero		1


	//   ....[29]....
        /*04a4*/ 	.word	0x00001060
        /*04a8*/ 	.word	0x000000ff
        /*04ac*/ 	.word	0x00038500
        /*04b0*/ 	.short	0x0100
        /*04b2*/ 	.byte	0x06
	.zero		1


	//   ....[30]....
        /*04b4*/ 	.word	0x00001070
        /*04b8*/ 	.word	0x000000ff
        /*04bc*/ 	.word	0x000384e8
        /*04c0*/ 	.short	0x0100
        /*04c2*/ 	.byte	0x06
	.zero		1


	//   ....[31]....
        /*04c4*/ 	.word	0x00001080
        /*04c8*/ 	.word	0x000000ff
        /*04cc*/ 	.word	0x00038508
        /*04d0*/ 	.short	0x0100
        /*04d2*/ 	.byte	0x06
	.zero		1


	//   ....[32]....
        /*04d4*/ 	.word	0x00001090
        /*04d8*/ 	.word	0x000000ff
        /*04dc*/ 	.word	0x000384f0
        /*04e0*/ 	.short	0x0100
        /*04e2*/ 	.byte	0x06
	.zero		1


	//   ....[33]....
        /*04e4*/ 	.word	0x000010a0
        /*04e8*/ 	.word	0x000000ff
        /*04ec*/ 	.word	0x00038510
        /*04f0*/ 	.short	0x0100
        /*04f2*/ 	.byte	0x06
	.zero		1


	//   ....[34]....
        /*04f4*/ 	.word	0x000010b0
        /*04f8*/ 	.word	0x000000ff
        /*04fc*/ 	.word	0x000384f8
        /*0500*/ 	.short	0x0100
        /*0502*/ 	.byte	0x06
	.zero		1


	//   ....[35]....
        /*0504*/ 	.word	0x000010c0
        /*0508*/ 	.word	0x000000ff
        /*050c*/ 	.word	0x00038518
        /*0510*/ 	.short	0x0100
        /*0512*/ 	.byte	0x06
	.zero		1


	//   ....[36]....
        /*0514*/ 	.word	0x00001260
        /*0518*/ 	.word	0x000000ff
        /*051c*/ 	.word	0x00038520
        /*0520*/ 	.short	0x0100
        /*0522*/ 	.byte	0x06
	.zero		1


	//   ....[37]....
        /*0524*/ 	.word	0x00001270
        /*0528*/ 	.word	0x000000ff
        /*052c*/ 	.word	0x00038528
        /*0530*/ 	.short	0x0100
        /*0532*/ 	.byte	0x06
	.zero		1


	//   ....[38]....
        /*0534*/ 	.word	0x00003a30
        /*0538*/ 	.word	0x000000ff
        /*053c*/ 	.word	0x00038480
        /*0540*/ 	.short	0x010a
        /*0542*/ 	.byte	0x04
	.zero		1


	//   ....[39]....
        /*0544*/ 	.word	0x00003a70
        /*0548*/ 	.word	0x000000ff
        /*054c*/ 	.word	0x00038480
        /*0550*/ 	.short	0x010a
        /*0552*/ 	.byte	0x04
	.zero		1


	//   ....[40]....
        /*0554*/ 	.word	0x00003e20
        /*0558*/ 	.word	0x000000ff
        /*055c*/ 	.word	0x00038480
        /*0560*/ 	.short	0x010a
        /*0562*/ 	.byte	0x04
	.zero		1


	//   ....[41]....
        /*0564*/ 	.word	0x00003e60
        /*0568*/ 	.word	0x000000ff
        /*056c*/ 	.word	0x00038480
        /*0570*/ 	.short	0x010a
        /*0572*/ 	.byte	0x04
	.zero		1


	//   ....[42]....
        /*0574*/ 	.word	0x00004120
        /*0578*/ 	.word	0x000000ff
        /*057c*/ 	.word	0x00000000
        /*0580*/ 	.short	0x0101
        /*0582*/ 	.byte	0x04
	.zero		1


	//   ....[43]....
        /*0584*/ 	.word	0x000042f0
        /*0588*/ 	.word	0x00000000
        /*058c*/ 	.word	0x00000000
        /*0590*/ 	.short	0x0101
        /*0592*/ 	.byte	0x3f
	.zero		1


	//   ....[44]....
        /*0594*/ 	.word	0x00004a80
        /*0598*/ 	.word	0x000000ff
        /*059c*/ 	.word	0x000384e0
        /*05a0*/ 	.short	0x010a
        /*05a2*/ 	.byte	0x2b
	.zero		1


	//   ....[45]....
        /*05a4*/ 	.word	0x00005100
        /*05a8*/ 	.word	0x000000ff
        /*05ac*/ 	.word	0x00000000
        /*05b0*/ 	.short	0x0101
        /*05b2*/ 	.byte	0x04
	.zero		1


	//   ....[46]....
        /*05b4*/ 	.word	0x00005130
        /*05b8*/ 	.word	0x000000ff
        /*05bc*/ 	.word	0x000384e8
        /*05c0*/ 	.short	0x010a
        /*05c2*/ 	.byte	0x2b
	.zero		1


	//   ....[47]....
        /*05c4*/ 	.word	0x000056f0
        /*05c8*/ 	.word	0x000000ff
        /*05cc*/ 	.word	0x00000000
        /*05d0*/ 	.short	0x0101
        /*05d2*/ 	.byte	0x04
	.zero		1


	//   ....[48]....
        /*05d4*/ 	.word	0x00005720
        /*05d8*/ 	.word	0x000000ff
        /*05dc*/ 	.word	0x000384f0
        /*05e0*/ 	.short	0x010a
        /*05e2*/ 	.byte	0x2b
	.zero		1


	//   ....[49]....
        /*05e4*/ 	.word	0x00005d10
        /*05e8*/ 	.word	0x000000ff
        /*05ec*/ 	.word	0x00000000
        /*05f0*/ 	.short	0x0101
        /*05f2*/ 	.byte	0x04
	.zero		1


	//   ....[50]....
        /*05f4*/ 	.word	0x00005d40
        /*05f8*/ 	.word	0x000000ff
        /*05fc*/ 	.word	0x000384f8
        /*0600*/ 	.short	0x010a
        /*0602*/ 	.byte	0x2b
	.zero		1


	//   ....[51]....
        /*0604*/ 	.word	0x000063b0
        /*0608*/ 	.word	0x000000ff
        /*060c*/ 	.word	0x00000000
        /*0610*/ 	.short	0x0101
        /*0612*/ 	.byte	0x05
	.zero		1


	//   ....[52]....
        /*0614*/ 	.word	0x00006400
        /*0618*/ 	.word	0x000000ff
        /*061c*/ 	.word	0x00038400
        /*0620*/ 	.short	0x010a
        /*0622*/ 	.byte	0x04
	.zero		1


	//   ....[53]....
        /*0624*/ 	.word	0x00006510
        /*0628*/ 	.word	0x000000ff
        /*062c*/ 	.word	0x00000000
        /*0630*/ 	.short	0x0101
        /*0632*/ 	.byte	0x04
	.zero		1


	//   ....[54]....
        /*0634*/ 	.word	0x00006a40
        /*0638*/ 	.word	0x000000ff
        /*063c*/ 	.word	0x00000000
        /*0640*/ 	.short	0x0101
        /*0642*/ 	.byte	0x2b
	.zero		1


	//   ....[55]....
        /*0644*/ 	.word	0x000071c0
        /*0648*/ 	.word	0x000000ff
        /*064c*/ 	.word	0x00038528
        /*0650*/ 	.short	0x010a
        /*0652*/ 	.byte	0x05
	.zero		1


	//   ....[56]....
        /*0654*/ 	.word	0x000072d0
        /*0658*/ 	.word	0x000000ff
        /*065c*/ 	.word	0x00038400
        /*0660*/ 	.short	0x010a
        /*0662*/ 	.byte	0x08
	.zero		1


	//   ....[57]....
        /*0664*/ 	.word	0x00007400
        /*0668*/ 	.word	0x000000ff
        /*066c*/ 	.word	0x00000000
        /*0670*/ 	.short	0x0101
        /*0672*/ 	.byte	0x08
	.zero		1


	//   ....[58]....
        /*0674*/ 	.word	0x000075e0
        /*0678*/ 	.word	0x000000ff
        /*067c*/ 	.word	0x00038500
        /*0680*/ 	.short	0x010a
        /*0682*/ 	.byte	0x05
	.zero		1


	//   ....[59]....
        /*0684*/ 	.word	0x000076f0
        /*0688*/ 	.word	0x000000ff
        /*068c*/ 	.word	0x000384e0
        /*0690*/ 	.short	0x010b
        /*0692*/ 	.byte	0x05
	.zero		1


	//   ....[60]....
        /*0694*/ 	.word	0x00007750
        /*0698*/ 	.word	0x000000ff
        /*069c*/ 	.word	0x00000000
        /*06a0*/ 	.short	0x0101
        /*06a2*/ 	.byte	0x08
	.zero		1


	//   ....[61]....
        /*06a4*/ 	.word	0x00007780
        /*06a8*/ 	.word	0x000000ff
        /*06ac*/ 	.word	0x00038508
        /*06b0*/ 	.short	0x010a
        /*06b2*/ 	.byte	0x05
	.zero		1


	//   ....[62]....
        /*06b4*/ 	.word	0x000078b0
        /*06b8*/ 	.word	0x000000ff
        /*06bc*/ 	.word	0x000384e8
        /*06c0*/ 	.short	0x010b
        /*06c2*/ 	.byte	0x05
	.zero		1


	//   ....[63]....
        /*06c4*/ 	.word	0x00007910
        /*06c8*/ 	.word	0x000000ff
        /*06cc*/ 	.word	0x00000000
        /*06d0*/ 	.short	0x0101
        /*06d2*/ 	.byte	0x08
	.zero		1


	//   ....[64]....
        /*06d4*/ 	.word	0x00007940
        /*06d8*/ 	.word	0x000000ff
        /*06dc*/ 	.word	0x00038510
        /*06e0*/ 	.short	0x010a
        /*06e2*/ 	.byte	0x05
	.zero		1


	//   ....[65]....
        /*06e4*/ 	.word	0x00007a70
        /*06e8*/ 	.word	0x000000ff
        /*06ec*/ 	.word	0x000384f0
        /*06f0*/ 	.short	0x010b
        /*06f2*/ 	.byte	0x05
	.zero		1


	//   ....[66]....
        /*06f4*/ 	.word	0x00007ad0
        /*06f8*/ 	.word	0x000000ff
        /*06fc*/ 	.word	0x00000000
        /*0700*/ 	.short	0x0101
        /*0702*/ 	.byte	0x08
	.zero		1


	//   ....[67]....
        /*0704*/ 	.word	0x00007b00
        /*0708*/ 	.word	0x000000ff
        /*070c*/ 	.word	0x00038518
        /*0710*/ 	.short	0x010a
        /*0712*/ 	.byte	0x05
	.zero		1


	//   ....[68]....
        /*0714*/ 	.word	0x00007c30
        /*0718*/ 	.word	0x000000ff
        /*071c*/ 	.word	0x000384f8
        /*0720*/ 	.short	0x010b
        /*0722*/ 	.byte	0x05
	.zero		1


	//   ....[69]....
        /*0724*/ 	.word	0x00007cd0
        /*0728*/ 	.word	0x000000ff
        /*072c*/ 	.word	0x00000000
        /*0730*/ 	.short	0x0101
        /*0732*/ 	.byte	0x08
	.zero		1


	//   ....[70]....
        /*0734*/ 	.word	0x00008210
        /*0738*/ 	.word	0x000000ff
        /*073c*/ 	.word	0x00038500
        /*0740*/ 	.short	0x010a
        /*0742*/ 	.byte	0x05
	.zero		1


	//   ....[71]....
        /*0744*/ 	.word	0x00008250
        /*0748*/ 	.word	0x000000ff
        /*074c*/ 	.word	0x00038508
        /*0750*/ 	.short	0x010a
        /*0752*/ 	.byte	0x05
	.zero		1


	//   ....[72]....
        /*0754*/ 	.word	0x00008290
        /*0758*/ 	.word	0x000000ff
        /*075c*/ 	.word	0x00038510
        /*0760*/ 	.short	0x010a
        /*0762*/ 	.byte	0x05
	.zero		1


	//   ....[73]....
        /*0764*/ 	.word	0x000082f0
        /*0768*/ 	.word	0x00000003
        /*076c*/ 	.word	0x00038518
        /*0770*/ 	.short	0x010a
        /*0772*/ 	.byte	0x3f
	.zero		1


	//   ....[74]....
        /*0774*/ 	.word	0x00009040
        /*0778*/ 	.word	0x00000008
        /*077c*/ 	.word	0x000384b0
        /*0780*/ 	.short	0x010a
        /*0782*/ 	.byte	0x3f
	.zero		1


	//   ....[75]....
        /*0784*/ 	.word	0x000092e0
        /*0788*/ 	.word	0x000000ff
        /*078c*/ 	.word	0x00038528
        /*0790*/ 	.short	0x0101
        /*0792*/ 	.byte	0x0c
	.zero		1


	//   ....[76]....
        /*0794*/ 	.word	0x000093a0
        /*0798*/ 	.word	0x00000003
        /*079c*/ 	.word	0x00038400
        /*07a0*/ 	.short	0x010a
        /*07a2*/ 	.byte	0x3f
	.zero		1


	//   ....[77]....
        /*07a4*/ 	.word	0x000094e0
        /*07a8*/ 	.word	0x00000002
        /*07ac*/ 	.word	0x00000000
        /*07b0*/ 	.short	0x0101
        /*07b2*/ 	.byte	0x3f
	.zero		1


	//   ....[78]....
        /*07b4*/ 	.word	0x00009d20
        /*07b8*/ 	.word	0x00000007
        /*07bc*/ 	.word	0x00000000
        /*07c0*/ 	.short	0x010a
        /*07c2*/ 	.byte	0x3f
	.zero		1


	//   ....[79]....
        /*07c4*/ 	.word	0x00009da0
        /*07c8*/ 	.word	0x00000009
        /*07cc*/ 	.word	0x00000000
        /*07d0*/ 	.short	0x010a
        /*07d2*/ 	.byte	0x3f
	.zero		1


	//   ....[80]....
        /*07d4*/ 	.word	0x00009e30
        /*07d8*/ 	.word	0x00000006
        /*07dc*/ 	.word	0x00000000
        /*07e0*/ 	.short	0x010a
        /*07e2*/ 	.byte	0x3f
	.zero		1


	//   ....[81]....
        /*07e4*/ 	.word	0x00009ec0
        /*07e8*/ 	.word	0x00000009
        /*07ec*/ 	.word	0x00000000
        /*07f0*/ 	.short	0x010a
        /*07f2*/ 	.byte	0x3f
	.zero		1


	//   ....[82]....
        /*07f4*/ 	.word	0x00009f50
        /*07f8*/ 	.word	0x00000006
        /*07fc*/ 	.word	0x00000000
        /*0800*/ 	.short	0x010a
        /*0802*/ 	.byte	0x3f
	.zero		1


	//   ....[83]....
        /*0804*/ 	.word	0x00009fe0
        /*0808*/ 	.word	0x00000003
        /*080c*/ 	.word	0x00000000
        /*0810*/ 	.short	0x010a
        /*0812*/ 	.byte	0x3f
	.zero		1


	//   ....[84]....
        /*0814*/ 	.word	0x0000bc60
        /*0818*/ 	.word	0x00000011
        /*081c*/ 	.word	0x00038440
        /*0820*/ 	.short	0x010a
        /*0822*/ 	.byte	0x3f
	.zero		1


	//   ....[85]....
        /*0824*/ 	.word	0x0000bd80
        /*0828*/ 	.word	0x00000011
        /*082c*/ 	.word	0x00038400
        /*0830*/ 	.short	0x0101
        /*0832*/ 	.byte	0x3f
	.zero		1


	//   ....[86]....
        /*0834*/ 	.word	0x0000be50
        /*0838*/ 	.word	0x00000005
        /*083c*/ 	.word	0x00038440
        /*0840*/ 	.short	0x010a
        /*0842*/ 	.byte	0x3f
	.zero		1


	//   ....[87]....
        /*0844*/ 	.word	0x0000bf00
        /*0848*/ 	.word	0x00000007
        /*084c*/ 	.word	0x00038440
        /*0850*/ 	.short	0x010a
        /*0852*/ 	.byte	0x3f
	.zero		1


	//   ....[88]....
        /*0854*/ 	.word	0x0000bfb0
        /*0858*/ 	.word	0x00000007
        /*085c*/ 	.word	0x00038440
        /*0860*/ 	.short	0x010a
        /*0862*/ 	.byte	0x3f
	.zero		1


	//   ....[89]....
        /*0864*/ 	.word	0x0000c060
        /*0868*/ 	.word	0x00000007
        /*086c*/ 	.word	0x00038440
        /*0870*/ 	.short	0x010a
        /*0872*/ 	.byte	0x3f
	.zero		1


	//   ....[90]....
        /*0874*/ 	.word	0x0000c110
        /*0878*/ 	.word	0x00000007
        /*087c*/ 	.word	0x00038440
        /*0880*/ 	.short	0x010a
        /*0882*/ 	.byte	0x3f
	.zero		1


	//   ....[91]....
        /*0884*/ 	.word	0x0000c1c0
        /*0888*/ 	.word	0x00000007
        /*088c*/ 	.word	0x00038440
        /*0890*/ 	.short	0x010a
        /*0892*/ 	.byte	0x3f
	.zero		1


	//   ....[92]....
        /*0894*/ 	.word	0x0000c270
        /*0898*/ 	.word	0x00000007
        /*089c*/ 	.word	0x00038440
        /*08a0*/ 	.short	0x010a
        /*08a2*/ 	.byte	0x3f
	.zero		1


	//   ....[93]....
        /*08a4*/ 	.word	0x0000c320
        /*08a8*/ 	.word	0x00000003
        /*08ac*/ 	.word	0x00038440
        /*08b0*/ 	.short	0x010a
        /*08b2*/ 	.byte	0x3f
	.zero		1


	//   ....[94]....
        /*08b4*/ 	.word	0x0000c380
        /*08b8*/ 	.word	0x00000003
        /*08bc*/ 	.word	0x00038480
        /*08c0*/ 	.short	0x010a
        /*08c2*/ 	.byte	0x3f
	.zero		1


	//   ....[95]....
        /*08c4*/ 	.word	0x0000c3e0
        /*08c8*/ 	.word	0x00000008
        /*08cc*/ 	.word	0x00038480
        /*08d0*/ 	.short	0x010a
        /*08d2*/ 	.byte	0x3f
	.zero		1


	//   ....[96]....
        /*08d4*/ 	.word	0x0000c4a0
        /*08d8*/ 	.word	0x00000004
        /*08dc*/ 	.word	0x000384e0
        /*08e0*/ 	.short	0x010a
        /*08e2*/ 	.byte	0x3f
	.zero		1


	//   ....[97]....
        /*08e4*/ 	.word	0x0000c500
        /*08e8*/ 	.word	0x0000000e
        /*08ec*/ 	.word	0x000384e8
        /*08f0*/ 	.short	0x010a
        /*08f2*/ 	.byte	0x3f
	.zero		1


	//   ....[98]....
        /*08f4*/ 	.word	0x0000c560
        /*08f8*/ 	.word	0x0000000e
        /*08fc*/ 	.word	0x000384f0
        /*0900*/ 	.short	0x010a
        /*0902*/ 	.byte	0x3f
	.zero		1


	//   ....[99]....
        /*0904*/ 	.word	0x0000c5c0
        /*0908*/ 	.word	0x0000000e
        /*090c*/ 	.word	0x000384f8
        /*0910*/ 	.short	0x010a
        /*0912*/ 	.byte	0x3f
	.zero		1


	//   ....[100]....
        /*0914*/ 	.word	0x0000c620
        /*0918*/ 	.word	0x00000003
        /*091c*/ 	.word	0x00038400
        /*0920*/ 	.short	0x010a
        /*0922*/ 	.byte	0x3f
	.zero		1


	//   ....[101]....
        /*0924*/ 	.word	0x0000c680
        /*0928*/ 	.word	0x00000003
        /*092c*/ 	.word	0x00038528
        /*0930*/ 	.short	0x010a
        /*0932*/ 	.byte	0x3f
	.zero		1


	//   ....[102]....
        /*0934*/ 	.word	0x0000c6e0
        /*0938*/ 	.word	0x00000004
        /*093c*/ 	.word	0x00038400
        /*0940*/ 	.short	0x010a
        /*0942*/ 	.byte	0x3f
	.zero		1


	//   ....[103]....
        /*0944*/ 	.word	0x0000c740
        /*0948*/ 	.word	0x00000003
        /*094c*/ 	.word	0x00038500
        /*0950*/ 	.short	0x010a
        /*0952*/ 	.byte	0x3f
	.zero		1


	//   ....[104]....
        /*0954*/ 	.word	0x0000c7a0
        /*0958*/ 	.word	0x00000003
        /*095c*/ 	.word	0x00038508
        /*0960*/ 	.short	0x010a
        /*0962*/ 	.byte	0x3f
	.zero		1


	//   ....[105]....
        /*0964*/ 	.word	0x0000c800
        /*0968*/ 	.word	0x00000003
        /*096c*/ 	.word	0x00038510
        /*0970*/ 	.short	0x010a
        /*0972*/ 	.byte	0x3f
	.zero		1


	//   ....[106]....
        /*0974*/ 	.word	0x0000c860
        /*0978*/ 	.word	0x00000003
        /*097c*/ 	.word	0x00038518
        /*0980*/ 	.short	0x010a
        /*0982*/ 	.byte	0x3f
	.zero		1


	//   ....[107]....
        /*0984*/ 	.word	0x0000c8c0
        /*0988*/ 	.word	0x00000003
        /*098c*/ 	.word	0x00038500
        /*0990*/ 	.short	0x010a
        /*0992*/ 	.byte	0x3f
	.zero		1


	//   ....[108]....
        /*0994*/ 	.word	0x0000c920
        /*0998*/ 	.word	0x00000003
        /*099c*/ 	.word	0x00038508
        /*09a0*/ 	.short	0x010a
        /*09a2*/ 	.byte	0x3f
	.zero		1


	//   ....[109]....
        /*09a4*/ 	.word	0x0000c980
        /*09a8*/ 	.word	0x00000003
        /*09ac*/ 	.word	0x00038510
        /*09b0*/ 	.short	0x010a
        /*09b2*/ 	.byte	0x3f
	.zero		1


	//   ....[110]....
        /*09b4*/ 	.word	0x0000ca50
        /*09b8*/ 	.word	0x00000008
        /*09bc*/ 	.word	0x000384b0
        /*09c0*/ 	.short	0x010a
        /*09c2*/ 	.byte	0x3f
	.zero		1


	//   ....[111]....
        /*09c4*/ 	.word	0x0000caa0
        /*09c8*/ 	.word	0x00000003
        /*09cc*/ 	.word	0x00038400
        /*09d0*/ 	.short	0x010a
        /*09d2*/ 	.byte	0x3f
	.zero		1


	//   ....[112]....
        /*09d4*/ 	.word	0x0000ccb0
        /*09d8*/ 	.word	0x00000007
        /*09dc*/ 	.word	0x00000000
        /*09e0*/ 	.short	0x010a
        /*09e2*/ 	.byte	0x3f
	.zero		1


	//   ....[113]....
        /*09e4*/ 	.word	0x0000cd00
        /*09e8*/ 	.word	0x00000009
        /*09ec*/ 	.word	0x00000000
        /*09f0*/ 	.short	0x010a
        /*09f2*/ 	.byte	0x3f
	.zero		1


	//   ....[114]....
        /*09f4*/ 	.word	0x0000cd50
        /*09f8*/ 	.word	0x00000006
        /*09fc*/ 	.word	0x00000000
        /*0a00*/ 	.short	0x010a
        /*0a02*/ 	.byte	0x3f
	.zero		1


	//   ....[115]....
        /*0a04*/ 	.word	0x0000cda0
        /*0a08*/ 	.word	0x00000009
        /*0a0c*/ 	.word	0x00000000
        /*0a10*/ 	.short	0x010a
        /*0a12*/ 	.byte	0x3f
	.zero		1


	//   ....[116]....
        /*0a14*/ 	.word	0x0000cdf0
        /*0a18*/ 	.word	0x00000006
        /*0a1c*/ 	.word	0x00000000
        /*0a20*/ 	.short	0x010a
        /*0a22*/ 	.byte	0x3f
	.zero		1


	//   ....[117]....
        /*0a24*/ 	.word	0x0000ce40
        /*0a28*/ 	.word	0x00000011
        /*0a2c*/ 	.word	0x00038440
        /*0a30*/ 	.short	0x010a
        /*0a32*/ 	.byte	0x3f
	.zero		1


	//   ....[118]....
        /*0a34*/ 	.word	0x0000ce90
        /*0a38*/ 	.word	0x00000005
        /*0a3c*/ 	.word	0x00038440
        /*0a40*/ 	.short	0x010a
        /*0a42*/ 	.byte	0x3f
	.zero		1


	//   ....[119]....
        /*0a44*/ 	.word	0x0000cee0
        /*0a48*/ 	.word	0x00000007
        /*0a4c*/ 	.word	0x00038440
        /*0a50*/ 	.short	0x010a
        /*0a52*/ 	.byte	0x3f
	.zero		1


	//   ....[120]....
        /*0a54*/ 	.word	0x0000cf30
        /*0a58*/ 	.word	0x00000007
        /*0a5c*/ 	.word	0x00038440
        /*0a60*/ 	.short	0x010a
        /*0a62*/ 	.byte	0x3f
	.zero		1


	//   ....[121]....
        /*0a64*/ 	.word	0x0000cf80
        /*0a68*/ 	.word	0x00000007
        /*0a6c*/ 	.word	0x00038440
        /*0a70*/ 	.short	0x010a
        /*0a72*/ 	.byte	0x3f
	.zero		1


	//   ....[122]....
        /*0a74*/ 	.word	0x0000cfd0
        /*0a78*/ 	.word	0x00000007
        /*0a7c*/ 	.word	0x00038440
        /*0a80*/ 	.short	0x010a
        /*0a82*/ 	.byte	0x3f
	.zero		1


	//   ....[123]....
        /*0a84*/ 	.word	0x0000d020
        /*0a88*/ 	.word	0x00000007
        /*0a8c*/ 	.word	0x00038440
        /*0a90*/ 	.short	0x010a
        /*0a92*/ 	.byte	0x3f
	.zero		1


	//   ....[124]....
        /*0a94*/ 	.word	0x0000d070
        /*0a98*/ 	.word	0x00000007
        /*0a9c*/ 	.word	0x00038440
        /*0aa0*/ 	.short	0x010a
        /*0aa2*/ 	.byte	0x3f
	.zero		1


	//----- nvinfo : EIATTR_NUM_MBARRIERS
	.align		4
.L_37:
        /*0aa4*/ 	.byte	0x03, 0x38
        /*0aa6*/ 	.short	0x0026


	//----- nvinfo : EIATTR_EXIT_INSTR_OFFSETS
	.align		4
        /*0aa8*/ 	.byte	0x04, 0x1c
        /*0aaa*/ 	.short	(.L_39 - .L_38)


	//   ....[0]....
.L_38:
        /*0aac*/ 	.word	0x00002af0


	//   ....[1]....
        /*0ab0*/ 	.word	0x00002bb0


	//   ....[2]....
        /*0ab4*/ 	.word	0x00006a50


	//   ....[3]....
        /*0ab8*/ 	.word	0x00006af0


	//   ....[4]....
        /*0abc*/ 	.word	0x00008340


	//   ....[5]....
        /*0ac0*/ 	.word	0x0000a030


	//   ....[6]....
        /*0ac4*/ 	.word	0x0000c350


	//----- nvinfo : EIATTR_MAX_THREADS
	.align		4
.L_39:
        /*0ac8*/ 	.byte	0x04, 0x05
        /*0aca*/ 	.short	(.L_41 - .L_40)
.L_40:
        /*0acc*/ 	.word	0x00000180
        /*0ad0*/ 	.word	0x00000001
        /*0ad4*/ 	.word	0x00000001


	//----- nvinfo : EIATTR_CRS_STACK_SIZE
	.align		4
.L_41:
        /*0ad8*/ 	.byte	0x04, 0x1e
        /*0ada*/ 	.short	(.L_43 - .L_42)
.L_42:
        /*0adc*/ 	.word	0x00000000


	//----- nvinfo : EIATTR_CBANK_PARAM_SIZE
	.align		4
.L_43:
        /*0ae0*/ 	.byte	0x03, 0x19
        /*0ae2*/ 	.short	0x0770


	//----- nvinfo : EIATTR_PARAM_CBANK
	.align		4
        /*0ae4*/ 	.byte	0x04, 0x0a
        /*0ae6*/ 	.short	(.L_45 - .L_44)
	.align		4
.L_44:
        /*0ae8*/ 	.word	index@(.nv.constant0._ZN7cutlass13device_kernelINS_4gemm6kernel13GemmUniversalINS1_17GroupProblemShapeIN4cute5tupleIJiiiEEEEENS1_10collective13CollectiveMmaINS1_39MainloopSm90ArrayTmaGmmaWarpSpecializedILi6ENS6_IJNS5_1CILi1EEESD_SD_EEENS1_43KernelPtrArrayTmaWarpSpecializedCooperativeEEENS6_IJNSC_ILi128EEESH_NSC_ILi64EEEEEENS_6half_tEPNS6_IJlSD_NSC_ILi0EEEEEESK_SN_NS5_8TiledMMAINS5_8MMA_AtomIJNS5_4SM904GMMA26MMA_64x128x16_F32F16F16_SSILNSR_5MajorE0ELST_0ELNSR_7ScaleInE1ELSU_1EEEEEENS5_6LayoutINS6_IJNSC_ILi2EEESD_SD_EEENS6_IJSD_SL_SL_EEEEENS6_IJNS5_10UnderscoreES12_S12_EEEEENS5_13SM90_TMA_LOADENS5_14ComposedLayoutINS5_7SwizzleILi3ELi4ELi3EEENS5_18smem_ptr_flag_bitsILi16EEENSX_INS6_IJNSC_ILi8EEESI_EEENS6_IJSI_SD_EEEEEEEvNS5_8identityES15_S1F_vS1G_EENS_8epilogue10collective18CollectiveEpilogueINS1I_30Sm90PtrArrayTmaWarpSpecializedILi4ELi2ELi16ELb1ELb0ELi2EEEJSJ_NS6_IJSH_NSC_ILi32EEEEEESK_PNS6_IJSD_lSL_EEESK_S1Q_NS1I_6fusion15FusionCallbacksIS1M_NS1R_17LinearCombinationISK_fSK_fLNS_15FloatRoundStyleE2EEESJ_S1O_JEEES15_NS16_IS18_S1A_NSX_INS6_IJSI_S1B_EEENS6_IJSD_SI_EEEEEEENS5_17SM75_U16x8_LDSM_TENS5_14SM90_TMA_STOREES20_NS5_17SM90_U16x8_STSM_TENS5_9Copy_AtomIJNS5_17SM90_U32x4_STSM_NESK_EEEvEEEvvEEEEvNT_6ParamsE)
        /*0aec*/ 	.short	0x0210
        /*0aee*/ 	.short	0x0770


	//----- nvinfo : EIATTR_SW_WAR
	.align		4
.L_45:
        /*0af0*/ 	.byte	0x04, 0x36
        /*0af2*/ 	.short	(.L_47 - .L_46)
.L_46:
        /*0af4*/ 	.word	0x00000008
.L_47:


//--------------------- .nv.callgraph             --------------------------
	.section	.nv.callgraph,"",@"SHT_CUDA_CALLGRAPH"
	.align	4
	.sectionentsize	8
	.align		4
        /*0000*/ 	.word	0x00000000
	.align		4
        /*0004*/ 	.word	0xffffffff
	.align		4
        /*0008*/ 	.word	index@(_ZN7cutlass13device_kernelINS_4gemm6kernel13GemmUniversalINS1_17GroupProblemShapeIN4cute5tupleIJiiiEEEEENS1_10collective13CollectiveMmaINS1_39MainloopSm90ArrayTmaGmmaWarpSpecializedILi6ENS6_IJNS5_1CILi1EEESD_SD_EEENS1_43KernelPtrArrayTmaWarpSpecializedCooperativeEEENS6_IJNSC_ILi128EEESH_NSC_ILi64EEEEEENS_6half_tEPNS6_IJlSD_NSC_ILi0EEEEEESK_SN_NS5_8TiledMMAINS5_8MMA_AtomIJNS5_4SM904GMMA26MMA_64x128x16_F32F16F16_SSILNSR_5MajorE0ELST_0ELNSR_7ScaleInE1ELSU_1EEEEEENS5_6LayoutINS6_IJNSC_ILi2EEESD_SD_EEENS6_IJSD_SL_SL_EEEEENS6_IJNS5_10UnderscoreES12_S12_EEEEENS5_13SM90_TMA_LOADENS5_14ComposedLayoutINS5_7SwizzleILi3ELi4ELi3EEENS5_18smem_ptr_flag_bitsILi16EEENSX_INS6_IJNSC_ILi8EEESI_EEENS6_IJSI_SD_EEEEEEEvNS5_8identityES15_S1F_vS1G_EENS_8epilogue10collective18CollectiveEpilogueINS1I_30Sm90PtrArrayTmaWarpSpecializedILi4ELi2ELi16ELb1ELb0ELi2EEEJSJ_NS6_IJSH_NSC_ILi32EEEEEESK_PNS6_IJSD_lSL_EEESK_S1Q_NS1I_6fusion15FusionCallbacksIS1M_NS1R_17LinearCombinationISK_fSK_fLNS_15FloatRoundStyleE2EEESJ_S1O_JEEES15_NS16_IS18_S1A_NSX_INS6_IJSI_S1B_EEENS6_IJSD_SI_EEEEEEENS5_17SM75_U16x8_LDSM_TENS5_14SM90_TMA_STOREES20_NS5_17SM90_U16x8_STSM_TENS5_9Copy_AtomIJNS5_17SM90_U32x4_STSM_NESK_EEEvEEEvvEEEEvNT_6ParamsE)
	.align		4
        /*000c*/ 	.word	index@(__assertfail)
	.align		4
        /*0010*/ 	.word	0x00000000
	.align		4
        /*0014*/ 	.word	0xfffffffe
	.align		4
        /*0018*/ 	.word	0x00000000
	.align		4
        /*001c*/ 	.word	0xfffffffd
	.align		4
        /*0020*/ 	.word	0x00000000
	.align		4
        /*0024*/ 	.word	0xfffffffc


//--------------------- .nv.constant4             --------------------------
	.section	.nv.constant4,"a",@progbits
	.align	8
	.align		8
.nv.constant4:
        /*0000*/ 	.dword	__assertfail
	.align		8
        /*0008*/ 	.dword	__unnamed_1
	.align		8
        /*0010*/ 	.dword	_ZN39_INTERNAL_8e5a6f8b_4_k_cu_4adab57b_27874cuda3std3__45__cpo5beginE
	.align		8
        /*0018*/ 	.dword	_ZN39_INTERNAL_8e5a6f8b_4_k_cu_4adab57b_27874cuda3std3__45__cpo3endE
	.align		8
        /*0020*/ 	.dword	_ZN39_INTERNAL_8e5a6f8b_4_k_cu_4adab57b_27874cuda3std3__45__cpo6cbeginE
	.align		8
        /*0028*/ 	.dword	_ZN39_INTERNAL_8e5a6f8b_4_k_cu_4adab57b_27874cuda3std3__45__cpo4cendE
	.align		8
        /*0030*/ 	.dword	_ZN39_INTERNAL_8e5a6f8b_4_k_cu_4adab57b_27874cuda3std3__441_GLOBAL__N__8e5a6f8b_4_k_cu_4adab57b_27876ignoreE
	.align		8
        /*0038*/ 	.dword	_ZN39_INTERNAL_8e5a6f8b_4_k_cu_4adab57b_27874cuda3std3__419piecewise_constructE
	.align		8
        /*0040*/ 	.dword	_ZN39_INTERNAL_8e5a6f8b_4_k_cu_4adab57b_27874cuda3std3__48in_placeE
	.align		8
        /*0048*/ 	.dword	_ZN39_INTERNAL_8e5a6f8b_4_k_cu_4adab57b_27874cuda3std6ranges3__45__cpo4swapE
	.align		8
        /*0050*/ 	.dword	_ZN39_INTERNAL_8e5a6f8b_4_k_cu_4adab57b_27874cuda3std6ranges3__45__cpo9iter_moveE
	.align		8
        /*0058*/ 	.dword	_ZN39_INTERNAL_8e5a6f8b_4_k_cu_4adab57b_27874cute7productE
	.align		8
        /*0060*/ 	.dword	_ZN39_INTERNAL_8e5a6f8b_4_k_cu_4adab57b_27874cute1_E
	.align		8
        /*0068*/ 	.dword	$str$24
	.align		8
        /*0070*/ 	.dword	$str$25


//--------------------- .text._ZN7cutlass13device_kernelINS_4gemm6kernel13GemmUniversalINS1_17GroupProblemShapeIN4cute5tupleIJiiiEEEEENS1_10collective13CollectiveMmaINS1_39MainloopSm90ArrayTmaGmmaWarpSpecializedILi6ENS6_IJNS5_1CILi1EEESD_SD_EEENS1_43KernelPtrArrayTmaWarpSpecializedCooperativeEEENS6_IJNSC_ILi128EEESH_NSC_ILi64EEEEEENS_6half_tEPNS6_IJlSD_NSC_ILi0EEEEEESK_SN_NS5_8TiledMMAINS5_8MMA_AtomIJNS5_4SM904GMMA26MMA_64x128x16_F32F16F16_SSILNSR_5MajorE0ELST_0ELNSR_7ScaleInE1ELSU_1EEEEEENS5_6LayoutINS6_IJNSC_ILi2EEESD_SD_EEENS6_IJSD_SL_SL_EEEEENS6_IJNS5_10UnderscoreES12_S12_EEEEENS5_13SM90_TMA_LOADENS5_14ComposedLayoutINS5_7SwizzleILi3ELi4ELi3EEENS5_18smem_ptr_flag_bitsILi16EEENSX_INS6_IJNSC_ILi8EEESI_EEENS6_IJSI_SD_EEEEEEEvNS5_8identityES15_S1F_vS1G_EENS_8epilogue10collective18CollectiveEpilogueINS1I_30Sm90PtrArrayTmaWarpSpecializedILi4ELi2ELi16ELb1ELb0ELi2EEEJSJ_NS6_IJSH_NSC_ILi32EEEEEESK_PNS6_IJSD_lSL_EEESK_S1Q_NS1I_6fusion15FusionCallbacksIS1M_NS1R_17LinearCombinationISK_fSK_fLNS_15FloatRoundStyleE2EEESJ_S1O_JEEES15_NS16_IS18_S1A_NSX_INS6_IJSI_S1B_EEENS6_IJSD_SI_EEEEEEENS5_17SM75_U16x8_LDSM_TENS5_14SM90_TMA_STOREES20_NS5_17SM90_U16x8_STSM_TENS5_9Copy_AtomIJNS5_17SM90_U32x4_STSM_NESK_EEEvEEEvvEEEEvNT_6ParamsE --------------------------
	.section	.text._ZN7cutlass13device_kernelINS_4gemm6kernel13GemmUniversalINS1_17GroupProblemShapeIN4cute5tupleIJiiiEEEEENS1_10collective13CollectiveMmaINS1_39MainloopSm90ArrayTmaGmmaWarpSpecializedILi6ENS6_IJNS5_1CILi1EEESD_SD_EEENS1_43KernelPtrArrayTmaWarpSpecializedCooperativeEEENS6_IJNSC_ILi128EEESH_NSC_ILi64EEEEEENS_6half_tEPNS6_IJlSD_NSC_ILi0EEEEEESK_SN_NS5_8TiledMMAINS5_8MMA_AtomIJNS5_4SM904GMMA26MMA_64x128x16_F32F16F16_SSILNSR_5MajorE0ELST_0ELNSR_7ScaleInE1ELSU_1EEEEEENS5_6LayoutINS6_IJNSC_ILi2EEESD_SD_EEENS6_IJSD_SL_SL_EEEEENS6_IJNS5_10UnderscoreES12_S12_EEEEENS5_13SM90_TMA_LOADENS5_14ComposedLayoutINS5_7SwizzleILi3ELi4ELi3EEENS5_18smem_ptr_flag_bitsILi16EEENSX_INS6_IJNSC_ILi8EEESI_EEENS6_IJSI_SD_EEEEEEEvNS5_8identityES15_S1F_vS1G_EENS_8epilogue10collective18CollectiveEpilogueINS1I_30Sm90PtrArrayTmaWarpSpecializedILi4ELi2ELi16ELb1ELb0ELi2EEEJSJ_NS6_IJSH_NSC_ILi32EEEEEESK_PNS6_IJSD_lSL_EEESK_S1Q_NS1I_6fusion15FusionCallbacksIS1M_NS1R_17LinearCombinationISK_fSK_fLNS_15FloatRoundStyleE2EEESJ_S1O_JEEES15_NS16_IS18_S1A_NSX_INS6_IJSI_S1B_EEENS6_IJSD_SI_EEEEEEENS5_17SM75_U16x8_LDSM_TENS5_14SM90_TMA_STOREES20_NS5_17SM90_U16x8_STSM_TENS5_9Copy_AtomIJNS5_17SM90_U32x4_STSM_NESK_EEEvEEEvvEEEEvNT_6ParamsE,"ax",@progbits
	.align	128
.text._ZN7cutlass13device_kernelINS_4gemm6kernel13GemmUniversalINS1_17GroupProblemShapeIN4cute5tupleIJiiiEEEEENS1_10collective13CollectiveMmaINS1_39MainloopSm90ArrayTmaGmmaWarpSpecializedILi6ENS6_IJNS5_1CILi1EEESD_SD_EEENS1_43KernelPtrArrayTmaWarpSpecializedCooperativeEEENS6_IJNSC_ILi128EEESH_NSC_ILi64EEEEEENS_6half_tEPNS6_IJlSD_NSC_ILi0EEEEEESK_SN_NS5_8TiledMMAINS5_8MMA_AtomIJNS5_4SM904GMMA26MMA_64x128x16_F32F16F16_SSILNSR_5MajorE0ELST_0ELNSR_7ScaleInE1ELSU_1EEEEEENS5_6LayoutINS6_IJNSC_ILi2EEESD_SD_EEENS6_IJSD_SL_SL_EEEEENS6_IJNS5_10UnderscoreES12_S12_EEEEENS5_13SM90_TMA_LOADENS5_14ComposedLayoutINS5_7SwizzleILi3ELi4ELi3EEENS5_18smem_ptr_flag_bitsILi16EEENSX_INS6_IJNSC_ILi8EEESI_EEENS6_IJSI_SD_EEEEEEEvNS5_8identityES15_S1F_vS1G_EENS_8epilogue10collective18CollectiveEpilogueINS1I_30Sm90PtrArrayTmaWarpSpecializedILi4ELi2ELi16ELb1ELb0ELi2EEEJSJ_NS6_IJSH_NSC_ILi32EEEEEESK_PNS6_IJSD_lSL_EEESK_S1Q_NS1I_6fusion15FusionCallbacksIS1M_NS1R_17LinearCombinationISK_fSK_fLNS_15FloatRoundStyleE2EEESJ_S1O_JEEES15_NS16_IS18_S1A_NSX_INS6_IJSI_S1B_EEENS6_IJSD_SI_EEEEEEENS5_17SM75_U16x8_LDSM_TENS5_14SM90_TMA_STOREES20_NS5_17SM90_U16x8_STSM_TENS5_9Copy_AtomIJNS5_17SM90_U32x4_STSM_NESK_EEEvEEEvvEEEEvNT_6ParamsE:
        .type           _ZN7cutlass13device_kernelINS_4gemm6kernel13GemmUniversalINS1_17GroupProblemShapeIN4cute5tupleIJiiiEEEEENS1_10collective13CollectiveMmaINS1_39MainloopSm90ArrayTmaGmmaWarpSpecializedILi6ENS6_IJNS5_1CILi1EEESD_SD_EEENS1_43KernelPtrArrayTmaWarpSpecializedCooperativeEEENS6_IJNSC_ILi128EEESH_NSC_ILi64EEEEEENS_6half_tEPNS6_IJlSD_NSC_ILi0EEEEEESK_SN_NS5_8TiledMMAINS5_8MMA_AtomIJNS5_4SM904GMMA26MMA_64x128x16_F32F16F16_SSILNSR_5MajorE0ELST_0ELNSR_7ScaleInE1ELSU_1EEEEEENS5_6LayoutINS6_IJNSC_ILi2EEESD_SD_EEENS6_IJSD_SL_SL_EEEEENS6_IJNS5_10UnderscoreES12_S12_EEEEENS5_13SM90_TMA_LOADENS5_14ComposedLayoutINS5_7SwizzleILi3ELi4ELi3EEENS5_18smem_ptr_flag_bitsILi16EEENSX_INS6_IJNSC_ILi8EEESI_EEENS6_IJSI_SD_EEEEEEEvNS5_8identityES15_S1F_vS1G_EENS_8epilogue10collective18CollectiveEpilogueINS1I_30Sm90PtrArrayTmaWarpSpecializedILi4ELi2ELi16ELb1ELb0ELi2EEEJSJ_NS6_IJSH_NSC_ILi32EEEEEESK_PNS6_IJSD_lSL_EEESK_S1Q_NS1I_6fusion15FusionCallbacksIS1M_NS1R_17LinearCombinationISK_fSK_fLNS_15FloatRoundStyleE2EEESJ_S1O_JEEES15_NS16_IS18_S1A_NSX_INS6_IJSI_S1B_EEENS6_IJSD_SI_EEEEEEENS5_17SM75_U16x8_LDSM_TENS5_14SM90_TMA_STOREES20_NS5_17SM90_U16x8_STSM_TENS5_9Copy_AtomIJNS5_17SM90_U32x4_STSM_NESK_EEEvEEEvvEEEEvNT_6ParamsE,@function
        .size           _ZN7cutlass13device_kernelINS_4gemm6kernel13GemmUniversalINS1_17GroupProblemShapeIN4cute5tupleIJiiiEEEEENS1_10collective13CollectiveMmaINS1_39MainloopSm90ArrayTmaGmmaWarpSpecializedILi6ENS6_IJNS5_1CILi1EEESD_SD_EEENS1_43KernelPtrArrayTmaWarpSpecializedCooperativeEEENS6_IJNSC_ILi128EEESH_NSC_ILi64EEEEEENS_6half_tEPNS6_IJlSD_NSC_ILi0EEEEEESK_SN_NS5_8TiledMMAINS5_8MMA_AtomIJNS5_4SM904GMMA26MMA_64x128x16_F32F16F16_SSILNSR_5MajorE0ELST_0ELNSR_7ScaleInE1ELSU_1EEEEEENS5_6LayoutINS6_IJNSC_ILi2EEESD_SD_EEENS6_IJSD_SL_SL_EEEEENS6_IJNS5_10UnderscoreES12_S12_EEEEENS5_13SM90_TMA_LOADENS5_14ComposedLayoutINS5_7SwizzleILi3ELi4ELi3EEENS5_18smem_ptr_flag_bitsILi16EEENSX_INS6_IJNSC_ILi8EEESI_EEENS6_IJSI_SD_EEEEEEEvNS5_8identityES15_S1F_vS1G_EENS_8epilogue10collective18CollectiveEpilogueINS1I_30Sm90PtrArrayTmaWarpSpecializedILi4ELi2ELi16ELb1ELb0ELi2EEEJSJ_NS6_IJSH_NSC_ILi32EEEEEESK_PNS6_IJSD_lSL_EEESK_S1Q_NS1I_6fusion15FusionCallbacksIS1M_NS1R_17LinearCombinationISK_fSK_fLNS_15FloatRoundStyleE2EEESJ_S1O_JEEES15_NS16_IS18_S1A_NSX_INS6_IJSI_S1B_EEENS6_IJSD_SI_EEEEEEENS5_17SM75_U16x8_LDSM_TENS5_14SM90_TMA_STOREES20_NS5_17SM90_U16x8_STSM_TENS5_9Copy_AtomIJNS5_17SM90_U32x4_STSM_NESK_EEEvEEEvvEEEEvNT_6ParamsE,(.L_x_270 - _ZN7cutlass13device_kernelINS_4gemm6kernel13GemmUniversalINS1_17GroupProblemShapeIN4cute5tupleIJiiiEEEEENS1_10collective13CollectiveMmaINS1_39MainloopSm90ArrayTmaGmmaWarpSpecializedILi6ENS6_IJNS5_1CILi1EEESD_SD_EEENS1_43KernelPtrArrayTmaWarpSpecializedCooperativeEEENS6_IJNSC_ILi128EEESH_NSC_ILi64EEEEEENS_6half_tEPNS6_IJlSD_NSC_ILi0EEEEEESK_SN_NS5_8TiledMMAINS5_8MMA_AtomIJNS5_4SM904GMMA26MMA_64x128x16_F32F16F16_SSILNSR_5MajorE0ELST_0ELNSR_7ScaleInE1ELSU_1EEEEEENS5_6LayoutINS6_IJNSC_ILi2EEESD_SD_EEENS6_IJSD_SL_SL_EEEEENS6_IJNS5_10UnderscoreES12_S12_EEEEENS5_13SM90_TMA_LOADENS5_14ComposedLayoutINS5_7SwizzleILi3ELi4ELi3EEENS5_18smem_ptr_flag_bitsILi16EEENSX_INS6_IJNSC_ILi8EEESI_EEENS6_IJSI_SD_EEEEEEEvNS5_8identityES15_S1F_vS1G_EENS_8epilogue10collective18CollectiveEpilogueINS1I_30Sm90PtrArrayTmaWarpSpecializedILi4ELi2ELi16ELb1ELb0ELi2EEEJSJ_NS6_IJSH_NSC_ILi32EEEEEESK_PNS6_IJSD_lSL_EEESK_S1Q_NS1I_6fusion15FusionCallbacksIS1M_NS1R_17LinearCombinationISK_fSK_fLNS_15FloatRoundStyleE2EEESJ_S1O_JEEES15_NS16_IS18_S1A_NSX_INS6_IJSI_S1B_EEENS6_IJSD_SI_EEEEEEENS5_17SM75_U16x8_LDSM_TENS5_14SM90_TMA_STOREES20_NS5_17SM90_U16x8_STSM_TENS5_9Copy_AtomIJNS5_17SM90_U32x4_STSM_NESK_EEEvEEEvvEEEEvNT_6ParamsE)
        .other          _ZN7cutlass13device_kernelINS_4gemm6kernel13GemmUniversalINS1_17GroupProblemShapeIN4cute5tupleIJiiiEEEEENS1_10collective13CollectiveMmaINS1_39MainloopSm90ArrayTmaGmmaWarpSpecializedILi6ENS6_IJNS5_1CILi1EEESD_SD_EEENS1_43KernelPtrArrayTmaWarpSpecializedCooperativeEEENS6_IJNSC_ILi128EEESH_NSC_ILi64EEEEEENS_6half_tEPNS6_IJlSD_NSC_ILi0EEEEEESK_SN_NS5_8TiledMMAINS5_8MMA_AtomIJNS5_4SM904GMMA26MMA_64x128x16_F32F16F16_SSILNSR_5MajorE0ELST_0ELNSR_7ScaleInE1ELSU_1EEEEEENS5_6LayoutINS6_IJNSC_ILi2EEESD_SD_EEENS6_IJSD_SL_SL_EEEEENS6_IJNS5_10UnderscoreES12_S12_EEEEENS5_13SM90_TMA_LOADENS5_14ComposedLayoutINS5_7SwizzleILi3ELi4ELi3EEENS5_18smem_ptr_flag_bitsILi16EEENSX_INS6_IJNSC_ILi8EEESI_EEENS6_IJSI_SD_EEEEEEEvNS5_8identityES15_S1F_vS1G_EENS_8epilogue10collective18CollectiveEpilogueINS1I_30Sm90PtrArrayTmaWarpSpecializedILi4ELi2ELi16ELb1ELb0ELi2EEEJSJ_NS6_IJSH_NSC_ILi32EEEEEESK_PNS6_IJSD_lSL_EEESK_S1Q_NS1I_6fusion15FusionCallbacksIS1M_NS1R_17LinearCombinationISK_fSK_fLNS_15FloatRoundStyleE2EEESJ_S1O_JEEES15_NS16_IS18_S1A_NSX_INS6_IJSI_S1B_EEENS6_IJSD_SI_EEEEEEENS5_17SM75_U16x8_LDSM_TENS5_14SM90_TMA_STOREES20_NS5_17SM90_U16x8_STSM_TENS5_9Copy_AtomIJNS5_17SM90_U32x4_STSM_NESK_EEEvEEEvvEEEEvNT_6ParamsE,@"STO_CUDA_ENTRY STV_DEFAULT"
_ZN7cutlass13device_kernelINS_4gemm6kernel13GemmUniversalINS1_17GroupProblemShapeIN4cute5tupleIJiiiEEEEENS1_10collective13CollectiveMmaINS1_39MainloopSm90ArrayTmaGmmaWarpSpecializedILi6ENS6_IJNS5_1CILi1EEESD_SD_EEENS1_43KernelPtrArrayTmaWarpSpecializedCooperativeEEENS6_IJNSC_ILi128EEESH_NSC_ILi64EEEEEENS_6half_tEPNS6_IJlSD_NSC_ILi0EEEEEESK_SN_NS5_8TiledMMAINS5_8MMA_AtomIJNS5_4SM904GMMA26MMA_64x128x16_F32F16F16_SSILNSR_5MajorE0ELST_0ELNSR_7ScaleInE1ELSU_1EEEEEENS5_6LayoutINS6_IJNSC_ILi2EEESD_SD_EEENS6_IJSD_SL_SL_EEEEENS6_IJNS5_10UnderscoreES12_S12_EEEEENS5_13SM90_TMA_LOADENS5_14ComposedLayoutINS5_7SwizzleILi3ELi4ELi3EEENS5_18smem_ptr_flag_bitsILi16EEENSX_INS6_IJNSC_ILi8EEESI_EEENS6_IJSI_SD_EEEEEEEvNS5_8identityES15_S1F_vS1G_EENS_8epilogue10collective18CollectiveEpilogueINS1I_30Sm90PtrArrayTmaWarpSpecializedILi4ELi2ELi16ELb1ELb0ELi2EEEJSJ_NS6_IJSH_NSC_ILi32EEEEEESK_PNS6_IJSD_lSL_EEESK_S1Q_NS1I_6fusion15FusionCallbacksIS1M_NS1R_17LinearCombinationISK_fSK_fLNS_15FloatRoundStyleE2EEESJ_S1O_JEEES15_NS16_IS18_S1A_NSX_INS6_IJSI_S1B_EEENS6_IJSD_SI_EEEEEEENS5_17SM75_U16x8_LDSM_TENS5_14SM90_TMA_STOREES20_NS5_17SM90_U16x8_STSM_TENS5_9Copy_AtomIJNS5_17SM90_U32x4_STSM_NESK_EEEvEEEvvEEEEvNT_6ParamsE:
[----:B------:R-:W1:Y:S08]  /*0000*/  LDC R1, c[0x0][0x28] ;  /* 0x00000a00ff017b82 */ /* 0x000e700000000800 */
[----:B------:R-:W2:Y:S01]  /*0010*/  LDC.64 R6, c[0x0][0x918] ;  /* 0x00024600ff067b82 */ /* 0x000ea20000000a00 */
[----:B------:R-:W-:Y:S01]  /*0020*/  ULDC.64 UR56, c[0x0][0x208] ;  /* 0x0000820000387ab9 */ /* 0x000fe20000000a00 */
[----:B------:R-:W3:Y:S01]  /*0030*/  S2R R33, SR_TID.X ;  /* 0x0000000000217919 */ /* 0x000ee20000002100 */
[----:B------:R-:W-:Y:S01]  /*0040*/  ULDC UR4, c[0x0][0x910] ;  /* 0x0002440000047ab9 */ /* 0x000fe20000000800 */
[----:B------:R-:W-:Y:S01]  /*0050*/  ULDC.64 UR20, c[0x0][0x8d0] ;  /* 0x0002340000147ab9 */ /* 0x000fe20000000a00 */
[----:B------:R-:W-:Y:S01]  /*0060*/  ULDC.64 UR14, c[0x0][0x8c8] ;  /* 0x00023200000e7ab9 */ /* 0x000fe20000000a00 */
[----:B------:R-:W-:Y:S01]  /*0070*/  ULDC UR5, c[0x0][0x908] ;  /* 0x0002420000057ab9 */ /* 0x000fe20000000800 */
[----:B------:R-:W-:Y:S01]  /*0080*/  CS2R R8, SRZ ;  /* 0x0000000000087805 */ /* 0x000fe2000001ff00 */
[----:B------:R-:W-:Y:S01]  /*0090*/  S2UR UR40, SR_CTAID.X ;  /* 0x00000000002879c3 */ /* 0x000fe20000002500 */
[----:B------:R-:W-:Y:S01]  /*00a0*/  ULDC.64 UR22, c[0x0][0x8e8] ;  /* 0x00023a0000167ab9 */ /* 0x000fe20000000a00 */
[----:B------:R-:W-:Y:S01]  /*00b0*/  ULDC.64 UR16, c[0x0][0x8e0] ;  /* 0x0002380000107ab9 */ /* 0x000fe20000000a00 */
[----:B--2---:R-:W2:Y:S01]  /*00c0*/  LDG.E R2, desc[UR56][R6.64] ;  /* 0x0000003806027981 */ /* 0x004ea2000c1e1900 */
[----:B------:R-:W-:-:S03]  /*00d0*/  IMAD.U32 R3, RZ, RZ, UR4 ;  /* 0x00000004ff037e24 */ /* 0x000fc6000f8e00ff */
[----:B------:R-:W4:Y:S01]  /*00e0*/  LDG.E R0, desc[UR56][R6.64+0x4] ;  /* 0x0000043806007981 */ /* 0x000f22000c1e1900 */
[----:B---3--:R-:W-:-:S04]  /*00f0*/  LOP3.LUT R34, R33, 0x1f, RZ, 0xc0, !PT ;  /* 0x0000001f21227812 */ /* 0x008fc800078ec0ff */
[----:B------:R-:W-:Y:S01]  /*0100*/  ISETP.GE.AND P0, PT, R34, R3, PT ;  /* 0x000000032200720c */ /* 0x000fe20003f06270 */
[----:B------:R-:W3:Y:S01]  /*0110*/  S2UR UR4, SR_CTAID.Y ;  /* 0x00000000000479c3 */ /* 0x000ee20000002600 */
[----:B------:R-:W-:-:S04]  /*0120*/  UISETP.NE.U32.AND UP0, UPT, UR20, URZ, UPT ;  /* 0x0000003f1400728c */ /* 0x000fc8000bf05070 */
[----:B------:R-:W-:-:S07]  /*0130*/  UISETP.NE.AND.EX UP0, UPT, UR21, URZ, UPT, UP0 ;  /* 0x0000003f1500728c */ /* 0x000fce000bf05300 */
[----:B------:R-:W1:Y:S01]  /*0140*/  @!P0 LDC.64 R4, c[0x0][0x918] ;  /* 0x00024600ff048b82 */ /* 0x000e620000000a00 */
[----:B------:R-:W-:-:S03]  /*0150*/  UISETP.NE.AND UP3, UPT, UR5, 0x1, UPT ;  /* 0x000000010500788c */ /* 0x000fc6000bf65270 */
[----:B------:R-:W-:-:S08]  /*0160*/  @UP0 ULDC UR8, c[0x0][0x8dc] ;  /* 0x0002370000080ab9 */ /* 0x000fd00000000800 */
[----:B------:R-:W-:Y:S01]  /*0170*/  @UP3 ULDC UR12, c[0x0][0x10] ;  /* 0x00000400000c3ab9 */ /* 0x000fe20000000800 */
[----:B------:R-:W-:Y:S02]  /*0180*/  @UP3 UMOV UR5, URZ ;  /* 0x0000003f00053c82 */ /* 0x000fe40008000000 */
[----:B---3--:R-:W-:Y:S01]  /*0190*/  @UP3 UIMAD.WIDE.U32 UR12, UR40, UR12, UR4 ;  /* 0x0000000c280c32a5 */ /* 0x008fe2000f8e0004 */
[----:B------:R-:W-:Y:S01]  /*01a0*/  @UP3 UMOV UR9, URZ ;  /* 0x0000003f00093c82 */ /* 0x000fe20008000000 */
[----:B-1----:R-:W-:Y:S02]  /*01b0*/  @!P0 IMAD.WIDE.U32 R4, R34, 0xc, R4 ;  /* 0x0000000c22048825 */ /* 0x002fe400078e0004 */
[----:B------:R-:W-:-:S03]  /*01c0*/  @UP3 UIADD3 UR9, UR13, UR9, URZ ;  /* 0x000000090d093290 */ /* 0x000fc6000fffe03f */
[----:B------:R-:W-:Y:S01]  /*01d0*/  @UP3 UMOV UR10, UR12 ;  /* 0x0000000c000a3c82 */ /* 0x000fe20008000000 */
[----:B------:R1:W5:Y:S04]  /*01e0*/  @!P0 LDG.E R8, desc[UR56][R4.64] ;  /* 0x0000003804088981 */ /* 0x000368000c1e1900 */
[----:B------:R1:W5:Y:S01]  /*01f0*/  @!P0 LDG.E R9, desc[UR56][R4.64+0x4] ;  /* 0x0000043804098981 */ /* 0x000362000c1e1900 */
[----:B------:R-:W-:Y:S01]  /*0200*/  ISETP.NE.U32.AND P0, PT, RZ, UR22, PT ;  /* 0x00000016ff007c0c */ /* 0x000fe2000bf05070 */
[----:B------:R-:W-:Y:S01]  /*0210*/  @!UP3 ULDC UR5, c[0x0][0xc] ;  /* 0x000003000005bab9 */ /* 0x000fe20000000800 */
[----:B------:R-:W-:Y:S02]  /*0220*/  UMOV UR41, URZ ;  /* 0x0000003f00297c82 */ /* 0x000fe40008000000 */
[----:B------:R-:W-:Y:S01]  /*0230*/  ISETP.NE.AND.EX P0, PT, RZ, UR23, PT, P0 ;  /* 0x00000017ff007c0c */ /* 0x000fe2000bf05300 */
[----:B------:R-:W-:-:S07]  /*0240*/  @!UP3 UIMAD.WIDE.U32 UR4, UR5, UR4, UR40 ;  /* 0x000000040504b2a5 */ /* 0x000fce000f8e0028 */
[----:B------:R-:W-:Y:S01]  /*0250*/  @!UP3 UMOV UR9, UR5 ;  /* 0x000000050009bc82 */ /* 0x000fe20008000000 */
[----:B------:R-:W-:Y:S01]  /*0260*/  @!UP3 UMOV UR10, UR4 ;  /* 0x00000004000abc82 */ /* 0x000fe20008000000 */
[----:B--2---:R-:W-:-:S13]  /*0270*/  R2UR UR11, R2 ;  /* 0x00000000020b72ca */ /* 0x004fda00000e0000 */
[----:B------:R-:W-:-:S04]  /*0280*/  UIADD3 UR6, UP1, UR11, UR14, URZ ;  /* 0x0000000e0b067290 */ /* 0x000fc8000ff3e03f */
[----:B------:R-:W-:Y:S02]  /*0290*/  ULEA.HI.X.SX32 UR11, UR11, UR15, 0x1, UP1 ;  /* 0x0000000f0b0b7291 */ /* 0x000fe400088f0e3f */
[----:B------:R-:W-:Y:S01]  /*02a0*/  UIADD3 UR6, UP1, UR6, -0x1, URZ ;  /* 0xffffffff06067890 */ /* 0x000fe2000ff3e03f */
[----:B----4-:R-:W-:-:S03]  /*02b0*/  R2UR UR24, R0 ;  /* 0x00000000001872ca */ /* 0x010fc600000e0000 */
[----:B------:R-:W-:Y:S02]  /*02c0*/  UIADD3.X UR11, UR11, -0x1, URZ, UP1, !UPT ;  /* 0xffffffff0b0b7890 */ /* 0x000fe40008ffe43f */
[----:B------:R-:W-:-:S04]  /*02d0*/  @UP0 UIADD3 UR8, UP1, UR6, UR8, URZ ;  /* 0x0000000806080290 */ /* 0x000fc8000ff3e03f */
[----:B------:R-:W-:-:S04]  /*02e0*/  @UP0 UIADD3.X UR26, URZ, UR11, URZ, UP1, !UPT ;  /* 0x0000000b3f1a0290 */ /* 0x000fc80008ffe43f */
[----:B------:R-:W-:Y:S02]  /*02f0*/  @UP0 UIMAD.WIDE.U32 UR18, UR26, UR20, URZ ;  /* 0x000000141a1202a5 */ /* 0x000fe4000f8e003f */
[----:B------:R-:W-:Y:S02]  /*0300*/  @UP0 UIMAD.WIDE.U32 UR12, UR8, UR20, URZ ;  /* 0x00000014080c02a5 */ /* 0x000fe4000f8e003f */
[----:B------:R-:W-:Y:S02]  /*0310*/  @UP0 UIMAD.WIDE.U32 UR18, UP1, UR8, UR21, UR18 ;  /* 0x00000015081202a5 */ /* 0x000fe4000f820012 */
[----:B------:R-:W-:Y:S02]  /*0320*/  UIADD3 UR7, UP2, UR24, UR16, URZ ;  /* 0x0000001018077290 */ /* 0x000fe4000ff5e03f */
[----:B------:R-:W-:Y:S02]  /*0330*/  @UP0 UIADD3.X UR25, URZ, URZ, URZ, UP1, !UPT ;  /* 0x0000003f3f190290 */ /* 0x000fe40008ffe43f */
[----:B------:R-:W-:-:S02]  /*0340*/  @UP0 UIADD3 URZ, UP1, UR13, UR18, URZ ;  /* 0x000000120d3f0290 */ /* 0x000fc4000ff3e03f */
[----:B------:R-:W-:-:S03]  /*0350*/  ULEA.HI.X.SX32 UR8, UR24, UR17, 0x1, UP2 ;  /* 0x0000001118087291 */ /* 0x000fc600090f0e3f */
[----:B------:R-:W-:Y:S02]  /*0360*/  @UP0 UMOV UR24, UR19 ;  /* 0x0000001300180c82 */ /* 0x000fe40008000000 */
[----:B------:R-:W-:Y:S02]  /*0370*/  @UP0 UIMAD.WIDE.U32.X UR12, UR26, UR21, UR24, UP1 ;  /* 0x000000151a0c02a5 */ /* 0x000fe400088e0418 */
[----:B------:R-:W-:-:S04]  /*0380*/  UIADD3 UR19, UP1, UR7, -0x1, URZ ;  /* 0xffffffff07137890 */ /* 0x000fc8000ff3e03f */
[----:B------:R-:W-:Y:S01]  /*0390*/  UIADD3.X UR5, UR8, -0x1, URZ, UP1, !UPT ;  /* 0xffffffff08057890 */ /* 0x000fe20008ffe43f */
[----:B------:R-:W-:Y:S01]  /*03a0*/  @UP0 UMOV UR6, UR12 ;  /* 0x0000000c00060c82 */ /* 0x000fe20008000000 */
[----:B------:R-:W-:Y:S01]  /*03b0*/  @UP0 UMOV UR11, UR13 ;  /* 0x0000000d000b0c82 */ /* 0x000fe20008000000 */
[----:B-1----:R-:W-:Y:S09]  /*03c0*/  @!P0 BRA `(.L_x_0) ;  /* 0x00000000002c8947 */ /* 0x002ff20003800000 */
[----:B------:R-:W-:Y:S02]  /*03d0*/  ULDC UR7, c[0x0][0x8f4] ;  /* 0x00023d0000077ab9 */ /* 0x000fe40000000800 */
[----:B------:R-:W-:-:S04]  /*03e0*/  UIADD3 UR7, UP1, UR19, UR7, URZ ;  /* 0x0000000713077290 */ /* 0x000fc8000ff3e03f */
[----:B------:R-:W-:-:S04]  /*03f0*/  UIADD3.X UR8, URZ, UR5, URZ, UP1, !UPT ;  /* 0x000000053f087290 */ /* 0x000fc80008ffe43f */
[----:B------:R-:W-:-:S04]  /*0400*/  UIMAD.WIDE.U32 UR4, UR8, UR22, URZ ;  /* 0x00000016080472a5 */ /* 0x000fc8000f8e003f */
[----:B------:R-:W-:Y:S02]  /*0410*/  UIMAD.WIDE.U32 UR12, UP1, UR7, UR23, UR4 ;  /* 0x00000017070c72a5 */ /* 0x000fe4000f820004 */
[----:B------:R-:W-:Y:S02]  /*0420*/  UIMAD.WIDE.U32 UR4, UR7, UR22, URZ ;  /* 0x00000016070472a5 */ /* 0x000fe4000f8e003f */
[----:B------:R-:W-:Y:S02]  /*0430*/  UIADD3.X UR19, URZ, URZ, URZ, UP1, !UPT ;  /* 0x0000003f3f137290 */ /* 0x000fe40008ffe43f */
[----:B------:R-:W-:Y:S01]  /*0440*/  UIADD3 URZ, UP1, UR5, UR12, URZ ;  /* 0x0000000c053f7290 */ /* 0x000fe2000ff3e03f */
[----:B------:R-:W-:-:S03]  /*0450*/  UMOV UR18, UR13 ;  /* 0x0000000d00127c82 */ /* 0x000fc60008000000 */
[----:B------:R-:W-:-:S07]  /*0460*/  UIMAD.WIDE.U32.X UR4, UR8, UR23, UR18, UP1 ;  /* 0x00000017080472a5 */ /* 0x000fce00088e0412 */
[----:B------:R-:W-:-:S05]  /*0470*/  UMOV UR19, UR4 ;  /* 0x0000000400137c82 */ /* 0x000fca0008000000 */
.L_x_0:
[----:B------:R-:W-:Y:S01]  /*0480*/  ULDC UR8, c[0x0][0x934] ;  /* 0x00024d0000087ab9 */ /* 0x000fe20000000800 */
[----:B------:R-:W-:Y:S01]  /*0490*/  ULDC UR7, c[0x0][0x904] ;  /* 0x0002410000077ab9 */ /* 0x000fe20000000800 */
[----:B------:R-:W-:Y:S01]  /*04a0*/  ULDC UR4, c[0x0][0x938] ;  /* 0x00024e0000047ab9 */ /* 0x000fe20000000800 */
[----:B------:R-:W-:Y:S01]  /*04b0*/  USHF.L.U32 UR8, UR8, UR7, URZ ;  /* 0x0000000708087299 */ /* 0x000fe2000800063f */
[----:B------:R-:W-:Y:S01]  /*04c0*/  SHF.R.U32.HI R13, RZ, 0x5, R33 ;  /* 0x00000005ff0d7819 */ /* 0x000fe20000011621 */
[----:B------:R-:W-:Y:S01]  /*04d0*/  USHF.L.U32 UR7, UR4, UR7, URZ ;  /* 0x0000000704077299 */ /* 0x000fe2000800063f */
[----:B------:R-:W-:Y:S01]  /*04e0*/  ULDC UR18, c[0x0][0x8d8] ;  /* 0x0002360000127ab9 */ /* 0x000fe20000000800 */
[----:B------:R-:W-:Y:S02]  /*04f0*/  ULDC UR28, c[0x0][0x8f0] ;  /* 0x00023c00001c7ab9 */ /* 0x000fe40000000800 */
[----:B------:R-:W-:Y:S01]  /*0500*/  IMAD.U32 R10, RZ, RZ, UR8 ;  /* 0x00000008ff0a7e24 */ /* 0x000fe2000f8e00ff */
[----:B------:R-:W-:Y:S01]  /*0510*/  USHF.R.U64 UR11, UR6, UR18, UR11 ;  /* 0x00000012060b7299 */ /* 0x000fe2000800120b */
[----:B------:R-:W-:Y:S01]  /*0520*/  IMAD.U32 R11, RZ, RZ, UR7 ;  /* 0x00000007ff0b7e24 */ /* 0x000fe2000f8e00ff */
[----:B------:R-:W-:-:S02]  /*0530*/  USHF.R.U64 UR6, UR19, UR28, UR5 ;  /* 0x0000001c13067299 */ /* 0x000fc40008001205 */
[----:B------:R-:W-:Y:S01]  /*0540*/  IABS R0, R10 ;  /* 0x0000000a00007213 */ /* 0x000fe20000000000 */
[----:B------:R-:W-:Y:S01]  /*0550*/  UIADD3 UR11, UR11, -0x1, UR8 ;  /* 0xffffffff0b0b7890 */ /* 0x000fe2000fffe008 */
[----:B------:R-:W-:Y:S01]  /*0560*/  IABS R2, R11 ;  /* 0x0000000b00027213 */ /* 0x000fe20000000000 */
[----:B------:R-:W-:Y:S01]  /*0570*/  UIADD3 UR6, UR6, -0x1, UR7 ;  /* 0xffffffff06067890 */ /* 0x000fe2000fffe007 */
[----:B------:R-:W-:Y:S01]  /*0580*/  R2UR UR27, R0 ;  /* 0x00000000001b72ca */ /* 0x000fe200000e0000 */
[----:B------:R-:W-:Y:S01]  /*0590*/  UMOV UR4, URZ ;  /* 0x0000003f00047c82 */ /* 0x000fe20008000000 */
[----:B------:R-:W-:Y:S01]  /*05a0*/  UISETP.GE.AND UP5, UPT, UR11, URZ, UPT ;  /* 0x0000003f0b00728c */ /* 0x000fe2000bfa6270 */
[----:B------:R-:W-:Y:S01]  /*05b0*/  IMAD.MOV.U32 R0, RZ, RZ, R2 ;  /* 0x000000ffff007224 */ /* 0x000fe200078e0002 */
[----:B------:R-:W-:Y:S01]  /*05c0*/  UISETP.NE.AND UP4, UPT, UR8, URZ, UPT ;  /* 0x0000003f0800728c */ /* 0x000fe2000bf85270 */
[----:B------:R-:W-:-:S03]  /*05d0*/  UMOV UR53, 0x1 ;  /* 0x0000000100357882 */ /* 0x000fc60000000000 */
[----:B------:R-:W-:-:S05]  /*05e0*/  R2UR UR26, R0 ;  /* 0x00000000001a72ca */ /* 0x000fca00000e0000 */
[----:B------:R-:W1:Y:S08]  /*05f0*/  I2F.RP R0, UR27 ;  /* 0x0000001b00007d06 */ /* 0x000e700008209400 */
[----:B------:R-:W2:Y:S08]  /*0600*/  I2F.RP R4, UR26 ;  /* 0x0000001a00047d06 */ /* 0x000eb00008209400 */
[----:B-1----:R-:W1:Y:S08]  /*0610*/  MUFU.RCP R0, R0 ;  /* 0x0000000000007308 */ /* 0x002e700000001000 */
[----:B--2---:R-:W2:Y:S01]  /*0620*/  MUFU.RCP R4, R4 ;  /* 0x0000000400047308 */ /* 0x004ea20000001000 */
[----:B-1----:R-:W-:-:S02]  /*0630*/  VIADD R2, R0, 0xffffffe ;  /* 0x0ffffffe00027836 */ /* 0x002fc40000000000 */
[----:B------:R-:W-:-:S05]  /*0640*/  IMAD.U32 R0, RZ, RZ, UR11 ;  /* 0x0000000bff007e24 */ /* 0x000fca000f8e00ff */
[----:B------:R-:W1:Y:S01]  /*0650*/  F2I.FTZ.U32.TRUNC.NTZ R2, R2 ;  /* 0x0000000200027305 */ /* 0x000e62000021f000 */
[----:B------:R-:W-:Y:S01]  /*0660*/  IABS R0, R0 ;  /* 0x0000000000007213 */ /* 0x000fe20000000000 */
[----:B--2---:R-:W-:Y:S01]  /*0670*/  VIADD R5, R4, 0xffffffe ;  /* 0x0ffffffe04057836 */ /* 0x004fe20000000000 */
[----:B------:R-:W-:Y:S02]  /*0680*/  IABS R4, R10 ;  /* 0x0000000a00047213 */ /* 0x000fe40000000000 */
[----:B------:R-:W-:-:S03]  /*0690*/  R2UR UR31, R0 ;  /* 0x00000000001f72ca */ /* 0x000fc600000e0000 */
[----:B------:R-:W2:Y:S01]  /*06a0*/  F2I.FTZ.U32.TRUNC.NTZ R5, R5 ;  /* 0x0000000500057305 */ /* 0x000ea2000021f000 */
[----:B------:R-:W-:Y:S01]  /*06b0*/  IMAD.MOV R4, RZ, RZ, -R4 ;  /* 0x000000ffff047224 */ /* 0x000fe200078e0a04 */
[----:B-1----:R-:W-:Y:S01]  /*06c0*/  R2UR UR5, R2 ;  /* 0x00000000020572ca */ /* 0x002fe200000e0000 */
[----:B------:R-:W-:Y:S01]  /*06d0*/  IMAD.U32 R2, RZ, RZ, UR6 ;  /* 0x00000006ff027e24 */ /* 0x000fe2000f8e00ff */
[----:B--2---:R-:W-:-:S04]  /*06e0*/  R2UR UR13, R5 ;  /* 0x00000000050d72ca */ /* 0x004fc800000e0000 */
[----:B------:R-:W-:Y:S01]  /*06f0*/  IABS R5, R2 ;  /* 0x0000000200057213 */ /* 0x000fe20000000000 */
[----:B------:R-:W-:Y:S01]  /*0700*/  IMAD.MOV.U32 R2, RZ, RZ, R4 ;  /* 0x000000ffff027224 */ /* 0x000fe200078e0004 */
[----:B------:R-:W-:-:S05]  /*0710*/  IABS R4, R11 ;  /* 0x0000000b00047213 */ /* 0x000fca0000000000 */
[----:B------:R-:W-:Y:S01]  /*0720*/  UIADD3 UR12, URZ, -UR5, URZ ;  /* 0x800000053f0c7290 */ /* 0x000fe2000fffe03f */
[----:B------:R-:W-:Y:S01]  /*0730*/  IMAD.MOV.U32 R0, RZ, RZ, R5 ;  /* 0x000000ffff007224 */ /* 0x000fe200078e0005 */
[----:B------:R-:W-:Y:S02]  /*0740*/  R2UR UR29, R2 ;  /* 0x00000000021d72ca */ /* 0x000fe400000e0000 */
[----:B------:R-:W-:Y:S01]  /*0750*/  UIMAD UR12, UR12, UR27, URZ ;  /* 0x0000001b0c0c72a4 */ /* 0x000fe2000f8e023f */
[----:B------:R-:W-:Y:S01]  /*0760*/  IMAD.MOV R4, RZ, RZ, -R4 ;  /* 0x000000ffff047224 */ /* 0x000fe200078e0a04 */
[----:B------:R-:W1:Y:S01]  /*0770*/  SHFL.IDX PT, R2, R13, RZ, 0x1f ;  /* 0x00001fff0d027589 */ /* 0x000e6200000e0000 */
[----:B------:R-:W-:Y:S01]  /*0780*/  R2UR UR32, R0 ;  /* 0x00000000002072ca */ /* 0x000fe200000e0000 */
[----:B------:R-:W-:Y:S01]  /*0790*/  UIADD3 UR24, URZ, -UR13, URZ ;  /* 0x8000000d3f187290 */ /* 0x000fe2000fffe03f */
[----:B------:R-:W-:Y:S01]  /*07a0*/  IMAD.MOV.U32 R0, RZ, RZ, R4 ;  /* 0x000000ffff007224 */ /* 0x000fe200078e0004 */
[----:B------:R-:W-:-:S02]  /*07b0*/  UIMAD.WIDE.U32 UR4, UR5, UR12, UR4 ;  /* 0x0000000c050472a5 */ /* 0x000fc4000f8e0004 */
[----:B------:R-:W-:Y:S01]  /*07c0*/  UIMAD UR24, UR24, UR26, URZ ;  /* 0x0000001a181872a4 */ /* 0x000fe2000f8e023f */
[----:B------:R-:W-:Y:S01]  /*07d0*/  UMOV UR12, URZ ;  /* 0x0000003f000c7c82 */ /* 0x000fe20008000000 */
[----:B------:R-:W-:Y:S02]  /*07e0*/  R2UR UR30, R0 ;  /* 0x00000000001e72ca */ /* 0x000fe400000e0000 */
[----:B------:R-:W-:Y:S01]  /*07f0*/  UIMAD.WIDE.U32 UR24, UR13, UR24, UR12 ;  /* 0x000000180d1872a5 */ /* 0x000fe2000f8e000c */
[----:B------:R-:W-:Y:S02]  /*0800*/  SHF.R.U32.HI R0, RZ, 0x7, R33 ;  /* 0x00000007ff007819 */ /* 0x000fe40000011621 */
[----:B------:R-:W-:Y:S02]  /*0810*/  UMOV UR13, UR5 ;  /* 0x00000005000d7c82 */ /* 0x000fe40008000000 */
[----:B------:R-:W-:Y:S02]  /*0820*/  UIMAD.WIDE.U32 UR4, UR13, UR31, URZ ;  /* 0x0000001f0d0472a5 */ /* 0x000fe4000f8e003f */
[----:B------:R-:W-:Y:S01]  /*0830*/  UMOV UR19, UR25 ;  /* 0x0000001900137c82 */ /* 0x000fe20008000000 */
[----:B------:R-:W2:Y:S01]  /*0840*/  SHFL.IDX PT, R0, R0, RZ, 0x1f ;  /* 0x00001fff00007589 */ /* 0x000ea200000e0000 */
[----:B------:R-:W-:-:S02]  /*0850*/  UIMAD UR5, UR5, UR29, UR31 ;  /* 0x0000001d050572a4 */ /* 0x000fc4000f8e021f */
[----:B------:R-:W-:Y:S02]  /*0860*/  UIMAD.WIDE.U32 UR24, UR19, UR32, URZ ;  /* 0x00000020131872a5 */ /* 0x000fe4000f8e003f */
[----:B------:R-:W-:Y:S01]  /*0870*/  UISETP.GT.U32.AND UP1, UPT, UR27, UR5, UPT ;  /* 0x000000051b00728c */ /* 0x000fe2000bf24070 */
[----:B-1----:R-:W-:Y:S01]  /*0880*/  R2UR UR33, R2 ;  /* 0x00000000022172ca */ /* 0x002fe200000e0000 */
[----:B------:R-:W-:Y:S02]  /*0890*/  UIMAD UR25, UR25, UR30, UR32 ;  /* 0x0000001e191972a4 */ /* 0x000fe4000f8e0220 */
[----:B------:R-:W-:Y:S02]  /*08a0*/  ULOP3.LUT UR31, URZ, UR8, URZ, 0x33, !UPT ;  /* 0x000000083f1f7292 */ /* 0x000fe4000f8e333f */
[----:B------:R-:W-:Y:S02]  /*08b0*/  UISETP.GT.U32.AND UP2, UPT, UR26, UR25, UPT ;  /* 0x000000191a00728c */ /* 0x000fe4000bf44070 */
[----:B------:R-:W-:-:S03]  /*08c0*/  ULOP3.LUT UR32, URZ, UR7, URZ, 0x33, !UPT ;  /* 0x000000073f207292 */ /* 0x000fc6000f8e333f */
[----:B------:R-:W-:-:S03]  /*08d0*/  @!UP1 UIADD3 UR5, UR5, -UR27, URZ ;  /* 0x8000001b05059290 */ /* 0x000fc6000fffe03f */
[----:B------:R-:W-:Y:S02]  /*08e0*/  USHF.R.S32.HI UR4, URZ, 0x1f, UR33 ;  /* 0x0000001f3f047899 */ /* 0x000fe40008011421 */
[----:B------:R-:W-:Y:S01]  /*08f0*/  ISETP.NE.AND P1, PT, RZ, UR33, PT ;  /* 0x00000021ff007c0c */ /* 0x000fe2000bf25270 */
[----:B------:R-:W-:Y:S02]  /*0900*/  UISETP.GT.U32.AND UP6, UPT, UR27, UR5, UPT ;  /* 0x000000051b00728c */ /* 0x000fe4000bfc4070 */
[----:B------:R-:W-:Y:S01]  /*0910*/  @!UP2 UIADD3 UR25, UR25, -UR26, URZ ;  /* 0x8000001a1919a290 */ /* 0x000fe2000fffe03f */
[----:B--2---:R-:W-:Y:S01]  /*0920*/  R2UR UR12, R0 ;  /* 0x00000000000c72ca */ /* 0x004fe200000e0000 */
[----:B------:R-:W-:Y:S02]  /*0930*/  UISETP.NE.AND UP2, UPT, UR7, URZ, UPT ;  /* 0x0000003f0700728c */ /* 0x000fe4000bf45270 */
[----:B------:R-:W-:Y:S02]  /*0940*/  UISETP.GT.U32.AND UP1, UPT, UR26, UR25, UPT ;  /* 0x000000191a00728c */ /* 0x000fe4000bf24070 */
[----:B------:R-:W-:-:S03]  /*0950*/  ULEA.HI UR4, UR4, UR33, URZ, 0x2 ;  /* 0x0000002104047291 */ /* 0x000fc6000f8f103f */
[----:B------:R-:W-:Y:S02]  /*0960*/  @!UP6 UIADD3 UR5, UR5, -UR27, URZ ;  /* 0x8000001b0505e290 */ /* 0x000fe4000fffe03f */
[----:B------:R-:W-:Y:S02]  /*0970*/  UISETP.GE.AND UP6, UPT, UR6, URZ, UPT ;  /* 0x0000003f0600728c */ /* 0x000fe4000bfc6270 */
[----:B------:R-:W-:Y:S02]  /*0980*/  @!UP5 UIADD3 UR5, -UR5, URZ, URZ ;  /* 0x0000003f0505d290 */ /* 0x000fe4000fffe13f */
[----:B------:R-:W-:Y:S02]  /*0990*/  @!UP1 UIADD3 UR25, UR25, -UR26, URZ ;  /* 0x8000001a19199290 */ /* 0x000fe4000fffe03f */
[----:B------:R-:W-:Y:S02]  /*09a0*/  USEL UR5, UR31, UR5, !UP4 ;  /* 0x000000051f057287 */ /* 0x000fe4000e000000 */
[----:B------:R-:W-:-:S02]  /*09b0*/  ULOP3.LUT UR4, UR4, 0xfffffffc, URZ, 0xc0, !UPT ;  /* 0xfffffffc04047892 */ /* 0x000fc4000f8ec03f */
[----:B------:R-:W-:Y:S02]  /*09c0*/  UIADD3 UR5, UR11, -UR5, URZ ;  /* 0x800000050b057290 */ /* 0x000fe4000fffe03f */
[----:B------:R-:W-:Y:S02]  /*09d0*/  @!UP6 UIADD3 UR25, -UR25, URZ, URZ ;  /* 0x0000003f1919e290 */ /* 0x000fe4000fffe13f */
[----:B------:R-:W-:Y:S02]  /*09e0*/  UIADD3 UR54, UR33, -UR4, URZ ;  /* 0x8000000421367290 */ /* 0x000fe4000fffe03f */
[----:B------:R-:W-:Y:S02]  /*09f0*/  USEL UR25, UR32, UR25, !UP2 ;  /* 0x0000001920197287 */ /* 0x000fe4000d000000 */
[----:B------:R-:W-:Y:S02]  /*0a00*/  UISETP.NE.AND UP1, UPT, UR12, URZ, UPT ;  /* 0x0000003f0c00728c */ /* 0x000fe4000bf25270 */
[----:B------:R-:W-:-:S02]  /*0a10*/  UIADD3 UR25, UR6, -UR25, URZ ;  /* 0x8000001906197290 */ /* 0x000fc4000fffe03f */
[----:B------:R-:W-:Y:S02]  /*0a20*/  UISETP.EQ.AND UP5, UPT, UR54, 0x3, !UP1 ;  /* 0x000000033600788c */ /* 0x000fe4000cfa2270 */
[----:B------:R-:W-:Y:S02]  /*0a30*/  UIMAD UR24, UR5, UR25, URZ ;  /* 0x00000019051872a4 */ /* 0x000fe4000f8e023f */
[----:B------:R-:W-:Y:S02]  /*0a40*/  USEL UR4, UR25, UR5, !UP3 ;  /* 0x0000000519047287 */ /* 0x000fe4000d800000 */
[----:B------:R-:W-:Y:S02]  /*0a50*/  USHF.R.S32.HI UR25, URZ, 0x1f, UR24 ;  /* 0x0000001f3f197899 */ /* 0x000fe40008011418 */
[----:B------:R-:W-:Y:S01]  /*0a60*/  USHF.R.S32.HI UR5, URZ, 0x1f, UR4 ;  /* 0x0000001f3f057899 */ /* 0x000fe20008011404 */
[----:B------:R-:W-:Y:S01]  /*0a70*/  IMAD.U32 R6, RZ, RZ, UR24 ;  /* 0x00000018ff067e24 */ /* 0x000fe2000f8e00ff */
[----:B------:R-:W-:Y:S01]  /*0a80*/  USEL UR53, UR53, 0x2, UP5 ;  /* 0x0000000235357887 */ /* 0x000fe2000a800000 */
[----:B------:R-:W-:-:S02]  /*0a90*/  IMAD.U32 R4, RZ, RZ, UR4 ;  /* 0x00000004ff047e24 */ /* 0x000fc4000f8e00ff */
[----:B------:R-:W-:Y:S02]  /*0aa0*/  IMAD.U32 R7, RZ, RZ, UR25 ;  /* 0x00000019ff077e24 */ /* 0x000fe4000f8e00ff */
[----:B------:R-:W-:Y:S01]  /*0ab0*/  IMAD.U32 R5, RZ, RZ, UR5 ;  /* 0x00000005ff057e24 */ /* 0x000fe2000f8e00ff */
[----:B------:R-:W-:Y:S06]  /*0ac0*/  @P1 BRA `(.L_x_1) ;  /* 0x0000000000841947 */ /* 0x000fec0003800000 */
[----:B------:R-:W-:Y:S01]  /*0ad0*/  ELECT P1, URZ, PT ;  /* 0x00000000003f782f */ /* 0x000fe20003820000 */
[----:B------:R-:W-:-:S12]  /*0ae0*/  BSSY B0, `(.L_x_1) ;  /* 0x000001f000007945 */ /* 0x000fd80003800000 */
[----:B------:R-:W-:Y:S05]  /*0af0*/  @!P1 BRA `(.L_x_2) ;  /* 0x0000000000749947 */ /* 0x000fea0003800000 */
[----:B------:R-:W1:Y:S01]  /*0b00*/  S2UR UR6, SR_CgaCtaId ;  /* 0x00000000000679c3 */ /* 0x000e620000008800 */
[----:B------:R-:W-:Y:S01]  /*0b10*/  UMOV UR4, 0x400 ;  /* 0x0000040000047882 */ /* 0x000fe20000000000 */
[----:B------:R-:W-:Y:S01]  /*0b20*/  UMOV UR5, 0x1 ;  /* 0x0000000100057882 */ /* 0x000fe20000000000 */
[----:B------:R-:W-:Y:S02]  /*0b30*/  UMOV UR24, 0x140 ;  /* 0x0000014000187882 */ /* 0x000fe40000000000 */
[----:B------:R-:W-:-:S04]  /*0b40*/  UIADD3 UR24, -UR24, 0x100000, URZ ;  /* 0x0010000018187890 */ /* 0x000fc8000fffe13f */
[----:B------:R-:W-:Y:S02]  /*0b50*/  USHF.L.U32 UR25, UR24, 0xb, URZ ;  /* 0x0000000b18197899 */ /* 0x000fe4000800063f */
[----:B------:R-:W-:Y:S02]  /*0b60*/  USHF.L.U32 UR24, UR24, 0x1, URZ ;  /* 0x0000000118187899 */ /* 0x000fe4000800063f */
[----:B-1----:R-:W-:Y:S02]  /*0b70*/  ULEA UR6, UR6, UR4, 0x18 ;  /* 0x0000000406067291 */ /* 0x002fe4000f8ec03f */
[----:B------:R-:W-:-:S04]  /*0b80*/  UIADD3 UR4, -UR5, 0x100000, URZ ;  /* 0x0010000005047890 */ /* 0x000fc8000fffe13f */
[----:B------:R-:W-:Y:S02]  /*0b90*/  USHF.L.U32 UR5, UR4, 0xb, URZ ;  /* 0x0000000b04057899 */ /* 0x000fe4000800063f */
[----:B------:R-:W-:Y:S01]  /*0ba0*/  USHF.L.U32 UR4, UR4, 0x1, URZ ;  /* 0x0000000104047899 */ /* 0x000fe2000800063f */
[----:B------:R-:W1:Y:S11]  /*0bb0*/  FENCE.VIEW.ASYNC.S ;  /* 0x00000000000073c6 */ /* 0x000e760000000000 */
[----:B-1----:R1:W2:Y:S01]  /*0bc0*/  SYNCS.EXCH.64 URZ, [UR6+0x38400], UR4 ;  /* 0x03840004063f75b2 */ /* 0x0022a20008000100 */
[----:B------:R1:W3:Y:S01]  /*0bd0*/  SYNCS.EXCH.64 URZ, [UR6+0x38440], UR24 ;  /* 0x03844018063f75b2 */ /* 0x0002e20008000100 */
[----:B------:R1:W4:Y:S01]  /*0be0*/  SYNCS.EXCH.64 URZ, [UR6+0x38408], UR4 ;  /* 0x03840804063f75b2 */ /* 0x0003220008000100 */
[----:B------:R1:W1:Y:S01]  /*0bf0*/  SYNCS.EXCH.64 URZ, [UR6+0x38448], UR24 ;  /* 0x03844818063f75b2 */ /* 0x0002620008000100 */
        /* <DEDUP_REMOVED lines=12> */
[----:B------:R-:W-:Y:S01]  /*0cc0*/  NOP ;  /* 0x0000000000007918 */ /* 0x000fe20000000000 */
.L_x_2:
[----:B-1----:R-:W-:Y:S05]  /*0cd0*/  BSYNC B0 ;  /* 0x0000000000007941 */ /* 0x002fea0003800000 */
.L_x_1:
[----:B------:R-:W1:Y:S01]  /*0ce0*/  SHFL.IDX PT, R0, R13, RZ, 0x1f ;  /* 0x00001fff0d007589 */ /* 0x000e6200000e0000 */
[----:B------:R-:W-:Y:S01]  /*0cf0*/  UIADD3 UR33, UR12, -0x1, URZ ;  /* 0xffffffff0c217890 */ /* 0x000fe2000fffe03f */
[----:B------:R-:W-:Y:S01]  /*0d00*/  NOP ;  /* 0x0000000000007918 */ /* 0x000fe20000000000 */
[----:B------:R-:W-:Y:S02]  /*0d10*/  UISETP.LT.U32.AND UP6, UPT, UR54, 0x2, !UP1 ;  /* 0x000000023600788c */ /* 0x000fe4000cfc1070 */
[----:B------:R-:W-:Y:S02]  /*0d20*/  UISETP.GE.U32.AND UP5, UPT, UR33, 0x2, UPT ;  /* 0x000000022100788c */ /* 0x000fe4000bfa6070 */
[----:B------:R-:W-:-:S04]  /*0d30*/  USEL UR52, URZ, 0x1, !UP6 ;  /* 0x000000013f347887 */ /* 0x000fc8000f000000 */
[----:B------:R-:W-:Y:S01]  /*0d40*/  USEL UR52, UR52, 0x2, UP5 ;  /* 0x0000000234347887 */ /* 0x000fe2000a800000 */
[----:B-1----:R-:W-:-:S13]  /*0d50*/  ISETP.NE.AND P1, PT, R0, RZ, PT ;  /* 0x000000ff0000720c */ /* 0x002fda0003f25270 */
[----:B------:R-:W-:Y:S05]  /*0d60*/  @P1 BRA `(.L_x_3) ;  /* 0x0000000000681947 */ /* 0x000fea0003800000 */
[----:B------:R-:W1:Y:S01]  /*0d70*/  S2UR UR5, SR_CgaCtaId ;  /* 0x00000000000579c3 */ /* 0x000e620000008800 */
[----:B------:R-:W-:Y:S01]  /*0d80*/  UMOV UR4, 0x400 ;  /* 0x0000040000047882 */ /* 0x000fe20000000000 */
[----:B------:R-:W-:Y:S01]  /*0d90*/  UMOV UR24, 0x1 ;  /* 0x0000000100187882 */ /* 0x000fe20000000000 */
[----:B------:R-:W-:Y:S01]  /*0da0*/  UMOV UR11, 0x100 ;  /* 0x00000100000b7882 */ /* 0x000fe20000000000 */
[----:B------:R-:W-:-:S04]  /*0db0*/  UIADD3 UR24, -UR24, 0x100000, URZ ;  /* 0x0010000018187890 */ /* 0x000fc8000fffe13f */
[----:B------:R-:W-:Y:S02]  /*0dc0*/  USHF.L.U32 UR25, UR24, 0xb, URZ ;  /* 0x0000000b18197899 */ /* 0x000fe4000800063f */
[----:B------:R-:W-:Y:S01]  /*0dd0*/  USHF.L.U32 UR24, UR24, 0x1, URZ ;  /* 0x0000000118187899 */ /* 0x000fe2000800063f */
[----:B------:R-:W-:Y:S01]  /*0de0*/  ELECT P1, URZ, PT ;  /* 0x00000000003f782f */ /* 0x000fe20003820000 */
[----:B-1----:R-:W-:Y:S02]  /*0df0*/  ULEA UR6, UR5, UR4, 0x18 ;  /* 0x0000000405067291 */ /* 0x002fe4000f8ec03f */
[----:B------:R-:W-:-:S04]  /*0e00*/  UIADD3 UR4, -UR11, 0x100000, URZ ;  /* 0x001000000b047890 */ /* 0x000fc8000fffe13f */
[----:B------:R-:W-:Y:S02]  /*0e10*/  USHF.L.U32 UR5, UR4, 0xb, URZ ;  /* 0x0000000b04057899 */ /* 0x000fe4000800063f */
[----:B------:R-:W-:Y:S01]  /*0e20*/  USHF.L.U32 UR4, UR4, 0x1, URZ ;  /* 0x0000000104047899 */ /* 0x000fe2000800063f */
[----:B------:R-:W1:Y:S03]  /*0e30*/  FENCE.VIEW.ASYNC.S ;  /* 0x00000000000073c6 */ /* 0x000e660000000000 */
[----:B-1----:R1:W1:Y:S08]  /*0e40*/  SYNCS.EXCH.64 URZ, [UR6+0x38480], UR24 ;  /* 0x03848018063f75b2 */ /* 0x0022700008000100 */
        /* <DEDUP_REMOVED lines=12> */
.L_x_3:
[----:B------:R-:W2:Y:S01]  /*0f10*/  SHFL.IDX PT, R0, R13, RZ, 0x1f ;  /* 0x00001fff0d007589 */ /* 0x000ea200000e0000 */
[----:B------:R-:W-:Y:S01]  /*0f20*/  UISETP.EQ.AND UP6, UPT, UR54, 0x2, !UP1 ;  /* 0x000000023600788c */ /* 0x000fe2000cfc2270 */
[----:B------:R-:W-:-:S03]  /*0f30*/  NOP ;  /* 0x0000000000007918 */ /* 0x000fc60000000000 */
[----:B------:R-:W-:-:S04]  /*0f40*/  USEL UR51, URZ, 0x1, !UP6 ;  /* 0x000000013f337887 */ /* 0x000fc8000f000000 */
[----:B------:R-:W-:Y:S01]  /*0f50*/  USEL UR51, UR51, 0x2, UP5 ;  /* 0x0000000233337887 */ /* 0x000fe2000a800000 */
[----:B--2---:R-:W-:-:S13]  /*0f60*/  ISETP.NE.AND P1, PT, R0, RZ, PT ;  /* 0x000000ff0000720c */ /* 0x004fda0003f25270 */
[----:B------:R-:W-:Y:S05]  /*0f70*/  @P1 BRA `(.L_x_4) ;  /* 0x0000000000581947 */ /* 0x000fea0003800000 */
[----:B-1----:R-:W1:Y:S01]  /*0f80*/  S2UR UR5, SR_CgaCtaId ;  /* 0x00000000000579c3 */ /* 0x002e620000008800 */
[----:B------:R-:W-:Y:S01]  /*0f90*/  UMOV UR4, 0x400 ;  /* 0x0000040000047882 */ /* 0x000fe20000000000 */
[----:B------:R-:W-:Y:S01]  /*0fa0*/  UMOV UR11, 0x20 ;  /* 0x00000020000b7882 */ /* 0x000fe20000000000 */
[----:B------:R-:W-:Y:S01]  /*0fb0*/  UMOV UR24, 0x100 ;  /* 0x0000010000187882 */ /* 0x000fe20000000000 */
[----:B------:R-:W-:Y:S01]  /*0fc0*/  ELECT P1, URZ, PT ;  /* 0x00000000003f782f */ /* 0x000fe20003820000 */
        /* <DEDUP_REMOVED lines=8> */
[----:B-1----:R2:W1:Y:S01]  /*1050*/  SYNCS.EXCH.64 URZ, [UR6+0x384e0], UR4 ;  /* 0x0384e004063f75b2 */ /* 0x0024620008000100 */
[----:B------:R2:W1:Y:S01]  /*1060*/  SYNCS.EXCH.64 URZ, [UR6+0x38500], UR24 ;  /* 0x03850018063f75b2 */ /* 0x0004620008000100 */
[----:B------:R2:W1:Y:S01]  /*1070*/  SYNCS.EXCH.64 URZ, [UR6+0x384e8], UR4 ;  /* 0x0384e804063f75b2 */ /* 0x0004620008000100 */
[----:B------:R2:W1:Y:S01]  /*1080*/  SYNCS.EXCH.64 URZ, [UR6+0x38508], UR24 ;  /* 0x03850818063f75b2 */ /* 0x0004620008000100 */
[----:B------:R2:W1:Y:S01]  /*1090*/  SYNCS.EXCH.64 URZ, [UR6+0x384f0], UR4 ;  /* 0x0384f004063f75b2 */ /* 0x0004620008000100 */
[----:B------:R2:W1:Y:S01]  /*10a0*/  SYNCS.EXCH.64 URZ, [UR6+0x38510], UR24 ;  /* 0x03851018063f75b2 */ /* 0x0004620008000100 */
[----:B------:R2:W1:Y:S01]  /*10b0*/  SYNCS.EXCH.64 URZ, [UR6+0x384f8], UR4 ;  /* 0x0384f804063f75b2 */ /* 0x0004620008000100 */
[----:B------:R2:W1:Y:S02]  /*10c0*/  SYNCS.EXCH.64 URZ, [UR6+0x38518], UR24 ;  /* 0x03851818063f75b2 */ /* 0x0004640008000100 */
[----:B--2---:R-:W-:Y:S01]  /*10d0*/  NOP ;  /* 0x0000000000007918 */ /* 0x004fe20000000000 */
.L_x_4:
[----:B------:R-:W2:Y:S01]  /*10e0*/  SHFL.IDX PT, R0, R13, RZ, 0x1f ;  /* 0x00001fff0d007589 */ /* 0x000ea200000e0000 */
[----:B------:R-:W-:Y:S01]  /*10f0*/  ELECT P1, URZ, PT ;  /* 0x00000000003f782f */ /* 0x000fe20003820000 */
[----:B------:R-:W3:Y:S01]  /*1100*/  LDC.64 R14, c[0x0][0x8f8] ;  /* 0x00023e00ff0e7b82 */ /* 0x000ee20000000a00 */
[----:B-1----:R-:W-:Y:S01]  /*1110*/  UMOV UR4, 0x20 ;  /* 0x0000002000047882 */ /* 0x002fe20000000000 */
[----:B------:R-:W-:Y:S01]  /*1120*/  NOP ;  /* 0x0000000000007918 */ /* 0x000fe20000000000 */
[----:B------:R-:W-:Y:S01]  /*1130*/  ULDC UR39, c[0x0][0xc] ;  /* 0x0000030000277ab9 */ /* 0x000fe20000000800 */
[----:B------:R-:W-:Y:S02]  /*1140*/  IMAD.MOV.U32 R16, RZ, RZ, -0x1 ;  /* 0xffffffffff107424 */ /* 0x000fe400078e00ff */
[----:B------:R-:W-:Y:S02]  /*1150*/  IMAD.MOV.U32 R17, RZ, RZ, -0x1 ;  /* 0xffffffffff117424 */ /* 0x000fe400078e00ff */
[----:B------:R-:W-:Y:S01]  /*1160*/  IMAD.MOV.U32 R18, RZ, RZ, -0x1 ;  /* 0xffffffffff127424 */ /* 0x000fe200078e00ff */
[----:B--2---:R-:W-:Y:S01]  /*1170*/  ISETP.NE.OR P1, PT, R0, RZ, !P1 ;  /* 0x000000ff0000720c */ /* 0x004fe20004f25670 */
[----:B------:R-:W-:-:S12]  /*1180*/  IMAD.U32 R0, RZ, RZ, UR9 ;  /* 0x00000009ff007e24 */ /* 0x000fd8000f8e00ff */
[----:B------:R-:W-:Y:S01]  /*1190*/  VOTEU.ALL UP5, P1 ;  /* 0x00000000003f7886 */ /* 0x000fe200008a0000 */
[----:B------:R-:W-:-:S04]  /*11a0*/  VOTEU.ALL UP6, P1 ;  /* 0x00000000003f7886 */ /* 0x000fc800008c0000 */
[----:B------:R-:W1:Y:S01]  /*11b0*/  @!UP5 S2UR UR11, SR_CgaCtaId ;  /* 0x00000000000bd9c3 */ /* 0x000e620000008800 */
[----:B------:R-:W-:Y:S01]  /*11c0*/  @!UP5 UMOV UR6, 0x400 ;  /* 0x000004000006d882 */ /* 0x000fe20000000000 */
[----:B------:R-:W-:-:S04]  /*11d0*/  @!UP5 UIADD3 UR4, -UR4, 0x100000, URZ ;  /* 0x001000000404d890 */ /* 0x000fc8000fffe13f */
[----:B------:R-:W-:Y:S02]  /*11e0*/  @!UP5 USHF.L.U32 UR5, UR4, 0xb, URZ ;  /* 0x0000000b0405d899 */ /* 0x000fe4000800063f */
[----:B------:R-:W-:Y:S02]  /*11f0*/  @!UP5 USHF.L.U32 UR4, UR4, 0x1, URZ ;  /* 0x000000010404d899 */ /* 0x000fe4000800063f */
[----:B-1----:R-:W-:Y:S01]  /*1200*/  @!UP5 ULEA UR6, UR11, UR6, 0x18 ;  /* 0x000000060b06d291 */ /* 0x002fe2000f8ec03f */
[----:B------:R-:W-:Y:S01]  /*1210*/  VOTEU.ALL UP5, P1 ;  /* 0x00000000003f7886 */ /* 0x000fe200008a0000 */
[----:B---3--:R-:W-:Y:S01]  /*1220*/  ISETP.LE.U32.AND P1, PT, R14, UR10, PT ;  /* 0x0000000a0e007c0c */ /* 0x008fe2000bf23070 */
[----:B------:R-:W-:-:S03]  /*1230*/  UMOV UR11, URZ ;  /* 0x0000003f000b7c82 */ /* 0x000fc60008000000 */
[----:B------:R-:W-:Y:S01]  /*1240*/  ISETP.GE.U32.AND.EX P1, PT, R0, R15, PT, P1 ;  /* 0x0000000f0000720c */ /* 0x000fe20003f26110 */
[----:B------:R-:W1:Y:S05]  /*1250*/  FENCE.VIEW.ASYNC.S ;  /* 0x00000000000073c6 */ /* 0x000e6a0000000000 */
[----:B-1----:R-:W4:Y:S01]  /*1260*/  @!UP5 SYNCS.EXCH.64 URZ, [UR6+0x38520], UR4 ;  /* 0x03852004063fd5b2 */ /* 0x002f220008000100 */
[----:B------:R1:W4:Y:S01]  /*1270*/  @!UP6 SYNCS.EXCH.64 URZ, [UR6+0x38528], UR4 ;  /* 0x03852804063fe5b2 */ /* 0x0003220008000100 */
[----:B------:R-:W-:Y:S01]  /*1280*/  NOP ;  /* 0x0000000000007918 */ /* 0x000fe20000000000 */
[----:B-1----:R-:W-:Y:S01]  /*1290*/  ULDC.U8 UR4, c[0x0][0x900] ;  /* 0x0002400000047ab9 */ /* 0x002fe20000000000 */
[----:B------:R-:W-:Y:S01]  /*12a0*/  UMOV UR6, URZ ;  /* 0x0000003f00067c82 */ /* 0x000fe20008000000 */
[----:B----4-:R-:W-:Y:S01]  /*12b0*/  BAR.SYNC.DEFER_BLOCKING 0x0 ;  /* 0x0000000000007b1d */ /* 0x010fe20000010000 */
[----:B------:R-:W-:-:S04]  /*12c0*/  ISETP.NE.AND P2, PT, RZ, UR4, PT ;  /* 0x00000004ff007c0c */ /* 0x000fc8000bf45270 */
[----:B------:R-:W-:Y:S01]  /*12d0*/  P2R R20, PR, RZ, 0x4 ;  /* 0x00000004ff147803 */ /* 0x000fe20000000000 */
[----:B------:R-:W-:Y:S01]  /*12e0*/  UMOV UR5, URZ ;  /* 0x0000003f00057c82 */ /* 0x000fe20008000000 */
[----:B------:R-:W-:-:S07]  /*12f0*/  UMOV UR4, URZ ;  /* 0x0000003f00047c82 */ /* 0x000fce0008000000 */
[----:B------:R-:W-:Y:S05]  /*1300*/  @P2 BRA P1, `(.L_x_5) ;  /* 0x0000001400f42947 */ /* 0x000fea0000800000 */
[----:B------:R-:W-:Y:S01]  /*1310*/  IMAD.U32 R15, RZ, RZ, UR9 ;  /* 0x00000009ff0f7e24 */ /* 0x000fe2000f8e00ff */
[----:B------:R-:W-:Y:S01]  /*1320*/  ISETP.LE.U32.AND P1, PT, R6, UR10, PT ;  /* 0x0000000a06007c0c */ /* 0x000fe2000bf23070 */
[----:B------:R-:W-:Y:S01]  /*1330*/  UMOV UR5, URZ ;  /* 0x0000003f00057c82 */ /* 0x000fe20008000000 */
[----:B------:R-:W-:Y:S01]  /*1340*/  UMOV UR4, URZ ;  /* 0x0000003f00047c82 */ /* 0x000fe20008000000 */
[----:B------:R-:W-:Y:S01]  /*1350*/  UMOV UR11, URZ ;  /* 0x0000003f000b7c82 */ /* 0x000fe20008000000 */
[----:B------:R-:W-:Y:S01]  /*1360*/  ISETP.GE.U32.AND.EX P1, PT, R15, R7, PT, P1 ;  /* 0x000000070f00720c */ /* 0x000fe20003f26110 */
[----:B------:R-:W-:-:S12]  /*1370*/  UMOV UR6, URZ ;  /* 0x0000003f00067c82 */ /* 0x000fd80008000000 */
[----:B------:R-:W-:Y:S05]  /*1380*/  @!P1 BRA `(.L_x_6) ;  /* 0x0000001000c09947 */ /* 0x000fea0003800000 */
[----:B------:R-:W-:Y:S02]  /*1390*/  VIADD R2, R34, 0x20 ;  /* 0x0000002022027836 */ /* 0x000fe40000000000 */
[----:B------:R-:W-:Y:S02]  /*13a0*/  IMAD.MOV.U32 R0, RZ, RZ, R34 ;  /* 0x000000ffff007224 */ /* 0x000fe400078e0022 */
[----:B-----5:R-:W-:Y:S01]  /*13b0*/  IMAD.MOV.U32 R12, RZ, RZ, R8 ;  /* 0x000000ffff0c7224 */ /* 0x020fe200078e0008 */
[----:B------:R-:W-:Y:S01]  /*13c0*/  ISETP.GE.AND P1, PT, R2, R3, PT ;  /* 0x000000030200720c */ /* 0x000fe20003f26270 */
[----:B------:R-:W-:-:S12]  /*13d0*/  IMAD.MOV.U32 R17, RZ, RZ, R9 ;  /* 0x000000ffff117224 */ /* 0x000fd800078e0009 */
[----:B------:R-:W1:Y:S01]  /*13e0*/  @!P1 LDC.64 R14, c[0x0][0x918] ;  /* 0x00024600ff0e9b82 */ /* 0x000e620000000a00 */
[----:B------:R-:W-:Y:S01]  /*13f0*/  @!P1 VIADD R7, R0, 0x20 ;  /* 0x0000002000079836 */ /* 0x000fe20000000000 */
[----:B------:R-:W-:Y:S02]  /*1400*/  UIADD3 UR16, UP5, UR16, -0x1, URZ ;  /* 0xffffffff10107890 */ /* 0x000fe4000ffbe03f */
[----:B------:R-:W-:Y:S01]  /*1410*/  UIADD3 UR14, UP6, UR14, -0x1, URZ ;  /* 0xffffffff0e0e7890 */ /* 0x000fe2000ffde03f */
[----:B------:R-:W-:Y:S01]  /*1420*/  BSSY B0, `(.L_x_7) ;  /* 0x000004f000007945 */ /* 0x000fe20003800000 */
[----:B------:R-:W-:Y:S01]  /*1430*/  UIADD3.X UR17, UR17, -0x1, URZ, UP5, !UPT ;  /* 0xffffffff11117890 */ /* 0x000fe2000affe43f */
[----:B-1----:R-:W-:-:S05]  /*1440*/  @!P1 IMAD.WIDE R14, R7, 0xc, R14 ;  /* 0x0000000c070e9825 */ /* 0x002fca00078e020e */
[----:B------:R1:W5:Y:S04]  /*1450*/  @!P1 LDG.E R8, desc[UR56][R14.64] ;  /* 0x000000380e089981 */ /* 0x000368000c1e1900 */
[----:B------:R1:W5:Y:S01]  /*1460*/  @!P1 LDG.E R9, desc[UR56][R14.64+0x4] ;  /* 0x000004380e099981 */ /* 0x000362000c1e1900 */
[----:B------:R-:W-:Y:S01]  /*1470*/  ISETP.GE.AND P1, PT, R0, R3, PT ;  /* 0x000000030000720c */ /* 0x000fe20003f26270 */
[----:B------:R-:W-:Y:S01]  /*1480*/  UIADD3.X UR15, UR15, -0x1, URZ, UP6, !UPT ;  /* 0xffffffff0f0f7890 */ /* 0x000fe2000b7fe43f */
[----:B------:R-:W-:Y:S01]  /*1490*/  CS2R R6, SRZ ;  /* 0x0000000000067805 */ /* 0x000fe2000001ff00 */
[----:B------:R-:W-:Y:S01]  /*14a0*/  UIADD3 UR4, UR8, -0x1, URZ ;  /* 0xffffffff08047890 */ /* 0x000fe2000fffe03f */
[----:B------:R-:W-:Y:S01]  /*14b0*/  IMAD.MOV.U32 R27, RZ, RZ, 0x7fffffff ;  /* 0x7fffffffff1b7424 */ /* 0x000fe200078e00ff */
[----:B------:R-:W-:Y:S01]  /*14c0*/  UIADD3 UR5, UR7, -0x1, URZ ;  /* 0xffffffff07057890 */ /* 0x000fe2000fffe03f */
[----:B------:R-:W-:-:S07]  /*14d0*/  IMAD.MOV.U32 R29, RZ, RZ, RZ ;  /* 0x000000ffff1d7224 */ /* 0x000fce00078e00ff */
[----:B-1----:R-:W-:Y:S05]  /*14e0*/  @P1 BRA `(.L_x_8) ;  /* 0x0000000400081947 */ /* 0x002fea0003800000 */
[----:B------:R-:W-:Y:S02]  /*14f0*/  PLOP3.LUT P3, PT, PT, PT, UP0, 0x80, 0x0 ;  /* 0x000000000000781c */ /* 0x000fe40003f6f008 */
[C---:B------:R-:W-:Y:S02]  /*1500*/  IADD3 R21, P2, R17.reuse, UR16, RZ ;  /* 0x0000001011157c10 */ /* 0x040fe4000ff5e0ff */
[C---:B------:R-:W-:Y:S02]  /*1510*/  IADD3 R23, P1, R12.reuse, UR14, RZ ;  /* 0x0000000e0c177c10 */ /* 0x040fe4000ff3e0ff */
[----:B------:R-:W-:Y:S02]  /*1520*/  LEA.HI.X.SX32 R22, R17, UR17, 0x1, P2 ;  /* 0x0000001111167c11 */ /* 0x000fe400090f0eff */
[----:B------:R-:W-:-:S05]  /*1530*/  LEA.HI.X.SX32 R12, R12, UR15, 0x1, P1 ;  /* 0x0000000f0c0c7c11 */ /* 0x000fca00088f0eff */
[----:B------:R-:W-:Y:S05]  /*1540*/  @!P3 BRA `(.L_x_9) ;  /* 0x000000000030b947 */ /* 0x000fea0003800000 */
[----:B------:R-:W-:Y:S02]  /*1550*/  ULDC UR6, c[0x0][0x8dc] ;  /* 0x0002370000067ab9 */ /* 0x000fe40000000800 */
[----:B------:R-:W-:-:S05]  /*1560*/  IADD3 R17, P1, R23, UR6, RZ ;  /* 0x0000000617117c10 */ /* 0x000fca000ff3e0ff */
[----:B------:R-:W-:-:S04]  /*1570*/  IMAD.X R23, RZ, RZ, R12, P1 ;  /* 0x000000ffff177224 */ /* 0x000fc800008e060c */
[----:B------:R-:W-:-:S04]  /*1580*/  IMAD.WIDE.U32 R4, R23, UR20, RZ ;  /* 0x0000001417047c25 */ /* 0x000fc8000f8e00ff */
[----:B------:R-:W-:-:S04]  /*1590*/  IMAD.WIDE.U32 R14, P1, R17, UR21, R4 ;  /* 0x00000015110e7c25 */ /* 0x000fc8000f820004 */
[----:B------:R-:W-:-:S04]  /*15a0*/  IMAD.WIDE.U32 R4, R17, UR20, RZ ;  /* 0x0000001411047c25 */ /* 0x000fc8000f8e00ff */
[----:B------:R-:W-:Y:S01]  /*15b0*/  IMAD.X R19, RZ, RZ, RZ, P1 ;  /* 0x000000ffff137224 */ /* 0x000fe200008e06ff */
[----:B------:R-:W-:Y:S01]  /*15c0*/  IADD3 RZ, P1, R5, R14, RZ ;  /* 0x0000000e05ff7210 */ /* 0x000fe20007f3e0ff */
[----:B------:R-:W-:-:S04]  /*15d0*/  IMAD.MOV.U32 R18, RZ, RZ, R15 ;  /* 0x000000ffff127224 */ /* 0x000fc800078e000f */
[----:B------:R-:W-:-:S04]  /*15e0*/  IMAD.WIDE.U32.X R4, R23, UR21, R18, P1 ;  /* 0x0000001517047c25 */ /* 0x000fc800088e0412 */
[----:B------:R-:W-:Y:S02]  /*15f0*/  IMAD.MOV.U32 R23, RZ, RZ, R4 ;  /* 0x000000ffff177224 */ /* 0x000fe400078e0004 */
[----:B------:R-:W-:-:S07]  /*1600*/  IMAD.MOV.U32 R12, RZ, RZ, R5 ;  /* 0x000000ffff0c7224 */ /* 0x000fce00078e0005 */
.L_x_9:
        /* <DEDUP_REMOVED lines=13> */
.L_x_10:
[----:B------:R-:W-:Y:S02]  /*16e0*/  SHF.R.U64 R5, R23, UR18, R12 ;  /* 0x0000001217057c19 */ /* 0x000fe4000800120c */
[----:B------:R-:W-:-:S03]  /*16f0*/  SHF.R.U64 R4, R21, UR28, R22 ;  /* 0x0000001c15047c19 */ /* 0x000fc60008001216 */
[----:B------:R-:W-:Y:S02]  /*1700*/  VIADD R17, R5, UR4 ;  /* 0x0000000405117c36 */ /* 0x000fe40008000000 */
[----:B------:R-:W-:-:S03]  /*1710*/  VIADD R14, R4, UR5 ;  /* 0x00000005040e7c36 */ /* 0x000fc60008000000 */
[----:B------:R-:W-:Y:S02]  /*1720*/  IABS R15, R17 ;  /* 0x00000011000f7213 */ /* 0x000fe40000000000 */
[----:B------:R-:W-:-:S03]  /*1730*/  IABS R12, R14 ;  /* 0x0000000e000c7213 */ /* 0x000fc60000000000 */
[----:B------:R-:W-:-:S04]  /*1740*/  IMAD.HI.U32 R4, R15, UR13, RZ ;  /* 0x0000000d0f047c27 */ /* 0x000fc8000f8e00ff */
[----:B------:R-:W-:-:S04]  /*1750*/  IMAD.HI.U32 R5, R12, UR19, RZ ;  /* 0x000000130c057c27 */ /* 0x000fc8000f8e00ff */
[----:B------:R-:W-:Y:S02]  /*1760*/  IMAD R4, R4, UR29, R15 ;  /* 0x0000001d04047c24 */ /* 0x000fe4000f8e020f */
[----:B------:R-:W-:Y:S02]  /*1770*/  IMAD R5, R5, UR30, R12 ;  /* 0x0000001e05057c24 */ /* 0x000fe4000f8e020c */
[----:B------:R-:W-:Y:S01]  /*1780*/  IMAD.U32 R15, RZ, RZ, UR31 ;  /* 0x0000001fff0f7e24 */ /* 0x000fe2000f8e00ff */
[----:B------:R-:W-:Y:S01]  /*1790*/  ISETP.LT.U32.AND P1, PT, R4, UR27, PT ;  /* 0x0000001b04007c0c */ /* 0x000fe2000bf21070 */
[----:B------:R-:W-:Y:S01]  /*17a0*/  IMAD.U32 R12, RZ, RZ, UR32 ;  /* 0x00000020ff0c7e24 */ /* 0x000fe2000f8e00ff */
[----:B------:R-:W-:-:S11]  /*17b0*/  ISETP.LT.U32.AND P2, PT, R5, UR26, PT ;  /* 0x0000001a05007c0c */ /* 0x000fd6000bf41070 */
[----:B------:R-:W-:Y:S01]  /*17c0*/  @!P1 VIADD R4, R4, -UR27 ;  /* 0x8000001b04049c36 */ /* 0x000fe20008000000 */
[----:B------:R-:W-:Y:S01]  /*17d0*/  ISETP.GE.AND P1, PT, R14, RZ, PT ;  /* 0x000000ff0e00720c */ /* 0x000fe20003f26270 */
[----:B------:R-:W-:Y:S01]  /*17e0*/  @!P2 VIADD R5, R5, -UR26 ;  /* 0x8000001a0505ac36 */ /* 0x000fe20008000000 */
[----:B------:R-:W-:Y:S02]  /*17f0*/  ISETP.GE.AND P2, PT, R17, RZ, PT ;  /* 0x000000ff1100720c */ /* 0x000fe40003f46270 */
[----:B------:R-:W-:Y:S02]  /*1800*/  ISETP.LT.U32.AND P3, PT, R4, UR27, PT ;  /* 0x0000001b04007c0c */ /* 0x000fe4000bf61070 */
[----:B------:R-:W-:-:S11]  /*1810*/  ISETP.LT.U32.AND P4, PT, R5, UR26, PT ;  /* 0x0000001a05007c0c */ /* 0x000fd6000bf81070 */
[----:B------:R-:W-:Y:S01]  /*1820*/  @!P3 VIADD R4, R4, -UR27 ;  /* 0x8000001b0404bc36 */ /* 0x000fe20008000000 */
[----:B------:R-:W-:Y:S01]  /*1830*/  PLOP3.LUT P3, PT, PT, PT, UP4, 0x80, 0x0 ;  /* 0x000000000000781c */ /* 0x000fe20003f6f048 */
[----:B------:R-:W-:Y:S01]  /*1840*/  @!P4 VIADD R5, R5, -UR26 ;  /* 0x8000001a0505cc36 */ /* 0x000fe20008000000 */
[----:B------:R-:W-:Y:S01]  /*1850*/  PLOP3.LUT P4, PT, PT, PT, UP2, 0x80, 0x0 ;  /* 0x000000000000781c */ /* 0x000fe20003f8f028 */
[----:B------:R-:W-:Y:S02]  /*1860*/  @!P2 IMAD.MOV R4, RZ, RZ, -R4 ;  /* 0x000000ffff04a224 */ /* 0x000fe400078e0a04 */
[----:B------:R-:W-:Y:S01]  /*1870*/  @!P1 IMAD.MOV R5, RZ, RZ, -R5 ;  /* 0x000000ffff059224 */ /* 0x000fe200078e0a05 */
[----:B------:R-:W-:Y:S02]  /*1880*/  PLOP3.LUT P1, PT, PT, PT, UP3, 0x80, 0x0 ;  /* 0x000000000000781c */ /* 0x000fe40003f2f038 */
[----:B------:R-:W-:Y:S02]  /*1890*/  SEL R4, R15, R4, !P3 ;  /* 0x000000040f047207 */ /* 0x000fe40005800000 */
[----:B------:R-:W-:-:S03]  /*18a0*/  SEL R5, R12, R5, !P4 ;  /* 0x000000050c057207 */ /* 0x000fc60006000000 */
[----:B------:R-:W-:Y:S02]  /*18b0*/  IMAD.IADD R12, R17, 0x1, -R4 ;  /* 0x00000001110c7824 */ /* 0x000fe400078e0a04 */
[----:B------:R-:W-:-:S04]  /*18c0*/  IMAD.IADD R5, R14, 0x1, -R5 ;  /* 0x000000010e057824 */ /* 0x000fc800078e0a05 */
[----:B------:R-:W-:Y:S01]  /*18d0*/  IMAD R27, R12, R5, RZ ;  /* 0x000000050c1b7224 */ /* 0x000fe200078e02ff */
[----:B------:R-:W-:-:S04]  /*18e0*/  SEL R4, R5, R12, !P1 ;  /* 0x0000000c05047207 */ /* 0x000fc80004800000 */
[----:B------:R-:W-:Y:S02]  /*18f0*/  SHF.R.S32.HI R5, RZ, 0x1f, R4 ;  /* 0x0000001fff057819 */ /* 0x000fe40000011404 */
[----:B------:R-:W-:-:S07]  /*1900*/  SHF.R.S32.HI R29, RZ, 0x1f, R27 ;  /* 0x0000001fff1d7819 */ /* 0x000fce000001141b */
.L_x_8:
[----:B------:R-:W-:Y:S05]  /*1910*/  BSYNC B0 ;  /* 0x0000000000007941 */ /* 0x000fea0003800000 */
.L_x_7:
[----:B------:R-:W1:Y:S01]  /*1920*/  SHFL.UP PT, R14, R27, 0x1, RZ ;  /* 0x042000001b0e7989 */ /* 0x000e6200000e00ff */
[C---:B------:R-:W-:Y:S02]  /*1930*/  ISETP.NE.AND P2, PT, R34.reuse, RZ, PT ;  /* 0x000000ff2200720c */ /* 0x040fe40003f45270 */
[C---:B------:R-:W-:Y:S01]  /*1940*/  ISETP.GE.U32.AND P3, PT, R34.reuse, 0x2, PT ;  /* 0x000000022200780c */ /* 0x040fe20003f66070 */
[----:B------:R-:W2:Y:S01]  /*1950*/  SHFL.UP PT, R12, R29, 0x1, RZ ;  /* 0x042000001d0c7989 */ /* 0x000ea200000e00ff */
[C---:B------:R-:W-:Y:S02]  /*1960*/  ISETP.GE.U32.AND P4, PT, R34.reuse, 0x4, PT ;  /* 0x000000042200780c */ /* 0x040fe40003f86070 */
[C---:B------:R-:W-:Y:S02]  /*1970*/  ISETP.GE.U32.AND P5, PT, R34.reuse, 0x8, PT ;  /* 0x000000082200780c */ /* 0x040fe40003fa6070 */
[----:B------:R-:W-:Y:S02]  /*1980*/  ISETP.GE.U32.AND P6, PT, R34, 0x10, PT ;  /* 0x000000102200780c */ /* 0x000fe40003fc6070 */
[----:B-1----:R-:W-:-:S02]  /*1990*/  SEL R14, R14, RZ, P2 ;  /* 0x000000ff0e0e7207 */ /* 0x002fc40001000000 */
[----:B--2---:R-:W-:Y:S02]  /*19a0*/  SEL R12, R12, RZ, P2 ;  /* 0x000000ff0c0c7207 */ /* 0x004fe40001000000 */
[----:B------:R-:W-:-:S05]  /*19b0*/  IADD3 R19, P1, R14, R27, RZ ;  /* 0x0000001b0e137210 */ /* 0x000fca0007f3e0ff */
[----:B------:R-:W-:Y:S01]  /*19c0*/  IMAD.X R21, R12, 0x1, R29, P1 ;  /* 0x000000010c157824 */ /* 0x000fe200008e061d */
[----:B------:R-:W1:Y:S04]  /*19d0*/  SHFL.UP PT, R14, R19, 0x2, RZ ;  /* 0x04400000130e7989 */ /* 0x000e6800000e00ff */
[----:B------:R-:W2:Y:S01]  /*19e0*/  SHFL.UP PT, R12, R21, 0x2, RZ ;  /* 0x04400000150c7989 */ /* 0x000ea200000e00ff */
[----:B-1----:R-:W-:-:S04]  /*19f0*/  SEL R14, R14, RZ, P3 ;  /* 0x000000ff0e0e7207 */ /* 0x002fc80001800000 */
[----:B------:R-:W-:Y:S02]  /*1a00*/  IADD3 R15, P1, R14, R19, RZ ;  /* 0x000000130e0f7210 */ /* 0x000fe40007f3e0ff */
[----:B--2---:R-:W-:-:S03]  /*1a10*/  SEL R12, R12, RZ, P3 ;  /* 0x000000ff0c0c7207 */ /* 0x004fc60001800000 */
[----:B------:R-:W1:Y:S02]  /*1a20*/  SHFL.UP PT, R14, R15, 0x4, RZ ;  /* 0x048000000f0e7989 */ /* 0x000e6400000e00ff */
[----:B------:R-:W-:-:S05]  /*1a30*/  IMAD.X R17, R12, 0x1, R21, P1 ;  /* 0x000000010c117824 */ /* 0x000fca00008e0615 */
        /* <DEDUP_REMOVED lines=15> */
[----:B--2---:R-:W-:-:S05]  /*1b30*/  SEL R12, R12, RZ, P6 ;  /* 0x000000ff0c0c7207 */ /* 0x004fca0003000000 */
[----:B------:R-:W-:Y:S01]  /*1b40*/  IMAD.X R19, R12, 0x1, R17, P1 ;  /* 0x000000010c137824 */ /* 0x000fe200008e0611 */
[----:B------:R-:W-:-:S04]  /*1b50*/  ISETP.GT.U32.AND P1, PT, R18, UR10, PT ;  /* 0x0000000a12007c0c */ /* 0x000fc8000bf24070 */
[----:B------:R-:W-:-:S13]  /*1b60*/  ISETP.GT.U32.AND.EX P1, PT, R19, UR9, PT, P1 ;  /* 0x0000000913007c0c */ /* 0x000fda000bf24110 */
[----:B------:R-:W-:-:S04]  /*1b70*/  VOTE.ANY R12, PT, P1 ;  /* 0x00000000000c7806 */ /* 0x000fc800008e0100 */
[----:B------:R-:W-:-:S13]  /*1b80*/  ISETP.NE.AND P1, PT, R12, RZ, PT ;  /* 0x000000ff0c00720c */ /* 0x000fda0003f25270 */
[----:B------:R-:W-:Y:S05]  /*1b90*/  @P1 BRA `(.L_x_11) ;  /* 0x00000008006c1947 */ /* 0x000fea0003800000 */
[----:B------:R-:W1:Y:S01]  /*1ba0*/  LDC R3, c[0x0][0x910] ;  /* 0x00024400ff037b82 */ /* 0x000e620000000800 */
[----:B------:R-:W-:Y:S01]  /*1bb0*/  ULDC UR13, c[0x0][0x8f4] ;  /* 0x00023d00000d7ab9 */ /* 0x000fe20000000800 */
[----:B------:R-:W-:Y:S01]  /*1bc0*/  ULDC UR6, c[0x0][0x8dc] ;  /* 0x0002370000067ab9 */ /* 0x000fe20000000800 */
[----:B------:R-:W-:Y:S01]  /*1bd0*/  ULDC UR22, c[0x0][0x8d8] ;  /* 0x0002360000167ab9 */ /* 0x000fe20000000800 */
[----:B------:R-:W-:Y:S01]  /*1be0*/  ULDC UR23, c[0x0][0x8f0] ;  /* 0x00023c0000177ab9 */ /* 0x000fe20000000800 */
[----:B------:R-:W-:Y:S01]  /*1bf0*/  ULDC.64 UR18, c[0x0][0x8d0] ;  /* 0x0002340000127ab9 */ /* 0x000fe20000000a00 */
[----:B------:R-:W-:-:S05]  /*1c00*/  ULDC.64 UR20, c[0x0][0x8e8] ;  /* 0x00023a0000147ab9 */ /* 0x000fca0000000a00 */
.L_x_16:
[----:B------:R-:W-:Y:S02]  /*1c10*/  IMAD.MOV.U32 R0, RZ, RZ, R2 ;  /* 0x000000ffff007224 */ /* 0x000fe400078e0002 */
[----:B------:R-:W-:Y:S02]  /*1c20*/  VIADD R2, R2, 0x20 ;  /* 0x0000002002027836 */ /* 0x000fe40000000000 */
[----:B-----5:R-:W-:Y:S02]  /*1c30*/  IMAD.MOV.U32 R12, RZ, RZ, R8 ;  /* 0x000000ffff0c7224 */ /* 0x020fe400078e0008 */
[----:B------:R-:W-:Y:S01]  /*1c40*/  IMAD.MOV.U32 R17, RZ, RZ, R9 ;  /* 0x000000ffff117224 */ /* 0x000fe200078e0009 */
[----:B-1----:R-:W-:-:S13]  /*1c50*/  ISETP.GE.AND P1, PT, R2, R3, PT ;  /* 0x000000030200720c */ /* 0x002fda0003f26270 */
[----:B------:R-:W1:Y:S01]  /*1c60*/  @!P1 LDC.64 R6, c[0x0][0x918] ;  /* 0x00024600ff069b82 */ /* 0x000e620000000a00 */
[----:B------:R-:W-:Y:S01]  /*1c70*/  @!P1 VIADD R15, R0, 0x20 ;  /* 0x00000020000f9836 */ /* 0x000fe20000000000 */
[----:B------:R-:W-:Y:S01]  /*1c80*/  BSSY B0, `(.L_x_12) ;  /* 0x0000065000007945 */ /* 0x000fe20003800000 */
[----:B------:R-:W-:Y:S02]  /*1c90*/  IMAD.MOV.U32 R27, RZ, RZ, 0x7fffffff ;  /* 0x7fffffffff1b7424 */ /* 0x000fe400078e00ff */
[----:B-1----:R-:W-:-:S05]  /*1ca0*/  @!P1 IMAD.WIDE R14, R15, 0xc, R6 ;  /* 0x0000000c0f0e9825 */ /* 0x002fca00078e0206 */
[----:B------:R1:W5:Y:S04]  /*1cb0*/  @!P1 LDG.E R8, desc[UR56][R14.64] ;  /* 0x000000380e089981 */ /* 0x000368000c1e1900 */
[----:B------:R1:W5:Y:S01]  /*1cc0*/  @!P1 LDG.E R9, desc[UR56][R14.64+0x4] ;  /* 0x000004380e099981 */ /* 0x000362000c1e1900 */
[----:B------:R-:W-:Y:S01]  /*1cd0*/  ISETP.GE.AND P1, PT, R0, R3, PT ;  /* 0x000000030000720c */ /* 0x000fe20003f26270 */
[----:B------:R-:W-:Y:S02]  /*1ce0*/  IMAD.MOV.U32 R29, RZ, RZ, RZ ;  /* 0x000000ffff1d7224 */ /* 0x000fe400078e00ff */
[----:B------:R1:W2:Y:S04]  /*1cf0*/  SHFL.IDX PT, R6, R19, 0x1f, 0x1f ;  /* 0x03e01f0013067f89 */ /* 0x0002a800000e0000 */
[----:B------:R1:W3:Y:S06]  /*1d00*/  SHFL.IDX PT, R7, R18, 0x1f, 0x1f ;  /* 0x03e01f0012077f89 */ /* 0x0002ec00000e0000 */
[----:B------:R-:W-:Y:S05]  /*1d10*/  @P1 BRA `(.L_x_13) ;  /* 0x00000004006c1947 */ /* 0x000fea0003800000 */
[----:B------:R-:W-:Y:S02]  /*1d20*/  IABS R25, R11 ;  /* 0x0000000b00197213 */ /* 0x000fe40000000000 */
[C---:B------:R-:W-:Y:S02]  /*1d30*/  IADD3 R21, P1, R12.reuse, UR14, RZ ;  /* 0x0000000e0c157c10 */ /* 0x040fe4000ff3e0ff */
[----:B------:R-:W4:Y:S02]  /*1d40*/  I2F.RP R4, R25 ;  /* 0x0000001900047306 */ /* 0x000f240000209400 */
[----:B------:R-:W-:Y:S02]  /*1d50*/  LEA.HI.X.SX32 R22, R12, UR15, 0x1, P1 ;  /* 0x0000000f0c167c11 */ /* 0x000fe400088f0eff */
[----:B------:R-:W-:-:S04]  /*1d60*/  IADD3 R12, P1, R17, UR16, RZ ;  /* 0x00000010110c7c10 */ /* 0x000fc8000ff3e0ff */
[----:B------:R-:W-:Y:S02]  /*1d70*/  LEA.HI.X.SX32 R17, R17, UR17, 0x1, P1 ;  /* 0x0000001111117c11 */ /* 0x000fe400088f0eff */
[----:B------:R-:W-:Y:S01]  /*1d80*/  PLOP3.LUT P1, PT, PT, PT, UP0, 0x80, 0x0 ;  /* 0x000000000000781c */ /* 0x000fe20003f2f008 */
[----:B----4-:R-:W4:Y:S02]  /*1d90*/  MUFU.RCP R4, R4 ;  /* 0x0000000400047308 */ /* 0x010f240000001000 */
[----:B----4-:R-:W-:-:S06]  /*1da0*/  VIADD R5, R4, 0xffffffe ;  /* 0x0ffffffe04057836 */ /* 0x010fcc0000000000 */
[----:B------:R-:W4:Y:S02]  /*1db0*/  F2I.FTZ.U32.TRUNC.NTZ R27, R5 ;  /* 0x00000005001b7305 */ /* 0x000f24000021f000 */
[----:B----4-:R-:W-:Y:S02]  /*1dc0*/  IMAD.MOV R24, RZ, RZ, -R27 ;  /* 0x000000ffff187224 */ /* 0x010fe400078e0a1b */
[----:B------:R-:W-:Y:S05]  /*1dd0*/  @!P1 BRA `(.L_x_14) ;  /* 0x00000000002c9947 */ /* 0x000fea0003800000 */
[----:B------:R-:W-:-:S05]  /*1de0*/  IADD3 R21, P1, R21, UR6, RZ ;  /* 0x0000000615157c10 */ /* 0x000fca000ff3e0ff */
[----:B------:R-:W-:-:S04]  /*1df0*/  IMAD.X R23, RZ, RZ, R22, P1 ;  /* 0x000000ffff177224 */ /* 0x000fc800008e0616 */
[----:B------:R-:W-:-:S04]  /*1e00*/  IMAD.WIDE.U32 R4, R23, UR18, RZ ;  /* 0x0000001217047c25 */ /* 0x000fc8000f8e00ff */
[----:B-1----:R-:W-:-:S04]  /*1e10*/  IMAD.WIDE.U32 R14, P1, R21, UR19, R4 ;  /* 0x00000013150e7c25 */ /* 0x002fc8000f820004 */
[----:B------:R-:W-:-:S04]  /*1e20*/  IMAD.WIDE.U32 R4, R21, UR18, RZ ;  /* 0x0000001215047c25 */ /* 0x000fc8000f8e00ff */
[----:B------:R-:W-:Y:S01]  /*1e30*/  IMAD.X R19, RZ, RZ, RZ, P1 ;  /* 0x000000ffff137224 */ /* 0x000fe200008e06ff */
[----:B------:R-:W-:Y:S01]  /*1e40*/  IADD3 RZ, P1, R5, R14, RZ ;  /* 0x0000000e05ff7210 */ /* 0x000fe20007f3e0ff */
[----:B------:R-:W-:-:S04]  /*1e50*/  IMAD.MOV.U32 R18, RZ, RZ, R15 ;  /* 0x000000ffff127224 */ /* 0x000fc800078e000f */
[----:B------:R-:W-:-:S04]  /*1e60*/  IMAD.WIDE.U32.X R4, R23, UR19, R18, P1 ;  /* 0x0000001317047c25 */ /* 0x000fc800088e0412 */
[----:B------:R-:W-:Y:S02]  /*1e70*/  IMAD.MOV.U32 R21, RZ, RZ, R4 ;  /* 0x000000ffff157224 */ /* 0x000fe400078e0004 */
[----:B------:R-:W-:-:S07]  /*1e80*/  IMAD.MOV.U32 R22, RZ, RZ, R5 ;  /* 0x000000ffff167224 */ /* 0x000fce00078e0005 */
.L_x_14:
        /* <DEDUP_REMOVED lines=12> */
.L_x_15:
[----:B------:R-:W-:Y:S01]  /*1f50*/  SHF.R.U64 R12, R12, UR23, R17 ;  /* 0x000000170c0c7c19 */ /* 0x000fe20008001211 */
[----:B------:R-:W-:Y:S01]  /*1f60*/  IMAD.MOV.U32 R4, RZ, RZ, R24 ;  /* 0x000000ffff047224 */ /* 0x000fe200078e0018 */
[----:B------:R-:W-:Y:S02]  /*1f70*/  IABS R5, R11 ;  /* 0x0000000b00057213 */ /* 0x000fe40000000000 */
[-C--:B-1----:R-:W-:Y:S01]  /*1f80*/  IABS R18, R10.reuse ;  /* 0x0000000a00127213 */ /* 0x082fe20000000000 */
[----:B------:R-:W-:Y:S01]  /*1f90*/  VIADD R15, R12, UR5 ;  /* 0x000000050c0f7c36 */ /* 0x000fe20008000000 */
[----:B------:R-:W-:Y:S01]  /*1fa0*/  SHF.R.U64 R21, R21, UR22, R22 ;  /* 0x0000001615157c19 */ /* 0x000fe20008001216 */
[----:B------:R-:W-:Y:S01]  /*1fb0*/  IMAD R12, R4, R25, RZ ;  /* 0x00000019040c7224 */ /* 0x000fe200078e02ff */
[----:B------:R-:W-:Y:S01]  /*1fc0*/  IABS R23, R10 ;  /* 0x0000000a00177213 */ /* 0x000fe20000000000 */
[----:B------:R-:W-:Y:S01]  /*1fd0*/  IMAD.MOV R17, RZ, RZ, -R5 ;  /* 0x000000ffff117224 */ /* 0x000fe200078e0a05 */
[----:B------:R-:W-:Y:S01]  /*1fe0*/  IABS R14, R15 ;  /* 0x0000000f000e7213 */ /* 0x000fe20000000000 */
[----:B------:R-:W-:-:S02]  /*1ff0*/  IMAD.MOV.U32 R4, RZ, RZ, RZ ;  /* 0x000000ffff047224 */ /* 0x000fc400078e00ff */
[----:B------:R-:W-:Y:S02]  /*2000*/  IMAD.MOV.U32 R5, RZ, RZ, R27 ;  /* 0x000000ffff057224 */ /* 0x000fe400078e001b */
[----:B------:R-:W-:-:S04]  /*2010*/  IMAD.HI.U32 R4, R27, R12, R4 ;  /* 0x0000000c1b047227 */ /* 0x000fc800078e0004 */
[----:B------:R-:W-:Y:S02]  /*2020*/  IMAD.MOV.U32 R12, RZ, RZ, R17 ;  /* 0x000000ffff0c7224 */ /* 0x000fe400078e0011 */
[----:B------:R-:W1:Y:S01]  /*2030*/  I2F.RP R17, R18 ;  /* 0x0000001200117306 */ /* 0x000e620000209400 */
[----:B------:R-:W-:Y:S02]  /*2040*/  IMAD.MOV.U32 R5, RZ, RZ, R14 ;  /* 0x000000ffff057224 */ /* 0x000fe400078e000e */
[----:B------:R-:W-:Y:S02]  /*2050*/  VIADD R14, R21, UR4 ;  /* 0x00000004150e7c36 */ /* 0x000fe40008000000 */
[----:B------:R-:W-:-:S03]  /*2060*/  IMAD.HI.U32 R4, R4, R5, RZ ;  /* 0x0000000504047227 */ /* 0x000fc600078e00ff */
[----:B------:R-:W-:Y:S01]  /*2070*/  IABS R21, R14 ;  /* 0x0000000e00157213 */ /* 0x000fe20000000000 */
[----:B------:R-:W-:-:S05]  /*2080*/  IMAD R12, R4, R12, R5 ;  /* 0x0000000c040c7224 */ /* 0x000fca00078e0205 */
[----:B------:R-:W-:Y:S01]  /*2090*/  ISETP.GT.U32.AND P1, PT, R25, R12, PT ;  /* 0x0000000c1900720c */ /* 0x000fe20003f24070 */
[----:B-1----:R-:W1:-:S12]  /*20a0*/  MUFU.RCP R17, R17 ;  /* 0x0000001100117308 */ /* 0x002e580000001000 */
[----:B------:R-:W-:Y:S02]  /*20b0*/  @!P1 IMAD.IADD R12, R12, 0x1, -R25 ;  /* 0x000000010c0c9824 */ /* 0x000fe400078e0a19 */
[----:B-1----:R-:W-:Y:S02]  /*20c0*/  VIADD R4, R17, 0xffffffe ;  /* 0x0ffffffe11047836 */ /* 0x002fe40000000000 */
[----:B------:R-:W-:Y:S02]  /*20d0*/  IMAD.MOV R17, RZ, RZ, -R23 ;  /* 0x000000ffff117224 */ /* 0x000fe400078e0a17 */
[----:B------:R1:W4:Y:S02]  /*20e0*/  F2I.FTZ.U32.TRUNC.NTZ R5, R4 ;  /* 0x0000000400057305 */ /* 0x000324000021f000 */
[----:B-1----:R-:W-:Y:S02]  /*20f0*/  IMAD.MOV.U32 R4, RZ, RZ, RZ ;  /* 0x000000ffff047224 */ /* 0x002fe400078e00ff */
[----:B----4-:R-:W-:-:S04]  /*2100*/  IMAD.MOV R19, RZ, RZ, -R5 ;  /* 0x000000ffff137224 */ /* 0x010fc800078e0a05 */
[----:B------:R-:W-:-:S04]  /*2110*/  IMAD R19, R19, R18, RZ ;  /* 0x0000001213137224 */ /* 0x000fc800078e02ff */
[----:B------:R-:W-:-:S04]  /*2120*/  IMAD.HI.U32 R22, R5, R19, R4 ;  /* 0x0000001305167227 */ /* 0x000fc800078e0004 */
[----:B------:R-:W-:-:S04]  /*2130*/  IMAD.MOV.U32 R5, RZ, RZ, R21 ;  /* 0x000000ffff057224 */ /* 0x000fc800078e0015 */
[----:B------:R-:W-:-:S04]  /*2140*/  IMAD.HI.U32 R4, R22, R5, RZ ;  /* 0x0000000516047227 */ /* 0x000fc800078e00ff */
[----:B------:R-:W-:-:S05]  /*2150*/  IMAD R5, R4, R17, R5 ;  /* 0x0000001104057224 */ /* 0x000fca00078e0205 */
[----:B------:R-:W-:-:S13]  /*2160*/  ISETP.GT.U32.AND P1, PT, R18, R5, PT ;  /* 0x000000051200720c */ /* 0x000fda0003f24070 */
[----:B------:R-:W-:Y:S01]  /*2170*/  @!P1 IMAD.IADD R5, R5, 0x1, -R18 ;  /* 0x0000000105059824 */ /* 0x000fe200078e0a12 */
[----:B------:R-:W-:-:S13]  /*2180*/  ISETP.GT.U32.AND P1, PT, R25, R12, PT ;  /* 0x0000000c1900720c */ /* 0x000fda0003f24070 */
[----:B------:R-:W-:Y:S01]  /*2190*/  @!P1 IMAD.IADD R12, R12, 0x1, -R25 ;  /* 0x000000010c0c9824 */ /* 0x000fe200078e0a19 */
[----:B------:R-:W-:-:S03]  /*21a0*/  ISETP.GT.U32.AND P1, PT, R18, R5, PT ;  /* 0x000000051200720c */ /* 0x000fc60003f24070 */
[----:B------:R-:W-:-:S10]  /*21b0*/  IMAD.MOV.U32 R4, RZ, RZ, R12 ;  /* 0x000000ffff047224 */ /* 0x000fd400078e000c */
[----:B------:R-:W-:Y:S01]  /*21c0*/  @!P1 IMAD.IADD R5, R5, 0x1, -R18 ;  /* 0x0000000105059824 */ /* 0x000fe200078e0a12 */
[----:B------:R-:W-:-:S13]  /*21d0*/  ISETP.GE.AND P1, PT, R15, RZ, PT ;  /* 0x000000ff0f00720c */ /* 0x000fda0003f26270 */
[----:B------:R-:W-:Y:S01]  /*21e0*/  @!P1 IMAD.MOV R4, RZ, RZ, -R4 ;  /* 0x000000ffff049224 */ /* 0x000fe200078e0a04 */
[----:B------:R-:W-:-:S13]  /*21f0*/  ISETP.GE.AND P1, PT, R14, RZ, PT ;  /* 0x000000ff0e00720c */ /* 0x000fda0003f26270 */
[----:B------:R-:W-:Y:S01]  /*2200*/  @!P1 IMAD.MOV R5, RZ, RZ, -R5 ;  /* 0x000000ffff059224 */ /* 0x000fe200078e0a05 */
[----:B------:R-:W-:-:S13]  /*2210*/  ISETP.NE.AND P1, PT, RZ, UR7, PT ;  /* 0x00000007ff007c0c */ /* 0x000fda000bf25270 */
[----:B------:R-:W-:Y:S02]  /*2220*/  @!P1 LOP3.LUT R4, RZ, UR7, RZ, 0x33, !PT ;  /* 0x00000007ff049c12 */ /* 0x000fe4000f8e33ff */
[----:B------:R-:W-:-:S03]  /*2230*/  ISETP.NE.AND P1, PT, RZ, UR8, PT ;  /* 0x00000008ff007c0c */ /* 0x000fc6000bf25270 */
[----:B------:R-:W-:-:S10]  /*2240*/  IMAD.IADD R4, R15, 0x1, -R4 ;  /* 0x000000010f047824 */ /* 0x000fd400078e0a04 */
[----:B------:R-:W-:Y:S02]  /*2250*/  @!P1 LOP3.LUT R5, RZ, UR8, RZ, 0x33, !PT ;  /* 0x00000008ff059c12 */ /* 0x000fe4000f8e33ff */
[----:B------:R-:W-:-:S03]  /*2260*/  PLOP3.LUT P1, PT, PT, PT, UP3, 0x80, 0x0 ;  /* 0x000000000000781c */ /* 0x000fc60003f2f038 */
[----:B------:R-:W-:-:S04]  /*2270*/  IMAD.IADD R5, R14, 0x1, -R5 ;  /* 0x000000010e057824 */ /* 0x000fc800078e0a05 */
[CC--:B------:R-:W-:Y:S01]  /*2280*/  IMAD R27, R4.reuse, R5.reuse, RZ ;  /* 0x00000005041b7224 */ /* 0x0c0fe200078e02ff */
[----:B------:R-:W-:-:S04]  /*2290*/  SEL R15, R4, R5, !P1 ;  /* 0x00000005040f7207 */ /* 0x000fc80004800000 */
[--C-:B------:R-:W-:Y:S01]  /*22a0*/  SHF.R.S32.HI R5, RZ, 0x1f, R15.reuse ;  /* 0x0000001fff057819 */ /* 0x100fe2000001140f */
[----:B------:R-:W-:Y:S01]  /*22b0*/  IMAD.MOV.U32 R4, RZ, RZ, R15 ;  /* 0x000000ffff047224 */ /* 0x000fe200078e000f */
[----:B------:R-:W-:-:S07]  /*22c0*/  SHF.R.S32.HI R29, RZ, 0x1f, R27 ;  /* 0x0000001fff1d7819 */ /* 0x000fce000001141b */
.L_x_13:
[----:B------:R-:W-:Y:S05]  /*22d0*/  BSYNC B0 ;  /* 0x0000000000007941 */ /* 0x000fea0003800000 */
.L_x_12:
[----:B-1----:R-:W1:Y:S04]  /*22e0*/  SHFL.UP PT, R14, R27, 0x1, RZ ;  /* 0x042000001b0e7989 */ /* 0x002e6800000e00ff */
[----:B------:R-:W4:Y:S01]  /*22f0*/  SHFL.UP PT, R12, R29, 0x1, RZ ;  /* 0x042000001d0c7989 */ /* 0x000f2200000e00ff */
[----:B-1----:R-:W-:Y:S02]  /*2300*/  SEL R14, R14, RZ, P2 ;  /* 0x000000ff0e0e7207 */ /* 0x002fe40001000000 */
[----:B----4-:R-:W-:Y:S02]  /*2310*/  SEL R12, R12, RZ, P2 ;  /* 0x000000ff0c0c7207 */ /* 0x010fe40001000000 */
[----:B------:R-:W-:-:S05]  /*2320*/  IADD3 R17, P1, R14, R27, RZ ;  /* 0x0000001b0e117210 */ /* 0x000fca0007f3e0ff */
[----:B------:R-:W-:Y:S01]  /*2330*/  IMAD.X R25, R12, 0x1, R29, P1 ;  /* 0x000000010c197824 */ /* 0x000fe200008e061d */
[----:B------:R-:W1:Y:S04]  /*2340*/  SHFL.UP PT, R14, R17, 0x2, RZ ;  /* 0x04400000110e7989 */ /* 0x000e6800000e00ff */
        /* <DEDUP_REMOVED lines=23> */
[----:B---3--:R-:W-:-:S05]  /*24c0*/  IADD3 R18, P1, R14, R7, RZ ;  /* 0x000000070e127210 */ /* 0x008fca0007f3e0ff */
[----:B--2---:R-:W-:Y:S01]  /*24d0*/  IMAD.X R19, R15, 0x1, R6, P1 ;  /* 0x000000010f137824 */ /* 0x004fe200008e0606 */
[----:B------:R-:W-:-:S04]  /*24e0*/  ISETP.GT.U32.AND P1, PT, R18, UR10, PT ;  /* 0x0000000a12007c0c */ /* 0x000fc8000bf24070 */
[----:B------:R-:W-:-:S13]  /*24f0*/  ISETP.GT.U32.AND.EX P1, PT, R19, UR9, PT, P1 ;  /* 0x0000000913007c0c */ /* 0x000fda000bf24110 */
[----:B------:R-:W-:-:S04]  /*2500*/  VOTE.ANY R12, PT, P1 ;  /* 0x00000000000c7806 */ /* 0x000fc800008e0100 */
[----:B------:R-:W-:-:S13]  /*2510*/  ISETP.NE.AND P1, PT, R12, RZ, PT ;  /* 0x000000ff0c00720c */ /* 0x000fda0003f25270 */
[----:B------:R-:W-:Y:S05]  /*2520*/  @!P1 BRA `(.L_x_16) ;  /* 0xfffffff400b89947 */ /* 0x000fea000383ffff */
[----:B------:R-:W-:Y:S02]  /*2530*/  IMAD.MOV.U32 R18, RZ, RZ, R14 ;  /* 0x000000ffff127224 */ /* 0x000fe400078e000e */
[----:B------:R-:W-:-:S07]  /*2540*/  IMAD.MOV.U32 R19, RZ, RZ, R15 ;  /* 0x000000ffff137224 */ /* 0x000fce00078e000f */
.L_x_11:
[----:B------:R-:W1:Y:S08]  /*2550*/  BREV R12, R12 ;  /* 0x0000000c000c7301 */ /* 0x000e700000000000 */
[----:B-1----:R-:W1:Y:S02]  /*2560*/  FLO.U32.SH R17, R12 ;  /* 0x0000000c00117300 */ /* 0x002e6400000e0400 */
[----:B-1----:R-:W1:Y:S02]  /*2570*/  SHFL.IDX PT, R0, R0, R17, 0x1f ;  /* 0x00001f1100007589 */ /* 0x002e6400000e0000 */
[----:B-1----:R-:W-:-:S13]  /*2580*/  R2UR UR6, R0 ;  /* 0x00000000000672ca */ /* 0x002fda00000e0000 */
[----:B------:R-:W-:-:S05]  /*2590*/  VIADD R2, R34, UR6 ;  /* 0x0000000622027c36 */ /* 0x000fca0008000000 */
[----:B------:R-:W-:-:S13]  /*25a0*/  ISETP.GE.AND P1, PT, R2, R3, PT ;  /* 0x000000030200720c */ /* 0x000fda0003f26270 */
[----:B------:R-:W1:Y:S02]  /*25b0*/  @!P1 LDC.64 R14, c[0x0][0x918] ;  /* 0x00024600ff0e9b82 */ /* 0x000e640000000a00 */
[----:B-1----:R-:W-:-:S05]  /*25c0*/  @!P1 IMAD.WIDE R14, R2, 0xc, R14 ;  /* 0x0000000c020e9825 */ /* 0x002fca00078e020e */
[----:B-----5:R1:W5:Y:S04]  /*25d0*/  @!P1 LDG.E R8, desc[UR56][R14.64] ;  /* 0x000000380e089981 */ /* 0x020368000c1e1900 */
[----:B------:R1:W5:Y:S01]  /*25e0*/  @!P1 LDG.E R9, desc[UR56][R14.64+0x4] ;  /* 0x000004380e099981 */ /* 0x000362000c1e1900 */
[----:B------:R-:W-:-:S03]  /*25f0*/  IADD3 R2, P1, P2, R18, R7, -R27 ;  /* 0x0000000712027210 */ /* 0x000fc60007a3e81b */
[----:B------:R-:W-:Y:S01]  /*2600*/  SHFL.IDX PT, R7, R29, R17, 0x1f ;  /* 0x00001f111d077589 */ /* 0x000fe200000e0000 */
[----:B------:R-:W-:-:S03]  /*2610*/  IADD3.X R18, R19, R6, ~R29, P1, P2 ;  /* 0x0000000613127210 */ /* 0x000fc60000fe4c1d */
[----:B------:R-:W2:Y:S04]  /*2620*/  SHFL.IDX PT, R2, R2, R17, 0x1f ;  /* 0x00001f1102027589 */ /* 0x000ea800000e0000 */
[----:B------:R-:W3:Y:S04]  /*2630*/  SHFL.IDX PT, R18, R18, R17, 0x1f ;  /* 0x00001f1112127589 */ /* 0x000ee800000e0000 */
[----:B------:R1:W4:Y:S04]  /*2640*/  SHFL.IDX PT, R6, R27, R17, 0x1f ;  /* 0x00001f111b067589 */ /* 0x00032800000e0000 */
[----:B------:R1:W1:Y:S04]  /*2650*/  SHFL.IDX PT, R5, R5, R17, 0x1f ;  /* 0x00001f1105057589 */ /* 0x00026800000e0000 */
[----:B------:R1:W1:Y:S01]  /*2660*/  SHFL.IDX PT, R4, R4, R17, 0x1f ;  /* 0x00001f1104047589 */ /* 0x00026200000e0000 */
[----:B--2---:R-:W-:-:S02]  /*2670*/  R2UR UR5, R2 ;  /* 0x00000000020572ca */ /* 0x004fc400000e0000 */
[----:B---3--:R-:W-:-:S15]  /*2680*/  R2UR UR4, R18 ;  /* 0x00000000120472ca */ /* 0x008fde00000e0000 */
.L_x_6:
[----:B------:R-:W-:Y:S01]  /*2690*/  ISETP.LE.AND P1, PT, R3, UR6, PT ;  /* 0x0000000603007c0c */ /* 0x000fe2000bf23270 */
[----:B-1----:R-:W-:Y:S02]  /*26a0*/  IMAD.MOV.U32 R17, RZ, RZ, -0x1 ;  /* 0xffffffffff117424 */ /* 0x002fe400078e00ff */
[----:B------:R-:W-:-:S10]  /*26b0*/  IMAD.MOV.U32 R18, RZ, RZ, -0x1 ;  /* 0xffffffffff127424 */ /* 0x000fd400078e00ff */
[----:B------:R-:W-:Y:S05]  /*26c0*/  @P1 BRA `(.L_x_5) ;  /* 0x0000000400041947 */ /* 0x000fea0003800000 */
[----:B------:R-:W-:Y:S01]  /*26d0*/  UIADD3 UR15, UP2, -UR5, UR10, URZ ;  /* 0x0000000a050f7290 */ /* 0x000fe2000ff5e13f */
[----:B------:R-:W1:Y:S01]  /*26e0*/  S2UR UR18, SR_CTAID.Y ;  /* 0x00000000001279c3 */ /* 0x000e620000002600 */
[----:B------:R-:W-:Y:S01]  /*26f0*/  ULDC UR17, c[0x0][0x8c0] ;  /* 0x0002300000117ab9 */ /* 0x000fe20000000800 */
[----:B------:R-:W-:Y:S01]  /*2700*/  ULDC UR20, c[0x0][0x8b0] ;  /* 0x00022c0000147ab9 */ /* 0x000fe20000000800 */
[----:B------:R-:W-:Y:S01]  /*2710*/  UIADD3.X UR11, ~UR4, UR9, URZ, UP2, !UPT ;  /* 0x00000009040b7290 */ /* 0x000fe200097fe53f */
[--C-:B------:R-:W-:Y:S01]  /*2720*/  SHF.R.U32.HI R23, RZ, UR20, R5.reuse ;  /* 0x00000014ff177c19 */ /* 0x100fe20008011605 */
[----:B------:R-:W-:Y:S01]  /*2730*/  ULDC UR19, c[0x0][0x904] ;  /* 0x0002410000137ab9 */ /* 0x000fe20000000800 */
[----:B------:R-:W-:Y:S01]  /*2740*/  ULDC UR13, c[0x0][0x8a8] ;  /* 0x00022a00000d7ab9 */ /* 0x000fe20000000800 */
[----:B------:R-:W-:Y:S01]  /*2750*/  USHF.R.U32.HI UR16, URZ, UR17, UR11 ;  /* 0x000000113f107299 */ /* 0x000fe2000801160b */
[----:B------:R-:W-:Y:S01]  /*2760*/  SHF.R.U64 R16, R4, UR20, R5 ;  /* 0x0000001404107c19 */ /* 0x000fe20008001205 */
[----:B------:R-:W-:-:S02]  /*2770*/  USHF.R.U64 UR15, UR15, UR17, UR11 ;  /* 0x000000110f0f7299 */ /* 0x000fc4000800120b */
[----:B------:R-:W-:Y:S02]  /*2780*/  USHF.R.U32.HI UR14, URZ, UR20, UR16 ;  /* 0x000000143f0e7299 */ /* 0x000fe40008011610 */
[----:B------:R-:W-:Y:S02]  /*2790*/  UIADD3 UR13, UR13, -0x1, URZ ;  /* 0xffffffff0d0d7890 */ /* 0x000fe4000fffe03f */
[----:B------:R-:W-:Y:S02]  /*27a0*/  USHF.R.U32.HI UR21, URZ, UR19, UR14 ;  /* 0x000000133f157299 */ /* 0x000fe4000801160e */
[----:B------:R-:W-:Y:S02]  /*27b0*/  USHF.R.U64 UR16, UR15, UR20, UR16 ;  /* 0x000000140f107299 */ /* 0x000fe40008001210 */
[----:B------:R-:W-:Y:S02]  /*27c0*/  ULOP3.LUT UR15, UR15, UR13, URZ, 0xc0, !UPT ;  /* 0x0000000d0f0f7292 */ /* 0x000fe4000f8ec03f */
[----:B------:R-:W-:Y:S01]  /*27d0*/  LOP3.LUT R0, R23, UR21, RZ, 0xfc, !PT ;  /* 0x0000001517007c12 */ /* 0x000fe2000f8efcff */
[----:B------:R-:W-:-:S02]  /*27e0*/  USHF.R.U64 UR14, UR16, UR19, UR14 ;  /* 0x00000013100e7299 */ /* 0x000fc4000800120e */
[----:B-1----:R-:W-:Y:S01]  /*27f0*/  USEL UR11, UR40, UR18, !UP3 ;  /* 0x00000012280b7287 */ /* 0x002fe2000d800000 */
[----:B------:R-:W-:-:S13]  /*2800*/  ISETP.NE.U32.AND P1, PT, R0, RZ, PT ;  /* 0x000000ff0000720c */ /* 0x000fda0003f25070 */
[----:B------:R-:W-:Y:S05]  /*2810*/  @!P1 BRA `(.L_x_17) ;  /* 0x0000000000149947 */ /* 0x000fea0003800000 */
[----:B------:R-:W-:-:S07]  /*2820*/  MOV R12, 0x2840 ;  /* 0x00002840000c7802 */ /* 0x000fce0000000f00 */
[----:B----45:R-:W-:Y:S05]  /*2830*/  CALL.REL.NOINC `($__internal_0_$__cuda_sm20_div_u64) ;  /* 0x000000a800207944 */ /* 0x030fea0003c00000 */
[----:B------:R-:W-:-:S04]  /*2840*/  IMAD.MOV R12, RZ, RZ, -R0 ;  /* 0x000000ffff0c7224 */ /* 0x000fc800078e0a00 */
[----:B------:R-:W-:Y:S01]  /*2850*/  IMAD R12, R16, R12, UR14 ;  /* 0x0000000e100c7e24 */ /* 0x000fe2000f8e020c */
[----:B------:R-:W-:Y:S06]  /*2860*/  BRA `(.L_x_18) ;  /* 0x0000000000507947 */ /* 0x000fec0003800000 */
.L_x_17:
[----:B------:R-:W1:Y:S01]  /*2870*/  I2F.U32.RP R0, R16 ;  /* 0x0000001000007306 */ /* 0x000e620000209000 */
[----:B------:R-:W-:-:S07]  /*2880*/  ISETP.NE.U32.AND P3, PT, R16, RZ, PT ;  /* 0x000000ff1000720c */ /* 0x000fce0003f65070 */
[----:B-1----:R-:W1:Y:S02]  /*2890*/  MUFU.RCP R0, R0 ;  /* 0x0000000000007308 */ /* 0x002e640000001000 */
[----:B-1----:R-:W-:-:S06]  /*28a0*/  VIADD R2, R0, 0xffffffe ;  /* 0x0ffffffe00027836 */ /* 0x002fcc0000000000 */
[----:B------:R1:W2:Y:S02]  /*28b0*/  F2I.FTZ.U32.TRUNC.NTZ R3, R2 ;  /* 0x0000000200037305 */ /* 0x0002a4000021f000 */
[----:B-1----:R-:W-:Y:S02]  /*28c0*/  IMAD.MOV.U32 R2, RZ, RZ, RZ ;  /* 0x000000ffff027224 */ /* 0x002fe400078e00ff */
[----:B--2---:R-:W-:-:S04]  /*28d0*/  IMAD.MOV R15, RZ, RZ, -R3 ;  /* 0x000000ffff0f7224 */ /* 0x004fc800078e0a03 */
[----:B------:R-:W-:-:S04]  /*28e0*/  IMAD R15, R15, R16, RZ ;  /* 0x000000100f0f7224 */ /* 0x000fc800078e02ff */
[----:B------:R-:W-:-:S06]  /*28f0*/  IMAD.HI.U32 R3, R3, R15, R2 ;  /* 0x0000000f03037227 */ /* 0x000fcc00078e0002 */
[----:B------:R-:W-:-:S04]  /*2900*/  IMAD.HI.U32 R0, R3, UR14, RZ ;  /* 0x0000000e03007c27 */ /* 0x000fc8000f8e00ff */
[----:B------:R-:W-:-:S04]  /*2910*/  IMAD.MOV R3, RZ, RZ, -R0 ;  /* 0x000000ffff037224 */ /* 0x000fc800078e0a00 */
[----:B------:R-:W-:-:S05]  /*2920*/  IMAD R3, R16, R3, UR14 ;  /* 0x0000000e10037e24 */ /* 0x000fca000f8e0203 */
[----:B------:R-:W-:-:S13]  /*2930*/  ISETP.GE.U32.AND P1, PT, R3, R16, PT ;  /* 0x000000100300720c */ /* 0x000fda0003f26070 */
[----:B------:R-:W-:Y:S02]  /*2940*/  @P1 IMAD.IADD R3, R3, 0x1, -R16 ;  /* 0x0000000103031824 */ /* 0x000fe400078e0a10 */
[----:B------:R-:W-:-:S03]  /*2950*/  @P1 VIADD R0, R0, 0x1 ;  /* 0x0000000100001836 */ /* 0x000fc60000000000 */
[----:B------:R-:W-:-:S13]  /*2960*/  ISETP.GE.U32.AND P2, PT, R3, R16, PT ;  /* 0x000000100300720c */ /* 0x000fda0003f46070 */
[----:B------:R-:W-:Y:S01]  /*2970*/  @P2 VIADD R0, R0, 0x1 ;  /* 0x0000000100002836 */ /* 0x000fe20000000000 */
[----:B------:R-:W-:-:S05]  /*2980*/  @!P3 LOP3.LUT R0, RZ, R16, RZ, 0x33, !PT ;  /* 0x00000010ff00b212 */ /* 0x000fca00078e33ff */
[----:B------:R-:W-:-:S04]  /*2990*/  IMAD.MOV R12, RZ, RZ, -R0 ;  /* 0x000000ffff0c7224 */ /* 0x000fc800078e0a00 */
[----:B------:R-:W-:-:S07]  /*29a0*/  IMAD R12, R16, R12, UR14 ;  /* 0x0000000e100c7e24 */ /* 0x000fce000f8e020c */
.L_x_18:
[----:B------:R-:W1:Y:S01]  /*29b0*/  LDC R15, c[0x0][0x8a8] ;  /* 0x00022a00ff0f7b82 */ /* 0x000e620000000800 */
[----:B------:R-:W-:Y:S01]  /*29c0*/  ULDC UR14, c[0x0][0x904] ;  /* 0x00024100000e7ab9 */ /* 0x000fe20000000800 */
[----:B------:R-:W-:Y:S01]  /*29d0*/  UMOV UR13, 0xffffffff ;  /* 0xffffffff000d7882 */ /* 0x000fe20000000000 */
[----:B------:R-:W-:Y:S01]  /*29e0*/  PLOP3.LUT P1, PT, PT, PT, UP3, 0x80, 0x0 ;  /* 0x000000000000781c */ /* 0x000fe20003f2f038 */
[----:B------:R-:W-:-:S04]  /*29f0*/  USHF.L.U32 UR13, UR13, UR14, URZ ;  /* 0x0000000e0d0d7299 */ /* 0x000fc8000800063f */
[----:B------:R-:W2:Y:S02]  /*2a00*/  LDC R17, c[0x0][0x8b8] ;  /* 0x00022e00ff117b82 */ /* 0x000ea40000000800 */
[----:B------:R-:W-:Y:S01]  /*2a10*/  LOP3.LUT R2, RZ, UR13, RZ, 0x33, !PT ;  /* 0x0000000dff027c12 */ /* 0x000fe2000f8e33ff */
[----:B------:R-:W-:Y:S02]  /*2a20*/  UMOV UR13, 0x1 ;  /* 0x00000001000d7882 */ /* 0x000fe40000000000 */
[----:B------:R-:W-:Y:S01]  /*2a30*/  USHF.L.U32 UR13, UR13, UR14, URZ ;  /* 0x0000000e0d0d7299 */ /* 0x000fe2000800063f */
[----:B------:R-:W-:Y:S02]  /*2a40*/  LOP3.LUT R3, R2, UR16, RZ, 0xc0, !PT ;  /* 0x0000001002037c12 */ /* 0x000fe4000f8ec0ff */
[----:B------:R-:W-:Y:S02]  /*2a50*/  @P1 IMAD.U32 R18, RZ, RZ, UR6 ;  /* 0x00000006ff121e24 */ /* 0x000fe4000f8e00ff */
[----:B------:R-:W-:-:S02]  /*2a60*/  @!P1 IMAD.U32 R18, RZ, RZ, UR6 ;  /* 0x00000006ff129e24 */ /* 0x000fc4000f8e00ff */
[----:B------:R-:W-:Y:S02]  /*2a70*/  IMAD R0, R0, UR13, R3 ;  /* 0x0000000d00007c24 */ /* 0x000fe4000f8e0203 */
[----:B-1----:R-:W-:-:S04]  /*2a80*/  IMAD R12, R12, R15, UR15 ;  /* 0x0000000f0c0c7e24 */ /* 0x002fc8000f8e020f */
[----:B------:R-:W-:Y:S02]  /*2a90*/  @P1 IMAD.MOV.U32 R16, RZ, RZ, R12 ;  /* 0x000000ffff101224 */ /* 0x000fe400078e000c */
[----:B--2---:R-:W-:Y:S01]  /*2aa0*/  IMAD R17, R0, R17, UR11 ;  /* 0x0000000b00117e24 */ /* 0x004fe2000f8e0211 */
[----:B------:R-:W-:-:S03]  /*2ab0*/  UMOV UR11, 0x1 ;  /* 0x00000001000b7882 */ /* 0x000fc60000000000 */
[----:B------:R-:W-:Y:S02]  /*2ac0*/  @!P1 IMAD.MOV.U32 R16, RZ, RZ, R17 ;  /* 0x000000ffff109224 */ /* 0x000fe400078e0011 */
[----:B------:R-:W-:-:S07]  /*2ad0*/  @!P1 IMAD.MOV.U32 R17, RZ, RZ, R12 ;  /* 0x000000ffff119224 */ /* 0x000fce00078e000c */
.L_x_5:
[----:B------:R-:W-:-:S13]  /*2ae0*/  ISETP.NE.AND P1, PT, RZ, UR11, PT ;  /* 0x0000000bff007c0c */ /* 0x000fda000bf25270 */
[----:B------:R-:W-:Y:S05]  /*2af0*/  @!P1 EXIT ;  /* 0x000000000000994d */ /* 0x000fea0003800000 */
[----:B------:R-:W1:Y:S02]  /*2b00*/  LDC.64 R14, c[0x0][0x290] ;  /* 0x0000a400ff0e7b82 */ /* 0x000e640000000a00 */
[----:B-1----:R-:W-:-:S05]  /*2b10*/  IMAD.WIDE R14, R18, 0xc, R14 ;  /* 0x0000000c120e7825 */ /* 0x002fca00078e020e */
[----:B------:R1:W5:Y:S04]  /*2b20*/  LDG.E R2, desc[UR56][R14.64] ;  /* 0x000000380e027981 */ /* 0x000368000c1e1900 */
[----:B------:R1:W5:Y:S04]  /*2b30*/  LDG.E R0, desc[UR56][R14.64+0x4] ;  /* 0x000004380e007981 */ /* 0x000368000c1e1900 */
[----:B------:R1:W5:Y:S01]  /*2b40*/  LDG.E R19, desc[UR56][R14.64+0x8] ;  /* 0x000008380e137981 */ /* 0x000362000c1e1900 */
[----:B------:R-:W-:Y:S01]  /*2b50*/  PLOP3.LUT P1, PT, PT, PT, UP1, 0x80, 0x0 ;  /* 0x000000000000781c */ /* 0x000fe20003f2f018 */
[----:B------:R-:W2:Y:S01]  /*2b60*/  S2UR UR41, SR_CgaCtaId ;  /* 0x00000000002979c3 */ /* 0x000ea20000008800 */
[----:B------:R-:W-:-:S11]  /*2b70*/  SHF.R.S32.HI R3, RZ, 0x1f, R18 ;  /* 0x0000001fff037819 */ /* 0x000fd60000011412 */
[----:B-1----:R-:W-:Y:S05]  /*2b80*/  @!P1 BRA `(.L_x_19) ;  /* 0x0000003c00b49947 */ /* 0x002fea0003800000 */
[----:B------:R-:W-:-:S06]  /*2b90*/  UISETP.GT.U32.AND UP0, UPT, UR33, 0x1, UPT ;  /* 0x000000012100788c */ /* 0x000fcc000bf04070 */
[----:B------:R-:W-:-:S13]  /*2ba0*/  PLOP3.LUT P0, PT, PT, PT, UP0, 0x80, 0x0 ;  /* 0x000000000000781c */ /* 0x000fda0003f0f008 */
[----:B--2---:R-:W-:Y:S05]  /*2bb0*/  @P0 EXIT ;  /* 0x000000000000094d */ /* 0x004fea0003800000 */
.L_x_20:
[----:B------:R-:W-:-:S08]  /*2bc0*/  NOP ;  /* 0x0000000000007918 */ /* 0x000fd00000000000 */
[----:B------:R-:W1:Y:S02]  /*2bd0*/  USETMAXREG.TRY_ALLOC.CTAPOOL UP0, 0xe8 ;  /* 0x000000e8000079c8 */ /* 0x000e640008000600 */
[----:B-1----:R-:W-:-:S13]  /*2be0*/  PLOP3.LUT P0, PT, PT, PT, UP0, 0x80, 0x0 ;  /* 0x000000000000781c */ /* 0x002fda0003f0f008 */
[----:B------:R-:W-:Y:S05]  /*2bf0*/  @!P0 BRA `(.L_x_20) ;  /* 0xfffffffc00f08947 */ /* 0x000fea000383ffff */
[----:B------:R-:W1:Y:S01]  /*2c00*/  SHFL.IDX PT, R13, R13, RZ, 0x1f ;  /* 0x00001fff0d0d7589 */ /* 0x000e6200000e0000 */
[----:B------:R-:W2:Y:S01]  /*2c10*/  S2UR UR4, SR_CTAID.Y ;  /* 0x00000000000479c3 */ /* 0x000ea20000002600 */
[----:B------:R-:W-:Y:S01]  /*2c20*/  UMOV UR58, URZ ;  /* 0x0000003f003a7c82 */ /* 0x000fe20008000000 */
[----:B------:R-:W-:Y:S01]  /*2c30*/  UMOV UR59, URZ ;  /* 0x0000003f003b7c82 */ /* 0x000fe20008000000 */
[----:B-1----:R-:W-:Y:S01]  /*2c40*/  LOP3.LUT P0, RZ, R13, 0x3, RZ, 0xc0, !PT ;  /* 0x000000030dff7812 */ /* 0x002fe2000780c0ff */
[----:B--2---:R-:W-:-:S12]  /*2c50*/  UIMAD UR4, UR4, UR39, UR40 ;  /* 0x00000027040472a4 */ /* 0x004fd8000f8e0228 */
[----:B------:R-:W-:Y:S05]  /*2c60*/  @P0 BRA `(.L_x_21) ;  /* 0x0000000000a40947 */ /* 0x000fea0003800000 */
[----:B------:R-:W-:Y:S01]  /*2c70*/  ELECT P0, URZ, PT ;  /* 0x00000000003f782f */ /* 0x000fe20003800000 */
[----:B------:R-:W-:-:S12]  /*2c80*/  BSSY B0, `(.L_x_22) ;  /* 0x0000020000007945 */ /* 0x000fd80003800000 */
[----:B------:R-:W-:Y:S05]  /*2c90*/  @!P0 BRA `(.L_x_23) ;  /* 0x0000000000788947 */ /* 0x000fea0003800000 */
[----:B------:R-:W1:Y:S01]  /*2ca0*/  S2UR UR6, SR_CgaCtaId ;  /* 0x00000000000679c3 */ /* 0x000e620000008800 */
[----:B------:R-:W-:Y:S01]  /*2cb0*/  UISETP.NE.AND UP0, UPT, UR12, 0x1, UPT ;  /* 0x000000010c00788c */ /* 0x000fe2000bf05270 */
[----:B------:R-:W-:-:S06]  /*2cc0*/  UMOV UR5, 0x400 ;  /* 0x0000040000057882 */ /* 0x000fcc0000000000 */
[----:B------:R-:W2:Y:S08]  /*2cd0*/  LDC.64 R4, c[0x0][0x700] ;  /* 0x0001c000ff047b82 */ /* 0x000eb00000000a00 */
[----:B----4-:R-:W2:Y:S08]  /*2ce0*/  LDC.64 R6, c[0x0][0x708] ;  /* 0x0001c200ff067b82 */ /* 0x010eb00000000a00 */
[----:B-----5:R-:W3:Y:S01]  /*2cf0*/  LDC.64 R8, c[0x0][0x710] ;  /* 0x0001c400ff087b82 */ /* 0x020ee20000000a00 */
[----:B-1----:R-:W-:-:S04]  /*2d00*/  ULEA UR5, UR6, UR5, 0x18 ;  /* 0x0000000506057291 */ /* 0x002fc8000f8ec03f */
[----:B------:R-:W-:Y:S02]  /*2d10*/  UIADD3 UR6, UR5, 0x80, URZ ;  /* 0x0000008005067890 */ /* 0x000fe4000fffe03f */
[----:B------:R-:W-:Y:S01]  /*2d20*/  @!UP0 UIADD3 UR6, UR5, URZ, URZ ;  /* 0x0000003f05068290 */ /* 0x000fe2000fffe03f */
[----:B------:R-:W3:Y:S08]  /*2d30*/  LDC.64 R10, c[0x0][0x718] ;  /* 0x0001c600ff0a7b82 */ /* 0x000ef00000000a00 */
[----:B------:R-:W1:Y:S01]  /*2d40*/  LDC.64 R12, c[0x0][0x720] ;  /* 0x0001c800ff0c7b82 */ /* 0x000e620000000a00 */
[----:B--2---:R2:W-:Y:S07]  /*2d50*/  STS.128 [UR6+0x38780], R4 ;  /* 0x03878004ff007988 */ /* 0x0045ee0008000c06 */
[----:B------:R-:W1:Y:S08]  /*2d60*/  LDC.64 R14, c[0x0][0x728] ;  /* 0x0001ca00ff0e7b82 */ /* 0x000e700000000a00 */
[----:B------:R-:W4:Y:S01]  /*2d70*/  LDC.64 R20, c[0x0][0x730] ;  /* 0x0001cc00ff147b82 */ /* 0x000f220000000a00 */
[----:B---3--:R2:W-:Y:S07]  /*2d80*/  STS.128 [UR6+0x38790], R8 ;  /* 0x03879008ff007988 */ /* 0x0085ee0008000c06 */
[----:B------:R-:W4:Y:S08]  /*2d90*/  LDC.64 R22, c[0x0][0x738] ;  /* 0x0001ce00ff167b82 */ /* 0x000f300000000a00 */
[----:B------:R-:W3:Y:S01]  /*2da0*/  LDC.64 R24, c[0x0][0x740] ;  /* 0x0001d000ff187b82 */ /* 0x000ee20000000a00 */
[----:B-1----:R2:W-:Y:S07]  /*2db0*/  STS.128 [UR6+0x387a0], R12 ;  /* 0x0387a00cff007988 */ /* 0x0025ee0008000c06 */
[----:B------:R-:W3:Y:S08]  /*2dc0*/  LDC.64 R26, c[0x0][0x748] ;  /* 0x0001d200ff1a7b82 */ /* 0x000ef00000000a00 */
[----:B------:R-:W1:Y:S01]  /*2dd0*/  LDC.64 R28, c[0x0][0x750] ;  /* 0x0001d400ff1c7b82 */ /* 0x000e620000000a00 */
[----:B----4-:R2:W-:Y:S07]  /*2de0*/  STS.128 [UR6+0x387b0], R20 ;  /* 0x0387b014ff007988 */ /* 0x0105ee0008000c06 */
[----:B------:R-:W1:Y:S08]  /*2df0*/  LDC.64 R30, c[0x0][0x758] ;  /* 0x0001d600ff1e7b82 */ /* 0x000e700000000a00 */
[----:B------:R-:W4:Y:S01]  /*2e00*/  LDC.64 R36, c[0x0][0x760] ;  /* 0x0001d800ff247b82 */ /* 0x000f220000000a00 */
[----:B---3--:R2:W-:Y:S07]  /*2e10*/  STS.128 [UR6+0x387c0], R24 ;  /* 0x0387c018ff007988 */ /* 0x0085ee0008000c06 */
[----:B------:R-:W4:Y:S08]  /*2e20*/  LDC.64 R38, c[0x0][0x768] ;  /* 0x0001da00ff267b82 */ /* 0x000f300000000a00 */
[----:B------:R-:W3:Y:S01]  /*2e30*/  LDC.64 R40, c[0x0][0x770] ;  /* 0x0001dc00ff287b82 */ /* 0x000ee20000000a00 */
[----:B-1----:R2:W-:Y:S07]  /*2e40*/  STS.128 [UR6+0x387d0], R28 ;  /* 0x0387d01cff007988 */ /* 0x0025ee0008000c06 */
[----:B------:R-:W3:Y:S01]  /*2e50*/  LDC.64 R42, c[0x0][0x778] ;  /* 0x0001de00ff2a7b82 */ /* 0x000ee20000000a00 */
[----:B----4-:R2:W-:Y:S04]  /*2e60*/  STS.128 [UR6+0x387e0], R36 ;  /* 0x0387e024ff007988 */ /* 0x0105e80008000c06 */
[----:B---3--:R2:W-:Y:S02]  /*2e70*/  STS.128 [UR6+0x387f0], R40 ;  /* 0x0387f028ff007988 */ /* 0x0085e40008000c06 */
.L_x_23:
[----:B------:R-:W-:Y:S05]  /*2e80*/  BSYNC B0 ;  /* 0x0000000000007941 */ /* 0x000fea0003800000 */
.L_x_22:
[----:B------:R-:W-:Y:S01]  /*2e90*/  UISETP.NE.AND UP0, UPT, UR12, 0x1, UPT ;  /* 0x000000010c00788c */ /* 0x000fe2000bf05270 */
[----:B------:R-:W-:Y:S01]  /*2ea0*/  NOP ;  /* 0x0000000000007918 */ /* 0x000fe20000000000 */
[----:B------:R-:W-:Y:S01]  /*2eb0*/  ULDC UR5, c[0x0][0x884] ;  /* 0x0002210000057ab9 */ /* 0x000fe20000000800 */
[----:B------:R-:W-:Y:S01]  /*2ec0*/  ULDC.64 UR58, c[0x0][0x800] ;  /* 0x00020000003a7ab9 */ /* 0x000fe20000000a00 */
[----:B------:R-:W-:-:S04]  /*2ed0*/  USEL UR5, UR5, URZ, UP0 ;  /* 0x0000003f05057287 */ /* 0x000fc80008000000 */
[----:B------:R-:W-:-:S04]  /*2ee0*/  UIADD3 UR5, UR4, UR5, URZ ;  /* 0x0000000504057290 */ /* 0x000fc8000fffe03f */
[----:B------:R-:W-:-:S12]  /*2ef0*/  UIMAD.WIDE UR58, UR5, 0x80, UR58 ;  /* 0x00000080053a78a5 */ /* 0x000fd8000f8e023a */
.L_x_21:
[----:B------:R-:W-:-:S13]  /*2f00*/  ISETP.NE.AND P0, PT, RZ, UR54, PT ;  /* 0x00000036ff007c0c */ /* 0x000fda000bf05270 */
[----:B------:R-:W-:Y:S05]  /*2f10*/  @P0 BRA `(.L_x_24) ;  /* 0x00000004001c0947 */ /* 0x000fea0003800000 */
[----:B------:R-:W-:Y:S01]  /*2f20*/  ELECT P0, URZ, PT ;  /* 0x00000000003f782f */ /* 0x000fe20003800000 */
[----:B------:R-:W-:-:S12]  /*2f30*/  BSSY B0, `(.L_x_25) ;  /* 0x0000030000007945 */ /* 0x000fd80003800000 */
[----:B------:R-:W-:Y:S05]  /*2f40*/  @!P0 BRA `(.L_x_26) ;  /* 0x0000000000b88947 */ /* 0x000fea0003800000 */
[C---:B--2---:R-:W-:Y:S01]  /*2f50*/  IMAD.SHL.U32 R4, R18.reuse, 0x8, RZ ;  /* 0x0000000812047824 */ /* 0x044fe200078e00ff */
[----:B------:R-:W-:Y:S01]  /*2f60*/  ULDC.64 UR4, c[0x0][0x820] ;  /* 0x0002080000047ab9 */ /* 0x000fe20000000a00 */
[----:B------:R-:W-:-:S03]  /*2f70*/  SHF.L.U64.HI R3, R18, 0x3, R3 ;  /* 0x0000000312037819 */ /* 0x000fc60000010203 */
[----:B----4-:R-:W-:-:S04]  /*2f80*/  IADD3 R6, P0, R4, UR4, RZ ;  /* 0x0000000404067c10 */ /* 0x010fc8000ff1e0ff */
[----:B------:R-:W-:Y:S01]  /*2f90*/  IADD3.X R7, R3, UR5, RZ, P0, !PT ;  /* 0x0000000503077c10 */ /* 0x000fe200087fe4ff */
[----:B------:R-:W-:-:S05]  /*2fa0*/  ULDC.64 UR4, c[0x0][0x818] ;  /* 0x0002060000047ab9 */ /* 0x000fca0000000a00 */
[----:B------:R-:W2:Y:S01]  /*2fb0*/  LDG.E.64 R6, desc[UR56][R6.64] ;  /* 0x0000003806067981 */ /* 0x000ea2000c1e1b00 */
[----:B------:R-:W-:-:S04]  /*2fc0*/  IADD3 R4, P0, R4, UR4, RZ ;  /* 0x0000000404047c10 */ /* 0x000fc8000ff1e0ff */
[----:B------:R-:W-:-:S06]  /*2fd0*/  IADD3.X R5, R3, UR5, RZ, P0, !PT ;  /* 0x0000000503057c10 */ /* 0x000fcc00087fe4ff */
[----:B------:R-:W3:Y:S01]  /*2fe0*/  LDG.E.64 R4, desc[UR56][R4.64] ;  /* 0x0000003804047981 */ /* 0x000ee2000c1e1b00 */
[----:B------:R-:W1:Y:S01]  /*2ff0*/  S2UR UR5, SR_CgaCtaId ;  /* 0x00000000000579c3 */ /* 0x000e620000008800 */
[----:B------:R-:W-:Y:S01]  /*3000*/  UISETP.NE.AND UP0, UPT, UR12, 0x1, UPT ;  /* 0x000000010c00788c */ /* 0x000fe2000bf05270 */
[----:B-----5:R-:W-:Y:S01]  /*3010*/  VIADD R9, R0, 0xffffffff ;  /* 0xffffffff00097836 */ /* 0x020fe20000000000 */
[----:B------:R-:W-:Y:S01]  /*3020*/  UMOV UR4, 0x400 ;  /* 0x0000040000047882 */ /* 0x000fe20000000000 */
[----:B------:R-:W-:Y:S01]  /*3030*/  CS2R R10, SRZ ;  /* 0x00000000000a7805 */ /* 0x000fe2000001ff00 */
[----:B-1----:R-:W-:-:S04]  /*3040*/  ULEA UR4, UR5, UR4, 0x18 ;  /* 0x0000000405047291 */ /* 0x002fc8000f8ec03f */
[----:B------:R-:W-:-:S03]  /*3050*/  UIADD3 UR5, UR4, 0x80, URZ ;  /* 0x0000008004057890 */ /* 0x000fc6000fffe03f */
[----:B------:R-:W-:-:S04]  /*3060*/  @!UP0 UIADD3 UR5, UR4, URZ, URZ ;  /* 0x0000003f04058290 */ /* 0x000fc8000fffe03f */
[----:B------:R-:W-:-:S05]  /*3070*/  UIADD3 UR4, UR5, 0x38780, URZ ;  /* 0x0003878005047890 */ /* 0x000fca000fffe03f */
[----:B------:R-:W1:Y:S01]  /*3080*/  LDS R3, [UR5+0x3879c] ;  /* 0x03879c05ff037984 */ /* 0x000e620008000800 */
[----:B------:R-:W-:-:S03]  /*3090*/  IMAD.U32 R14, RZ, RZ, UR4 ;  /* 0x00000004ff0e7e24 */ /* 0x000fc6000f8e00ff */
[----:B------:R-:W-:Y:S02]  /*30a0*/  STS [UR5+0x387b0], RZ ;  /* 0x0387b0ffff007988 */ /* 0x000fe40008000805 */
[----:B------:R-:W-:-:S05]  /*30b0*/  SHF.R.U64 R14, R14, 0x4, RZ ;  /* 0x000000040e0e7819 */ /* 0x000fca00000012ff */
[----:B------:R-:W-:Y:S04]  /*30c0*/  STS [UR5+0x38790], R14 ;  /* 0x0387900eff007988 */ /* 0x000fe80008000805 */
[----:B------:R-:W-:Y:S01]  /*30d0*/  STS [UR5+0x38794], R14 ;  /* 0x0387940eff007988 */ /* 0x000fe20008000805 */
[C---:B--2---:R-:W-:Y:S01]  /*30e0*/  SHF.L.U64.HI R13, R6.reuse, 0x1, R7 ;  /* 0x00000001060d7819 */ /* 0x044fe20000010207 */
[----:B------:R-:W-:-:S03]  /*30f0*/  IMAD.SHL.U32 R6, R6, 0x2, RZ ;  /* 0x0000000206067824 */ /* 0x000fc600078e00ff */
[----:B------:R-:W-:Y:S02]  /*3100*/  LOP3.LUT R13, R13, 0x1fffffff, RZ, 0xc0, !PT ;  /* 0x1fffffff0d0d7812 */ /* 0x000fe400078ec0ff */
[----:B------:R-:W-:Y:S02]  /*3110*/  LOP3.LUT R0, R6, 0xfffffffe, RZ, 0xc0, !PT ;  /* 0xfffffffe06007812 */ /* 0x000fe400078ec0ff */
[--C-:B------:R-:W-:Y:S02]  /*3120*/  SHF.R.U32.HI R8, RZ, 0x4, R13.reuse ;  /* 0x00000004ff087819 */ /* 0x100fe4000001160d */
[----:B------:R-:W-:Y:S01]  /*3130*/  SHF.R.U64 R0, R0, 0x4, R13 ;  /* 0x0000000400007819 */ /* 0x000fe2000000120d */
[----:B---3--:R-:W-:Y:S01]  /*3140*/  STS.64 [UR5+0x38780], R4 ;  /* 0x03878004ff007988 */ /* 0x008fe20008000a05 */
[----:B-1----:R-:W-:-:S03]  /*3150*/  LOP3.LUT R3, R3, 0xf, R8, 0xb8, !PT ;  /* 0x0000000f03037812 */ /* 0x002fc600078eb808 */
[----:B------:R-:W-:Y:S04]  /*3160*/  STS [UR5+0x3878c], R0 ;  /* 0x03878c00ff007988 */ /* 0x000fe80008000805 */
[----:B------:R-:W-:Y:S04]  /*3170*/  STS [UR5+0x3879c], R3 ;  /* 0x03879c03ff007988 */ /* 0x000fe80008000805 */
[----:B------:R-:W1:Y:S02]  /*3180*/  LDS R7, [UR5+0x3879c] ;  /* 0x03879c05ff077984 */ /* 0x000e640008000800 */
[----:B-1----:R-:W-:-:S05]  /*3190*/  LOP3.LUT R7, R7, 0xf0, RZ, 0xb8, !PT ;  /* 0x000000f007077812 */ /* 0x002fca00078eb8ff */
[----:B------:R-:W-:Y:S04]  /*31a0*/  STS [UR5+0x3879c], R7 ;  /* 0x03879c07ff007988 */ /* 0x000fe80008000805 */
[----:B------:R-:W1:Y:S02]  /*31b0*/  LDS R8, [UR5+0x3879c] ;  /* 0x03879c05ff087984 */ /* 0x000e640008000800 */
[----:B-1----:R-:W-:Y:S01]  /*31c0*/  LOP3.LUT R15, R8, 0xf00, RZ, 0xb8, !PT ;  /* 0x00000f00080f7812 */ /* 0x002fe200078eb8ff */
[----:B------:R-:W-:-:S04]  /*31d0*/  VIADD R8, R2, 0xffffffff ;  /* 0xffffffff02087836 */ /* 0x000fc80000000000 */
[----:B------:R-:W-:Y:S04]  /*31e0*/  STS.64 [UR5+0x38798], R14 ;  /* 0x0387980eff007988 */ /* 0x000fe80008000a05 */
[----:B------:R-:W1:Y:S04]  /*31f0*/  LDS R12, [UR5+0x3879c] ;  /* 0x03879c05ff0c7984 */ /* 0x000e680008000800 */
[----:B------:R3:W-:Y:S01]  /*3200*/  STS.128 [UR5+0x387a0], R8 ;  /* 0x0387a008ff007988 */ /* 0x0007e20008000c05 */
[----:B-1----:R-:W-:-:S05]  /*3210*/  LOP3.LUT R12, R12, 0xf000, RZ, 0xb8, !PT ;  /* 0x0000f0000c0c7812 */ /* 0x002fca00078eb8ff */
[----:B------:R3:W-:Y:S02]  /*3220*/  STS [UR5+0x3879c], R12 ;  /* 0x03879c0cff007988 */ /* 0x0007e40008000805 */
.L_x_26:
[----:B------:R-:W-:Y:S05]  /*3230*/  BSYNC B0 ;  /* 0x0000000000007941 */ /* 0x000fea0003800000 */
.L_x_25:
[----:B------:R-:W-:Y:S01]  /*3240*/  ELECT P0, URZ, PT ;  /* 0x00000000003f782f */ /* 0x000fe20003800000 */
[----:B------:R-:W-:Y:S01]  /*3250*/  NOP ;  /* 0x0000000000007918 */ /* 0x000fe20000000000 */
[----:B------:R-:W-:Y:S11]  /*3260*/  BSSY B0, `(.L_x_27) ;  /* 0x0000004000007945 */ /* 0x000ff60003800000 */
[----:B------:R-:W-:Y:S05]  /*3270*/  @!P0 BRA `(.L_x_28) ;  /* 0x0000000000088947 */ /* 0x000fea0003800000 */
[----:B------:R0:W-:Y:S01]  /*3280*/  UTMACMDFLUSH ;  /* 0x00000000000079b7 */ /* 0x0001e20000000000 */
[----:B------:R-:W-:-:S04]  /*3290*/  DEPBAR.LE SB0, 0x0 ;  /* 0x000080000000791a */ /* 0x000fc80000000000 */
.L_x_28:
[----:B------:R-:W-:Y:S05]  /*32a0*/  BSYNC B0 ;  /* 0x0000000000007941 */ /* 0x000fea0003800000 */
.L_x_27:
[----:B------:R-:W1:Y:S01]  /*32b0*/  S2UR UR5, SR_CgaCtaId ;  /* 0x00000000000579c3 */ /* 0x000e620000008800 */
[----:B-----5:R-:W2:Y:S01]  /*32c0*/  S2R R0, SR_LANEID ;  /* 0x0000000000007919 */ /* 0x020ea20000000000 */
[----:B------:R-:W-:Y:S01]  /*32d0*/  UISETP.NE.AND UP0, UPT, UR12, 0x1, UPT ;  /* 0x000000010c00788c */ /* 0x000fe2000bf05270 */
[----:B------:R-:W-:Y:S02]  /*32e0*/  UMOV UR4, 0x400 ;  /* 0x0000040000047882 */ /* 0x000fe40000000000 */
[----:B-1----:R-:W-:-:S04]  /*32f0*/  ULEA UR4, UR5, UR4, 0x18 ;  /* 0x0000000405047291 */ /* 0x002fc8000f8ec03f */
[----:B------:R-:W-:-:S04]  /*3300*/  UIADD3 UR5, UR4, 0x80, URZ ;  /* 0x0000008004057890 */ /* 0x000fc8000fffe03f */
[----:B------:R-:W-:Y:S01]  /*3310*/  @!UP0 UIADD3 UR5, UR4, URZ, URZ ;  /* 0x0000003f04058290 */ /* 0x000fe2000fffe03f */
[----:B--2---:R-:W-:-:S05]  /*3320*/  IMAD.SHL.U32 R0, R0, 0x4, RZ ;  /* 0x0000000400007824 */ /* 0x004fca00078e00ff */
[----:B------:R-:W-:Y:S01]  /*3330*/  IMAD.U32 R3, RZ, RZ, UR5 ;  /* 0x00000005ff037e24 */ /* 0x000fe2000f8e00ff */
[----:B------:R-:W-:-:S04]  /*3340*/  IADD3 R2, P0, R0, UR58, RZ ;  /* 0x0000003a00027c10 */ /* 0x000fc8000ff1e0ff */
[----:B------:R-:W-:Y:S01]  /*3350*/  IADD3 R4, R0, 0x38780, R3 ;  /* 0x0003878000047810 */ /* 0x000fe20007ffe003 */
[----:B------:R-:W-:-:S04]  /*3360*/  IMAD.X R3, RZ, RZ, UR59, P0 ;  /* 0x0000003bff037e24 */ /* 0x000fc800080e06ff */
[----:B------:R-:W1:Y:S04]  /*3370*/  LDS R5, [R4] ;  /* 0x0000000004057984 */ /* 0x000e680000000800 */
[----:B-1----:R1:W5:Y:S02]  /*3380*/  ATOMG.E.EXCH.STRONG.GPU PT, RZ, [R2], R5 ;  /* 0x0000000502ff73a8 */ /* 0x00236400041ee100 */
.L_x_24:
[----:B-----5:R-:W-:Y:S01]  /*3390*/  SHF.R.S32.HI R0, RZ, 0x1f, R33 ;  /* 0x0000001fff007819 */ /* 0x020fe20000011421 */
[----:B------:R-:W3:Y:S01]  /*33a0*/  S2UR UR42, SR_CgaCtaId ;  /* 0x00000000002a79c3 */ /* 0x000ee20000008800 */
[----:B------:R-:W-:Y:S01]  /*33b0*/  UISETP.NE.AND UP0, UPT, UR12, 0x1, UPT ;  /* 0x000000010c00788c */ /* 0x000fe2000bf05270 */
[----:B------:R-:W-:Y:S01]  /*33c0*/  IMAD.MOV.U32 R90, RZ, RZ, 0x1 ;  /* 0x00000001ff5a7424 */ /* 0x000fe200078e00ff */
[----:B------:R-:W-:Y:S01]  /*33d0*/  LEA.HI R0, R0, R33, RZ, 0x8 ;  /* 0x0000002100007211 */ /* 0x000fe200078f40ff */
[----:B------:R-:W-:Y:S01]  /*33e0*/  UMOV UR43, 0x400 ;  /* 0x00000400002b7882 */ /* 0x000fe20000000000 */
[----:B------:R-:W-:Y:S01]  /*33f0*/  IMAD.MOV.U32 R91, RZ, RZ, RZ ;  /* 0x000000ffff5b7224 */ /* 0x000fe200078e00ff */
[----:B------:R-:W-:Y:S01]  /*3400*/  ULOP3.LUT UR50, UR52, 0x1, URZ, 0xfc, !UPT ;  /* 0x0000000134327892 */ /* 0x000fe2000f8efc3f */
[----:B------:R-:W-:Y:S01]  /*3410*/  LOP3.LUT R0, R0, 0xffffff00, RZ, 0xc0, !PT ;  /* 0xffffff0000007812 */ /* 0x000fe200078ec0ff */
[----:B------:R-:W-:Y:S02]  /*3420*/  ULOP3.LUT UR47, UR53, 0x1, URZ, 0xfc, !UPT ;  /* 0x00000001352f7892 */ /* 0x000fe4000f8efc3f */
[----:B------:R-:W-:-:S02]  /*3430*/  ULOP3.LUT UR48, UR51, 0x1, URZ, 0xfc, !UPT ;  /* 0x0000000133307892 */ /* 0x000fc4000f8efc3f */
[----:B------:R-:W-:Y:S01]  /*3440*/  IMAD.IADD R0, R33, 0x1, -R0 ;  /* 0x0000000121007824 */ /* 0x000fe200078e0a00 */
[----:B------:R-:W-:Y:S01]  /*3450*/  UMOV UR36, URZ ;  /* 0x0000003f00247c82 */ /* 0x000fe20008000000 */
[----:B------:R-:W-:Y:S01]  /*3460*/  UMOV UR55, URZ ;  /* 0x0000003f00377c82 */ /* 0x000fe20008000000 */
[----:B------:R-:W-:Y:S01]  /*3470*/  UMOV UR60, URZ ;  /* 0x0000003f003c7c82 */ /* 0x000fe20008000000 */
[C---:B-12---:R-:W-:Y:S01]  /*3480*/  IMAD.SHL.U32 R5, R0.reuse, 0x40, RZ ;  /* 0x0000004000057824 */ /* 0x046fe200078e00ff */
[----:B------:R-:W-:Y:S01]  /*3490*/  SHF.R.S32.HI R3, RZ, 0x1f, R0 ;  /* 0x0000001fff037819 */ /* 0x000fe20000011400 */
[C---:B------:R-:W-:Y:S01]  /*34a0*/  VIADD R88, R0.reuse, 0x1f ;  /* 0x0000001f00587836 */ /* 0x040fe20000000000 */
[-C--:B------:R-:W-:Y:S01]  /*34b0*/  LEA.HI R2, R0, R0.reuse, RZ, 0x1 ;  /* 0x0000000000027211 */ /* 0x080fe200078f08ff */
[----:B------:R-:W-:Y:S01]  /*34c0*/  UMOV UR37, URZ ;  /* 0x0000003f00257c82 */ /* 0x000fe20008000000 */
[----:B------:R-:W-:Y:S01]  /*34d0*/  LEA.HI R4, R3, R0, RZ, 0x5 ;  /* 0x0000000003047211 */ /* 0x000fe200078f28ff */
[----:B------:R-:W-:Y:S01]  /*34e0*/  UMOV UR38, URZ ;  /* 0x0000003f00267c82 */ /* 0x000fe20008000000 */
[----:B------:R-:W-:Y:S01]  /*34f0*/  SHF.R.S32.HI R2, RZ, 0x1, R2 ;  /* 0x00000001ff027819 */ /* 0x000fe20000011402 */
[----:B---3--:R-:W-:Y:S01]  /*3500*/  ULEA UR43, UR42, UR43, 0x18 ;  /* 0x0000002b2a2b7291 */ /* 0x008fe2000f8ec03f */
[----:B------:R-:W-:-:S02]  /*3510*/  SHF.R.S32.HI R4, RZ, 0x5, R4 ;  /* 0x00000005ff047819 */ /* 0x000fc40000011404 */
[-C--:B------:R-:W-:Y:S01]  /*3520*/  LEA.HI R7, R3, R0.reuse, RZ, 0x4 ;  /* 0x0000000003077211 */ /* 0x080fe200078f20ff */
[----:B------:R-:W-:Y:S01]  /*3530*/  UIADD3 UR49, UR43, 0x80, URZ ;  /* 0x000000802b317890 */ /* 0x000fe2000fffe03f */
[----:B------:R-:W-:Y:S01]  /*3540*/  LOP3.LUT R5, R5, 0x40, RZ, 0xc0, !PT ;  /* 0x0000004005057812 */ /* 0x000fe200078ec0ff */
[----:B----4-:R-:W-:Y:S01]  /*3550*/  IMAD.SHL.U32 R6, R4, 0x10, RZ ;  /* 0x0000001004067824 */ /* 0x010fe200078e00ff */
[----:B------:R-:W-:Y:S01]  /*3560*/  SHF.R.S32.HI R8, RZ, 0x4, R7 ;  /* 0x00000004ff087819 */ /* 0x000fe20000011407 */
[----:B------:R-:W-:Y:S01]  /*3570*/  IMAD.SHL.U32 R4, R2, 0x80, RZ ;  /* 0x0000008002047824 */ /* 0x000fe200078e00ff */
[----:B------:R-:W-:Y:S01]  /*3580*/  LEA.HI R2, R3, R0, RZ, 0x3 ;  /* 0x0000000003027211 */ /* 0x000fe200078f18ff */
[----:B------:R-:W-:Y:S01]  /*3590*/  @!UP0 UIADD3 UR49, UR43, URZ, URZ ;  /* 0x0000003f2b318290 */ /* 0x000fe2000fffe03f */
[----:B------:R-:W-:Y:S02]  /*35a0*/  LEA.HI R9, R7, R8, RZ, 0x1 ;  /* 0x0000000807097211 */ /* 0x000fe400078f08ff */
[----:B------:R-:W-:Y:S01]  /*35b0*/  LOP3.LUT R4, R4, 0x180, RZ, 0xc0, !PT ;  /* 0x0000018004047812 */ /* 0x000fe200078ec0ff */
[----:B------:R-:W-:Y:S01]  /*35c0*/  UIADD3 UR49, UR49, 0x38780, URZ ;  /* 0x0003878031317890 */ /* 0x000fe2000fffe03f */
[----:B------:R-:W-:-:S02]  /*35d0*/  LOP3.LUT R7, R5, 0x30, R6, 0xf8, !PT ;  /* 0x0000003005077812 */ /* 0x000fc400078ef806 */
[----:B------:R-:W-:Y:S02]  /*35e0*/  LOP3.LUT R9, R9, 0x7ffffe, RZ, 0xc0, !PT ;  /* 0x007ffffe09097812 */ /* 0x000fe400078ec0ff */
[----:B------:R-:W-:Y:S02]  /*35f0*/  LOP3.LUT R5, R4, R5, RZ, 0xfc, !PT ;  /* 0x0000000504057212 */ /* 0x000fe400078efcff */
[----:B------:R-:W-:Y:S01]  /*3600*/  LEA.HI R22, R3, R0, RZ, 0x7 ;  /* 0x0000000003167211 */ /* 0x000fe200078f38ff */
[----:B------:R-:W-:Y:S01]  /*3610*/  IMAD.IADD R9, R8, 0x1, -R9 ;  /* 0x0000000108097824 */ /* 0x000fe200078e0a09 */
[----:B------:R-:W-:Y:S02]  /*3620*/  LOP3.LUT R7, R7, 0x8, R2, 0xf8, !PT ;  /* 0x0000000807077812 */ /* 0x000fe400078ef802 */
[----:B------:R-:W-:Y:S02]  /*3630*/  SHF.R.U32.HI R5, RZ, 0x3, R5 ;  /* 0x00000003ff057819 */ /* 0x000fe40000011605 */
[----:B------:R-:W-:-:S02]  /*3640*/  SHF.R.S32.HI R22, RZ, 0x7, R22 ;  /* 0x00000007ff167819 */ /* 0x000fc40000011416 */
[----:B------:R-:W-:Y:S01]  /*3650*/  LOP3.LUT R5, R5, R7, R4, 0x1e, !PT ;  /* 0x0000000705057212 */ /* 0x000fe200078e1e04 */
[----:B------:R-:W-:Y:S02]  /*3660*/  IMAD.MOV.U32 R4, RZ, RZ, 0x1 ;  /* 0x00000001ff047424 */ /* 0x000fe400078e00ff */
[----:B------:R-:W-:-:S04]  /*3670*/  IMAD R2, R22, 0x4, R9 ;  /* 0x0000000416027824 */ /* 0x000fc800078e0209 */
[----:B------:R-:W-:-:S07]  /*3680*/  IMAD.U32 R23, R2, 0x200, R5 ;  /* 0x0000020002177824 */ /* 0x000fce00078e0005 */
.L_x_93:
[----:B--23--:R-:W1:Y:S02]  /*3690*/  LDC.64 R2, c[0x0][0x290] ;  /* 0x0000a400ff027b82 */ /* 0x00ce640000000a00 */
[----:B-1----:R-:W-:-:S05]  /*36a0*/  IMAD.WIDE R2, R18, 0xc, R2 ;  /* 0x0000000c12027825 */ /* 0x002fca00078e0202 */
[----:B------:R-:W2:Y:S01]  /*36b0*/  LDG.E R5, desc[UR56][R2.64+0x8] ;  /* 0x0000083802057981 */ /* 0x000ea2000c1e1900 */
[----:B------:R-:W-:Y:S01]  /*36c0*/  UMOV UR8, URZ ;  /* 0x0000003f00087c82 */ /* 0x000fe20008000000 */
[----:B------:R-:W-:Y:S01]  /*36d0*/  UMOV UR10, UR60 ;  /* 0x0000003c000a7c82 */ /* 0x000fe20008000000 */
[--C-:B------:R-:W-:Y:S01]  /*36e0*/  IMAD.MOV.U32 R89, RZ, RZ, R18.reuse ;  /* 0x000000ffff597224 */ /* 0x100fe200078e0012 */
[----:B-----5:R-:W1:Y:S01]  /*36f0*/  SHFL.IDX PT, R0, R22, RZ, 0x1f ;  /* 0x00001fff16007589 */ /* 0x020e6200000e0000 */
[----:B------:R-:W-:Y:S02]  /*3700*/  SHF.R.S32.HI R19, RZ, 0x1f, R18 ;  /* 0x0000001fff137819 */ /* 0x000fe40000011412 */
[----:B------:R-:W-:Y:S02]  /*3710*/  CS2R R86, SRZ ;  /* 0x0000000000567805 */ /* 0x000fe4000001ff00 */
[----:B------:R-:W-:Y:S02]  /*3720*/  CS2R R24, SRZ ;  /* 0x0000000000187805 */ /* 0x000fe4000001ff00 */
[----:B------:R-:W-:-:S02]  /*3730*/  CS2R R26, SRZ ;  /* 0x00000000001a7805 */ /* 0x000fc4000001ff00 */
[----:B------:R-:W-:Y:S02]  /*3740*/  CS2R R28, SRZ ;  /* 0x00000000001c7805 */ /* 0x000fe4000001ff00 */
[----:B------:R-:W-:Y:S02]  /*3750*/  CS2R R30, SRZ ;  /* 0x00000000001e7805 */ /* 0x000fe4000001ff00 */
[----:B------:R-:W-:Y:S02]  /*3760*/  CS2R R32, SRZ ;  /* 0x0000000000207805 */ /* 0x000fe4000001ff00 */
        /* <DEDUP_REMOVED lines=16> */
[----:B-1----:R-:W-:Y:S01]  /*3870*/  R2UR UR4, R0 ;  /* 0x00000000000472ca */ /* 0x002fe200000e0000 */
[----:B------:R-:W-:Y:S01]  /*3880*/  IMAD.U32 R0, RZ, RZ, UR37 ;  /* 0x00000025ff007e24 */ /* 0x000fe2000f8e00ff */
        /* <DEDUP_REMOVED lines=9> */
[----:B------:R-:W-:Y:S01]  /*3920*/  CS2R R84, SRZ ;  /* 0x0000000000547805 */ /* 0x000fe2000001ff00 */
[----:B------:R-:W-:-:S04]  /*3930*/  ULEA.HI UR5, UR4, UR4, URZ, 0x1 ;  /* 0x0000000404057291 */ /* 0x000fc8000f8f083f */
[----:B------:R-:W-:-:S04]  /*3940*/  ULOP3.LUT UR5, UR5, 0x1e, URZ, 0xc0, !UPT ;  /* 0x0000001e05057892 */ /* 0x000fc8000f8ec03f */
[----:B------:R-:W-:-:S04]  /*3950*/  UIADD3 UR5, UR4, -UR5, URZ ;  /* 0x8000000504057290 */ /* 0x000fc8000fffe03f */
[----:B------:R-:W-:-:S04]  /*3960*/  ULEA UR5, UR5, UR43, 0xd ;  /* 0x0000002b05057291 */ /* 0x000fc8000f8e683f */
[----:B------:R-:W-:-:S04]  /*3970*/  USHF.R.U32.HI UR5, URZ, 0x4, UR5 ;  /* 0x000000043f057899 */ /* 0x000fc80008011605 */
[----:B------:R-:W-:-:S04]  /*3980*/  ULOP3.LUT UR5, UR5, 0x3fff, URZ, 0xc0, !UPT ;  /* 0x00003fff05057892 */ /* 0x000fc8000f8ec03f */
[----:B------:R-:W-:Y:S01]  /*3990*/  ULOP3.LUT UR9, UR5, 0x10000, URZ, 0xfc, !UPT ;  /* 0x0001000005097892 */ /* 0x000fe2000f8efc3f */
[----:B--2---:R-:W-:-:S13]  /*39a0*/  ISETP.GE.AND P0, PT, R5, 0x1, PT ;  /* 0x000000010500780c */ /* 0x004fda0003f06270 */
[----:B------:R-:W-:Y:S05]  /*39b0*/  @!P0 BRA `(.L_x_29) ;  /* 0x0000000000d88947 */ /* 0x000fea0003800000 */
[----:B------:R-:W-:-:S06]  /*39c0*/  UISETP.NE.AND UP0, UPT, UR50, 0x3, UPT ;  /* 0x000000033200788c */ /* 0x000fcc000bf05270 */
[----:B------:R-:W-:-:S13]  /*39d0*/  PLOP3.LUT P1, PT, PT, PT, UP0, 0x80, 0x0 ;  /* 0x000000000000781c */ /* 0x000fda0003f2f008 */
[----:B------:R-:W-:Y:S05]  /*39e0*/  @!P1 BRA `(.L_x_30) ;  /* 0x0000000000049947 */ /* 0x000fea0003800000 */
[----:B------:R-:W-:Y:S01]  /*39f0*/  BPT.TRAP 0x1 ;  /* 0x000000040000795c */ /* 0x000fe20000300000 */
.L_x_30:
[----:B------:R-:W-:Y:S01]  /*3a00*/  ULEA UR4, UR60, UR43, 0x3 ;  /* 0x0000002b3c047291 */ /* 0x000fe2000f8e183f */
[----:B------:R-:W-:-:S05]  /*3a10*/  IMAD.U32 R0, RZ, RZ, UR37 ;  /* 0x00000025ff007e24 */ /* 0x000fca000f8e00ff */
[----:B------:R-:W-:-:S04]  /*3a20*/  SHF.L.U32 R0, R0, 0x1f, RZ ;  /* 0x0000001f00007819 */ /* 0x000fc800000006ff */
[----:B------:R1:W2:Y:S01]  /*3a30*/  SYNCS.PHASECHK.TRANS64.TRYWAIT P0, [UR4+0x38480], R0 ;  /* 0x03848000ff0075a7 */ /* 0x0002a20008000144 */
[----:B------:R-:W-:Y:S05]  /*3a40*/  @!P1 BRA `(.L_x_31) ;  /* 0x0000000000049947 */ /* 0x000fea0003800000 */
[----:B------:R-:W-:Y:S01]  /*3a50*/  BPT.TRAP 0x1 ;  /* 0x000000040000795c */ /* 0x000fe20000300000 */
.L_x_31:
[----:B--2---:R-:W-:Y:S05]  /*3a60*/  @P0 BRA `(.L_x_32) ;  /* 0x0000000000080947 */ /* 0x004fea0003800000 */
[----:B------:R-:W2:Y:S02]  /*3a70*/  SYNCS.PHASECHK.TRANS64.TRYWAIT P0, [UR4+0x38480], R0 ;  /* 0x03848000ff0075a7 */ /* 0x000ea40008000144 */
[----:B--2---:R-:W-:Y:S05]  /*3a80*/  @!P0 BRA `(.L_x_33) ;  /* 0x0000008800388947 */ /* 0x004fea0003800000 */
.L_x_32:
[----:B------:R-:W-:Y:S01]  /*3a90*/  UIADD3 UR4, UR43, 0x18000, URZ ;  /* 0x000180002b047890 */ /* 0x000fe2000fffe03f */
[----:B------:R-:W-:Y:S01]  /*3aa0*/  WARPGROUP.ARRIVE ;  /* 0x00000000000079c5 */ /* 0x000fe20000000000 */
[----:B------:R-:W-:Y:S02]  /*3ab0*/  ULEA UR8, UR60, UR9, 0xa ;  /* 0x000000093c087291 */ /* 0x000fe4000f8e503f */
[----:B------:R-:W-:Y:S01]  /*3ac0*/  USHF.R.U32.HI UR4, URZ, 0x4, UR4 ;  /* 0x000000043f047899 */ /* 0x000fe20008011604 */
[----:B------:R-:W-:Y:S01]  /*3ad0*/  UMOV UR5, 0x40000040 ;  /* 0x4000004000057882 */ /* 0x000fe20000000000 */
[----:B------:R-:W-:Y:S02]  /*3ae0*/  UMOV UR7, 0x40000040 ;  /* 0x4000004000077882 */ /* 0x000fe40000000000 */
[----:B------:R-:W-:-:S04]  /*3af0*/  ULOP3.LUT UR4, UR4, 0x3fff, URZ, 0xc0, !UPT ;  /* 0x00003fff04047892 */ /* 0x000fc8000f8ec03f */
[----:B------:R-:W-:-:S04]  /*3b00*/  ULOP3.LUT UR4, UR4, 0x10000, URZ, 0xfc, !UPT ;  /* 0x0001000004047892 */ /* 0x000fc8000f8efc3f */
[----:B------:R-:W-:-:S03]  /*3b10*/  ULEA UR10, UR60, UR4, 0xa ;  /* 0x000000043c0a7291 */ /* 0x000fc6000f8e503f */
[----:B------:R-:W-:-:S04]  /*3b20*/  UMOV UR4, UR8 ;  /* 0x0000000800047c82 */ /* 0x000fc80008000000 */
[----:B------:R-:W-:Y:S02]  /*3b30*/  UMOV UR6, UR10 ;  /* 0x0000000a00067c82 */ /* 0x000fe40008000000 */
[----:B------:R-:W-:Y:S01]  /*3b40*/  HGMMA.64x128x16.F32 R24, gdesc[UR4], RZ, !UPT, gsb0 ;  /* 0x01e00000041879f0 */ /* 0x000fe2000c0008ff */
[----:B------:R-:W-:Y:S02]  /*3b50*/  UIADD3 UR4, UR8, 0x2, URZ ;  /* 0x0000000208047890 */ /* 0x000fe4000fffe03f */
[----:B------:R-:W-:Y:S01]  /*3b60*/  UIADD3 UR6, UR10, 0x2, URZ ;  /* 0x000000020a067890 */ /* 0x000fe2000fffe03f */
[----:B------:R-:W-:Y:S01]  /*3b70*/  UMOV UR5, 0x40000040 ;  /* 0x4000004000057882 */ /* 0x000fe20000000000 */
[----:B------:R-:W-:Y:S01]  /*3b80*/  UMOV UR7, 0x40000040 ;  /* 0x4000004000077882 */ /* 0x000fe20000000000 */
[----:B------:R-:W-:Y:S02]  /*3b90*/  WARPGROUP.DEPBAR.LE gsb0, 0x0 ;  /* 0x00008000000079c5 */ /* 0x000fe40000010000 */
[----:B------:R-:W-:-:S06]  /*3ba0*/  WARPGROUP.ARRIVE ;  /* 0x00000000000079c5 */ /* 0x000fcc0000000000 */
[----:B------:R-:W-:Y:S01]  /*3bb0*/  HGMMA.64x128x16.F32 R24, gdesc[UR4], R24, gsb0 ;  /* 0x01e00000041879f0 */ /* 0x000fe20008000818 */
        /* <DEDUP_REMOVED lines=11> */
[----:B------:R-:W-:Y:S01]  /*3c70*/  UIADD3 UR10, UR60, 0x1, URZ ;  /* 0x000000013c0a7890 */ /* 0x000fe2000fffe03f */
[----:B------:R-:W-:-:S03]  /*3c80*/  UMOV UR8, 0x1 ;  /* 0x0000000100087882 */ /* 0x000fc60000000000 */
[----:B------:R-:W-:-:S04]  /*3c90*/  UISETP.NE.AND UP0, UPT, UR10, 0x6, UPT ;  /* 0x000000060a00788c */ /* 0x000fc8000bf05270 */
[----:B------:R-:W-:Y:S01]  /*3ca0*/  USEL UR10, UR10, URZ, UP0 ;  /* 0x0000003f0a0a7287 */ /* 0x000fe20008000000 */
[----:B------:R-:W-:Y:S02]  /*3cb0*/  WARPGROUP.DEPBAR.LE gsb0, 0x0 ;  /* 0x00008000000079c5 */ /* 0x000fe40000010000 */
[----:B------:R-:W-:-:S06]  /*3cc0*/  WARPGROUP.ARRIVE ;  /* 0x00000000000079c5 */ /* 0x000fcc0000000000 */
[----:B------:R-:W-:Y:S01]  /*3cd0*/  HGMMA.64x128x16.F32 R24, gdesc[UR4], R24, gsb0 ;  /* 0x01e00000041879f0 */ /* 0x000fe20008000818 */
[----:B------:R-:W-:-:S04]  /*3ce0*/  USEL UR4, URZ, 0x1, UP0 ;  /* 0x000000013f047887 */ /* 0x000fc80008000000 */
[----:B------:R-:W-:-:S06]  /*3cf0*/  ULOP3.LUT UR4, UR37, UR4, URZ, 0x3c, !UPT ;  /* 0x0000000425047292 */ /* 0x000fcc000f8e3c3f */
[----:B-12---:R-:W-:Y:S01]  /*3d00*/  IMAD.U32 R0, RZ, RZ, UR4 ;  /* 0x00000004ff007e24 */ /* 0x006fe2000f8e00ff */
[----:B------:R-:W-:-:S06]  /*3d10*/  WARPGROUP.DEPBAR.LE gsb0, 0x0 ;  /* 0x00008000000079c5 */ /* 0x000fcc0000010000 */
.L_x_29:
[----:B------:R-:W-:-:S05]  /*3d20*/  VIADD R2, R5, 0x3f ;  /* 0x0000003f05027836 */ /* 0x000fca0000000000 */
[----:B------:R-:W-:-:S04]  /*3d30*/  SHF.R.S32.HI R3, RZ, 0x1f, R2 ;  /* 0x0000001fff037819 */ /* 0x000fc80000011402 */
[----:B------:R-:W-:-:S04]  /*3d40*/  LEA.HI R3, R3, R2, RZ, 0x6 ;  /* 0x0000000203037211 */ /* 0x000fc800078f30ff */
[----:B------:R-:W-:-:S04]  /*3d50*/  SHF.R.S32.HI R3, RZ, 0x6, R3 ;  /* 0x00000006ff037819 */ /* 0x000fc80000011403 */
[----:B------:R-:W-:-:S05]  /*3d60*/  VIMNMX R2, R3, 0x1, PT ;  /* 0x0000000103027848 */ /* 0x000fca0003fe0100 */
[----:B------:R-:W-:-:S05]  /*3d70*/  IMAD.IADD R6, R3, 0x1, -R2 ;  /* 0x0000000103067824 */ /* 0x000fca00078e0a02 */
[----:B------:R-:W-:-:S13]  /*3d80*/  ISETP.GE.AND P0, PT, R6, 0x1, PT ;  /* 0x000000010600780c */ /* 0x000fda0003f06270 */
[----:B------:R-:W-:Y:S05]  /*3d90*/  @!P0 BRA `(.L_x_34) ;  /* 0x0000000400188947 */ /* 0x000fea0003800000 */
[----:B------:R-:W-:Y:S01]  /*3da0*/  IMAD.MOV.U32 R2, RZ, RZ, R6 ;  /* 0x000000ffff027224 */ /* 0x000fe200078e0006 */
[----:B------:R-:W-:-:S06]  /*3db0*/  UMOV UR11, UR60 ;  /* 0x0000003c000b7c82 */ /* 0x000fcc0008000000 */
.L_x_41:
[----:B------:R-:W-:-:S06]  /*3dc0*/  UISETP.NE.AND UP0, UPT, UR50, 0x3, UPT ;  /* 0x000000033200788c */ /* 0x000fcc000bf05270 */
[----:B------:R-:W-:-:S13]  /*3dd0*/  PLOP3.LUT P1, PT, PT, PT, UP0, 0x80, 0x0 ;  /* 0x000000000000781c */ /* 0x000fda0003f2f008 */
[----:B-12---:R-:W-:Y:S05]  /*3de0*/  @!P1 BRA `(.L_x_35) ;  /* 0x0000000000049947 */ /* 0x006fea0003800000 */
[----:B------:R-:W-:Y:S01]  /*3df0*/  BPT.TRAP 0x1 ;  /* 0x000000040000795c */ /* 0x000fe20000300000 */
.L_x_35:
[----:B------:R-:W-:Y:S01]  /*3e00*/  ULEA UR4, UR10, UR43, 0x3 ;  /* 0x0000002b0a047291 */ /* 0x000fe2000f8e183f */
[----:B------:R-:W-:-:S08]  /*3e10*/  SHF.L.U32 R3, R0, 0x1f, RZ ;  /* 0x0000001f00037819 */ /* 0x000fd000000006ff */
[----:B------:R1:W2:Y:S01]  /*3e20*/  SYNCS.PHASECHK.TRANS64.TRYWAIT P0, [UR4+0x38480], R3 ;  /* 0x03848003ff0075a7 */ /* 0x0002a20008000144 */
[----:B------:R-:W-:Y:S05]  /*3e30*/  @!P1 BRA `(.L_x_36) ;  /* 0x0000000000049947 */ /* 0x000fea0003800000 */
[----:B------:R-:W-:Y:S01]  /*3e40*/  BPT.TRAP 0x1 ;  /* 0x000000040000795c */ /* 0x000fe20000300000 */
.L_x_36:
[----:B--2---:R-:W-:Y:S05]  /*3e50*/  @P0 BRA `(.L_x_37) ;  /* 0x0000000000080947 */ /* 0x004fea0003800000 */
[----:B------:R-:W2:Y:S02]  /*3e60*/  SYNCS.PHASECHK.TRANS64.TRYWAIT P0, [UR4+0x38480], R3 ;  /* 0x03848003ff0075a7 */ /* 0x000ea40008000144 */
[----:B--2---:R-:W-:Y:S05]  /*3e70*/  @!P0 BRA `(.L_x_38) ;  /* 0x0000008400548947 */ /* 0x004fea0003800000 */
.L_x_37:
[----:B------:R-:W-:Y:S01]  /*3e80*/  UIADD3 UR4, UR43, 0x18000, URZ ;  /* 0x000180002b047890 */ /* 0x000fe2000fffe03f */
[----:B------:R-:W-:Y:S01]  /*3e90*/  WARPGROUP.ARRIVE ;  /* 0x00000000000079c5 */ /* 0x000fe20000000000 */
[----:B------:R-:W-:Y:S02]  /*3ea0*/  UISETP.NE.U32.AND UP0, UPT, UR8, URZ, UPT ;  /* 0x0000003f0800728c */ /* 0x000fe4000bf05070 */
[----:B------:R-:W-:Y:S02]  /*3eb0*/  USHF.R.U32.HI UR4, URZ, 0x4, UR4 ;  /* 0x000000043f047899 */ /* 0x000fe40008011604 */
[----:B------:R-:W-:Y:S02]  /*3ec0*/  ULEA UR12, UR10, UR9, 0xa ;  /* 0x000000090a0c7291 */ /* 0x000fe4000f8e503f */
[----:B------:R-:W-:Y:S01]  /*3ed0*/  ULOP3.LUT UR4, UR4, 0x3fff, URZ, 0xc0, !UPT ;  /* 0x00003fff04047892 */ /* 0x000fe2000f8ec03f */
[----:B------:R-:W-:Y:S01]  /*3ee0*/  UMOV UR5, 0x40000040 ;  /* 0x4000004000057882 */ /* 0x000fe20000000000 */
[----:B------:R-:W-:-:S02]  /*3ef0*/  UMOV UR7, 0x40000040 ;  /* 0x4000004000077882 */ /* 0x000fc40000000000 */
[----:B------:R-:W-:-:S04]  /*3f00*/  ULOP3.LUT UR4, UR4, 0x10000, URZ, 0xfc, !UPT ;  /* 0x0001000004047892 */ /* 0x000fc8000f8efc3f */
[----:B------:R-:W-:-:S03]  /*3f10*/  ULEA UR13, UR10, UR4, 0xa ;  /* 0x000000040a0d7291 */ /* 0x000fc6000f8e503f */
[----:B------:R-:W-:-:S04]  /*3f20*/  UMOV UR4, UR12 ;  /* 0x0000000c00047c82 */ /* 0x000fc80008000000 */
[----:B------:R-:W-:Y:S02]  /*3f30*/  UMOV UR6, UR13 ;  /* 0x0000000d00067c82 */ /* 0x000fe40008000000 */
[----:B------:R-:W-:Y:S01]  /*3f40*/  HGMMA.64x128x16.F32 R24, gdesc[UR4], R24, UP0, gsb0 ;  /* 0x01e00000041879f0 */ /* 0x000fe2000b800818 */
[----:B------:R-:W-:Y:S02]  /*3f50*/  UIADD3 UR4, UR12, 0x2, URZ ;  /* 0x000000020c047890 */ /* 0x000fe4000fffe03f */
[----:B------:R-:W-:Y:S01]  /*3f60*/  UIADD3 UR6, UR13, 0x2, URZ ;  /* 0x000000020d067890 */ /* 0x000fe2000fffe03f */
[----:B------:R-:W-:Y:S01]  /*3f70*/  UMOV UR5, 0x40000040 ;  /* 0x4000004000057882 */ /* 0x000fe20000000000 */
[----:B------:R-:W-:Y:S01]  /*3f80*/  UMOV UR7, 0x40000040 ;  /* 0x4000004000077882 */ /* 0x000fe20000000000 */
[----:B------:R-:W-:Y:S02]  /*3f90*/  WARPGROUP.DEPBAR.LE gsb0, 0x0 ;  /* 0x00008000000079c5 */ /* 0x000fe40000010000 */
[----:B------:R-:W-:-:S06]  /*3fa0*/  WARPGROUP.ARRIVE ;  /* 0x00000000000079c5 */ /* 0x000fcc0000000000 */
        /* <DEDUP_REMOVED lines=14> */
[----:B------:R-:W-:Y:S03]  /*4090*/  HGMMA.64x128x16.F32 R24, gdesc[UR4], R24, UP0, gsb0 ;  /* 0x01e00000041879f0 */ /* 0x000fe6000b800818 */
[----:B------:R-:W-:Y:S02]  /*40a0*/  WARPGROUP.DEPBAR.LE gsb0, 0x0 ;  /* 0x00008000000079c5 */ /* 0x000fe40000010000 */
[----:B------:R-:W-:Y:S05]  /*40b0*/  @!P1 BRA `(.L_x_39) ;  /* 0x0000000000049947 */ /* 0x000fea0003800000 */
[----:B------:R-:W-:Y:S01]  /*40c0*/  BPT.TRAP 0x1 ;  /* 0x000000040000795c */ /* 0x000fe20000300000 */
.L_x_39:
[----:B------:R-:W-:Y:S02]  /*40d0*/  UISETP.GT.U32.AND UP0, UPT, UR52, 0x1, UPT ;  /* 0x000000013400788c */ /* 0x000fe4000bf04070 */
[----:B------:R-:W-:-:S04]  /*40e0*/  ULEA UR4, UR11, UR43, 0x3 ;  /* 0x0000002b0b047291 */ /* 0x000fc8000f8e183f */
[----:B------:R-:W-:Y:S01]  /*40f0*/  UIADD3 UR4, UR4, 0x384b0, URZ ;  /* 0x000384b004047890 */ /* 0x000fe2000fffe03f */
[----:B------:R-:W-:-:S03]  /*4100*/  PLOP3.LUT P0, PT, PT, PT, UP0, 0x80, 0x0 ;  /* 0x000000000000781c */ /* 0x000fc60003f0f008 */
[----:B------:R-:W-:-:S09]  /*4110*/  UPRMT UR4, URZ, 0x654, UR4 ;  /* 0x000006543f047896 */ /* 0x000fd20008000004 */
[----:B------:R-:W-:Y:S01]  /*4120*/  SYNCS.ARRIVE.TRANS64.RED.A1T0 RZ, [UR4], RZ ;  /* 0x000000ffffff79a7 */ /* 0x000fe20008100404 */
[----:B------:R-:W-:Y:S05]  /*4130*/  @P0 BRA `(.L_x_40) ;  /* 0x0000000000040947 */ /* 0x000fea0003800000 */
[----:B------:R-:W-:Y:S01]  /*4140*/  BPT.TRAP 0x1 ;  /* 0x000000040000795c */ /* 0x000fe20000300000 */
.L_x_40:
[----:B------:R-:W-:Y:S01]  /*4150*/  UIADD3 UR10, UR10, 0x1, URZ ;  /* 0x000000010a0a7890 */ /* 0x000fe2000fffe03f */
[C---:B------:R-:W-:Y:S01]  /*4160*/  ISETP.GT.AND P0, PT, R2.reuse, 0x1, PT ;  /* 0x000000010200780c */ /* 0x040fe20003f04270 */
[----:B------:R-:W-:Y:S01]  /*4170*/  UIADD3 UR11, UR11, 0x1, URZ ;  /* 0x000000010b0b7890 */ /* 0x000fe2000fffe03f */
[----:B------:R-:W-:Y:S01]  /*4180*/  VIADD R2, R2, 0xffffffff ;  /* 0xffffffff02027836 */ /* 0x000fe20000000000 */
[----:B------:R-:W-:Y:S02]  /*4190*/  UISETP.NE.AND UP0, UPT, UR10, 0x6, UPT ;  /* 0x000000060a00788c */ /* 0x000fe4000bf05270 */
[----:B------:R-:W-:Y:S02]  /*41a0*/  UISETP.NE.AND UP1, UPT, UR11, 0x6, UPT ;  /* 0x000000060b00788c */ /* 0x000fe4000bf25270 */
[----:B------:R-:W-:Y:S02]  /*41b0*/  USEL UR4, URZ, 0x1, UP0 ;  /* 0x000000013f047887 */ /* 0x000fe40008000000 */
[----:B------:R-:W-:-:S02]  /*41c0*/  USEL UR10, UR10, URZ, UP0 ;  /* 0x0000003f0a0a7287 */ /* 0x000fc40008000000 */
[----:B------:R-:W-:Y:S02]  /*41d0*/  USEL UR11, UR11, URZ, UP1 ;  /* 0x0000003f0b0b7287 */ /* 0x000fe40008800000 */
[----:B------:R-:W-:Y:S01]  /*41e0*/  LOP3.LUT R0, R0, UR4, RZ, 0x3c, !PT ;  /* 0x0000000400007c12 */ /* 0x000fe2000f8e3cff */
[----:B------:R-:W-:Y:S09]  /*41f0*/  @P0 BRA `(.L_x_41) ;  /* 0xfffffff800f00947 */ /* 0x000ff2000383ffff */
.L_x_34:
[----:B------:R-:W-:-:S13]  /*4200*/  ISETP.GE.AND P0, PT, R5, 0x1, PT ;  /* 0x000000010500780c */ /* 0x000fda0003f06270 */
[----:B------:R-:W-:Y:S05]  /*4210*/  @!P0 BRA `(.L_x_42) ;  /* 0x0000000000408947 */ /* 0x000fea0003800000 */
[----:B------:R-:W-:-:S06]  /*4220*/  UISETP.NE.AND UP0, UPT, UR50, 0x3, UPT ;  /* 0x000000033200788c */ /* 0x000fcc000bf05270 */
[----:B------:R-:W-:-:S13]  /*4230*/  PLOP3.LUT P0, PT, PT, PT, UP0, 0x80, 0x0 ;  /* 0x000000000000781c */ /* 0x000fda0003f0f008 */
[----:B------:R-:W-:Y:S05]  /*4240*/  @!P0 BRA `(.L_x_43) ;  /* 0x0000000000048947 */ /* 0x000fea0003800000 */
[----:B------:R-:W-:Y:S01]  /*4250*/  BPT.TRAP 0x1 ;  /* 0x000000040000795c */ /* 0x000fe20000300000 */
.L_x_43:
[----:B------:R-:W-:Y:S01]  /*4260*/  VIADD R0, R6, UR60 ;  /* 0x0000003c06007c36 */ /* 0x000fe20008000000 */
[----:B------:R-:W-:-:S03]  /*4270*/  UISETP.GT.U32.AND UP0, UPT, UR52, 0x1, UPT ;  /* 0x000000013400788c */ /* 0x000fc6000bf04070 */
[----:B-12---:R-:W-:-:S03]  /*4280*/  IMAD.WIDE.U32 R2, R0, -0x55555555, RZ ;  /* 0xaaaaaaab00027825 */ /* 0x006fc600078e00ff */
[----:B------:R-:W-:Y:S02]  /*4290*/  PLOP3.LUT P0, PT, PT, PT, UP0, 0x80, 0x0 ;  /* 0x000000000000781c */ /* 0x000fe40003f0f008 */
[----:B------:R-:W-:-:S05]  /*42a0*/  SHF.R.U32.HI R3, RZ, 0x2, R3 ;  /* 0x00000002ff037819 */ /* 0x000fca0000011603 */
[----:B------:R-:W-:-:S05]  /*42b0*/  IMAD R0, R3, -0x6, R0 ;  /* 0xfffffffa03007824 */ /* 0x000fca00078e0200 */
[----:B------:R-:W-:-:S05]  /*42c0*/  LEA R0, R0, UR43, 0x3 ;  /* 0x0000002b00007c11 */ /* 0x000fca000f8e18ff */
[----:B------:R-:W-:-:S05]  /*42d0*/  VIADD R0, R0, 0x384b0 ;  /* 0x000384b000007836 */ /* 0x000fca0000000000 */
[----:B------:R-:W-:-:S04]  /*42e0*/  PRMT R0, RZ, 0x654, R0 ;  /* 0x00000654ff007816 */ /* 0x000fc80000000000 */
[----:B------:R3:W-:Y:S01]  /*42f0*/  SYNCS.ARRIVE.TRANS64.RED.A1T0 RZ, [R0+URZ], RZ ;  /* 0x000000ff00ff79a7 */ /* 0x0007e2000810043f */
[----:B------:R-:W-:Y:S05]  /*4300*/  @P0 BRA `(.L_x_42) ;  /* 0x0000000000040947 */ /* 0x000fea0003800000 */
[----:B------:R-:W-:Y:S01]  /*4310*/  BPT.TRAP 0x1 ;  /* 0x000000040000795c */ /* 0x000fe20000300000 */
.L_x_42:
[----:B------:R-:W-:Y:S02]  /*4320*/  R2UR UR4, R5 ;  /* 0x00000000050472ca */ /* 0x000fe400000e0000 */
[----:B------:R-:W-:Y:S02]  /*4330*/  R2UR UR45, R16 ;  /* 0x00000000102d72ca */ /* 0x000fe400000e0000 */
[----:B------:R-:W-:Y:S02]  /*4340*/  R2UR UR46, R17 ;  /* 0x00000000112e72ca */ /* 0x000fe400000e0000 */
[----:B------:R-:W-:-:S07]  /*4350*/  LOP3.LUT P0, RZ, R4, 0xff, RZ, 0xc0, !PT ;  /* 0x000000ff04ff7812 */ /* 0x000fce000780c0ff */
[----:B------:R-:W-:Y:S02]  /*4360*/  UIADD3 UR4, UR4, 0x3f, URZ ;  /* 0x0000003f04047890 */ /* 0x000fe4000fffe03f */
[----:B------:R-:W-:Y:S02]  /*4370*/  USHF.L.U32 UR45, UR45, 0x7, URZ ;  /* 0x000000072d2d7899 */ /* 0x000fe4000800063f */
[----:B------:R-:W-:Y:S02]  /*4380*/  USHF.R.S32.HI UR5, URZ, 0x1f, UR4 ;  /* 0x0000001f3f057899 */ /* 0x000fe40008011404 */
[----:B------:R-:W-:Y:S02]  /*4390*/  USHF.L.U32 UR46, UR46, 0x7, URZ ;  /* 0x000000072e2e7899 */ /* 0x000fe4000800063f */
[----:B------:R-:W-:Y:S02]  /*43a0*/  ULEA.HI UR5, UR5, UR4, URZ, 0x6 ;  /* 0x0000000405057291 */ /* 0x000fe4000f8f303f */
[----:B------:R-:W-:-:S02]  /*43b0*/  UIADD3 UR4, UR43, 0x30000, URZ ;  /* 0x000300002b047890 */ /* 0x000fc4000fffe03f */
[----:B------:R-:W-:Y:S02]  /*43c0*/  USHF.R.S32.HI UR5, URZ, 0x6, UR5 ;  /* 0x000000063f057899 */ /* 0x000fe40008011405 */
[----:B------:R-:W-:Y:S02]  /*43d0*/  ULOP3.LUT UP2, URZ, UR4, 0x3ff, URZ, 0xc0, !UPT ;  /* 0x000003ff043f7892 */ /* 0x000fe4000f84c03f */
[----:B------:R-:W-:Y:S02]  /*43e0*/  UIADD3 UR60, UR5, UR60, URZ ;  /* 0x0000003c053c7290 */ /* 0x000fe4000fffe03f */
[----:B------:R-:W-:Y:S02]  /*43f0*/  UISETP.GE.U32.AND UP1, UPT, UR5, 0x6, UPT ;  /* 0x000000060500788c */ /* 0x000fe4000bf26070 */
[----:B------:R-:W-:Y:S01]  /*4400*/  UISETP.GT.U32.AND UP0, UPT, UR60, 0x5, UPT ;  /* 0x000000053c00788c */ /* 0x000fe2000bf04070 */
[----:B------:R-:W-:-:S03]  /*4410*/  PLOP3.LUT P1, PT, PT, PT, UP2, 0x80, 0x0 ;  /* 0x000000000000781c */ /* 0x000fc60003f2f028 */
[----:B------:R-:W-:-:S04]  /*4420*/  UISETP.LT.U32.AND UP0, UPT, UR5, 0x6, UP0 ;  /* 0x000000060500788c */ /* 0x000fc80008701070 */
[----:B------:R-:W-:Y:S02]  /*4430*/  USEL UR6, URZ, 0x1, !UP0 ;  /* 0x000000013f067887 */ /* 0x000fe4000c000000 */
[----:B------:R-:W-:Y:S02]  /*4440*/  @UP1 UIMAD.WIDE.U32 UR4, UR60, -0x55555555, URZ ;  /* 0xaaaaaaab3c0418a5 */ /* 0x000fe4000f8e003f */
[----:B------:R-:W-:Y:S02]  /*4450*/  ULOP3.LUT UR37, UR37, UR6, URZ, 0x3c, !UPT ;  /* 0x0000000625257292 */ /* 0x000fe4000f8e3c3f */
[----:B------:R-:W-:-:S04]  /*4460*/  @UP1 USHF.R.U32.HI UR4, URZ, 0x2, UR5 ;  /* 0x000000023f041899 */ /* 0x000fc80008011605 */
[----:B------:R-:W-:Y:S01]  /*4470*/  @UP1 ULOP3.LUT UR37, UR37, 0x1, UR4, 0x78, !UPT ;  /* 0x0000000125251892 */ /* 0x000fe2000f8e7804 */
[----:B------:R-:W-:Y:S11]  /*4480*/  @!P0 BRA `(.L_x_44) ;  /* 0x00000000000c8947 */ /* 0x000ff60003800000 */
[----:B------:R-:W-:-:S04]  /*4490*/  DEPBAR {5,4,3,2,1,0} ;  /* 0x0000003f0000791a */ /* 0x000fc80000000000 */
[----:B------:R4:W-:Y:S02]  /*44a0*/  UTMACCTL.IV [UR58] ;  /* 0x000000003a0079b9 */ /* 0x0009e40008000000 */
[----:B----4-:R-:W-:Y:S01]  /*44b0*/  NOP ;  /* 0x0000000000007918 */ /* 0x010fe20000000000 */
.L_x_44:
[----:B------:R-:W-:Y:S05]  /*44c0*/  @!P1 BRA `(.L_x_45) ;  /* 0x00000000007c9947 */ /* 0x000fea0003800000 */
[----:B------:R-:W-:Y:S01]  /*44d0*/  MOV R2, 0x0 ;  /* 0x0000000000027802 */ /* 0x000fe20000000f00 */
[----:B------:R-:W-:Y:S01]  /*44e0*/  ULDC.64 UR4, c[0x4][0x68] ;  /* 0x01001a0000047ab9 */ /* 0x000fe20000000a00 */
[----:B------:R-:W-:Y:S01]  /*44f0*/  ULDC.64 UR6, c[0x4][0x8] ;  /* 0x0100020000067ab9 */ /* 0x000fe20000000a00 */
[----:B------:R-:W-:Y:S01]  /*4500*/  IMAD.U32 R4, RZ, RZ, UR4 ;  /* 0x00000004ff047e24 */ /* 0x000fe2000f8e00ff */
[----:B------:R4:W1:Y:S01]  /*4510*/  LDC.64 R14, c[0x4][R2] ;  /* 0x01000000020e7b82 */ /* 0x0008620000000a00 */
[----:B------:R-:W-:Y:S01]  /*4520*/  IMAD.U32 R5, RZ, RZ, UR5 ;  /* 0x00000005ff057e24 */ /* 0x000fe2000f8e00ff */
[----:B------:R-:W-:Y:S01]  /*4530*/  ULDC.64 UR4, c[0x4][0x70] ;  /* 0x01001c0000047ab9 */ /* 0x000fe20000000a00 */
[----:B------:R-:W-:Y:S02]  /*4540*/  IMAD.U32 R10, RZ, RZ, UR6 ;  /* 0x00000006ff0a7e24 */ /* 0x000fe4000f8e00ff */
[----:B------:R-:W-:Y:S02]  /*4550*/  IMAD.U32 R6, RZ, RZ, UR4 ;  /* 0x00000004ff067e24 */ /* 0x000fe4000f8e00ff */
[----:B------:R-:W-:-:S02]  /*4560*/  IMAD.U32 R7, RZ, RZ, UR5 ;  /* 0x00000005ff077e24 */ /* 0x000fc4000f8e00ff */
[----:B------:R-:W-:Y:S02]  /*4570*/  IMAD.U32 R11, RZ, RZ, UR7 ;  /* 0x00000007ff0b7e24 */ /* 0x000fe4000f8e00ff */
[----:B--2---:R-:W-:Y:S02]  /*4580*/  IMAD.MOV.U32 R8, RZ, RZ, 0x70 ;  /* 0x00000070ff087424 */ /* 0x004fe400078e00ff */
[----:B------:R-:W-:Y:S02]  /*4590*/  IMAD.MOV.U32 R12, RZ, RZ, 0x1 ;  /* 0x00000001ff0c7424 */ /* 0x000fe400078e00ff */
[----:B----4-:R-:W-:-:S07]  /*45a0*/  IMAD.MOV.U32 R13, RZ, RZ, RZ ;  /* 0x000000ffff0d7224 */ /* 0x010fce00078e00ff */
[----:B------:R-:W-:-:S07]  /*45b0*/  LEPC R20, `(.L_x_46) ;  /* 0x000000001014794e */ /* 0x000fce0000000000 */
[----:B-1-3--:R-:W-:Y:S05]  /*45c0*/  CALL.ABS.NOINC R14 ;  /* 0x000000000e007343 */ /* 0x00afea0003c00000 */
.L_x_46:
[----:B------:R-:W1:Y:S01]  /*45d0*/  LDC.64 R2, c[0x4][R2] ;  /* 0x0100000002027b82 */ /* 0x000e620000000a00 */
[----:B------:R-:W-:Y:S01]  /*45e0*/  ULDC.64 UR4, c[0x4][0x68] ;  /* 0x01001a0000047ab9 */ /* 0x000fe20000000a00 */
[----:B------:R-:W-:Y:S01]  /*45f0*/  ULDC.64 UR6, c[0x4][0x8] ;  /* 0x0100020000067ab9 */ /* 0x000fe20000000a00 */
[----:B------:R-:W-:Y:S02]  /*4600*/  IMAD.U32 R4, RZ, RZ, UR4 ;  /* 0x00000004ff047e24 */ /* 0x000fe4000f8e00ff */
[----:B------:R-:W-:Y:S01]  /*4610*/  IMAD.U32 R5, RZ, RZ, UR5 ;  /* 0x00000005ff057e24 */ /* 0x000fe2000f8e00ff */
[----:B------:R-:W-:Y:S01]  /*4620*/  ULDC.64 UR4, c[0x4][0x70] ;  /* 0x01001c0000047ab9 */ /* 0x000fe20000000a00 */
[----:B------:R-:W-:Y:S02]  /*4630*/  IMAD.U32 R10, RZ, RZ, UR6 ;  /* 0x00000006ff0a7e24 */ /* 0x000fe4000f8e00ff */
[----:B------:R-:W-:Y:S02]  /*4640*/  IMAD.U32 R6, RZ, RZ, UR4 ;  /* 0x00000004ff067e24 */ /* 0x000fe4000f8e00ff */
[----:B------:R-:W-:-:S02]  /*4650*/  IMAD.U32 R7, RZ, RZ, UR5 ;  /* 0x00000005ff077e24 */ /* 0x000fc4000f8e00ff */
[----:B------:R-:W-:Y:S02]  /*4660*/  IMAD.U32 R11, RZ, RZ, UR7 ;  /* 0x00000007ff0b7e24 */ /* 0x000fe4000f8e00ff */
[----:B------:R-:W-:Y:S02]  /*4670*/  IMAD.MOV.U32 R8, RZ, RZ, 0x70 ;  /* 0x00000070ff087424 */ /* 0x000fe400078e00ff */
[----:B------:R-:W-:Y:S02]  /*4680*/  IMAD.MOV.U32 R12, RZ, RZ, 0x1 ;  /* 0x00000001ff0c7424 */ /* 0x000fe400078e00ff */
[----:B------:R-:W-:-:S07]  /*4690*/  IMAD.MOV.U32 R13, RZ, RZ, RZ ;  /* 0x000000ffff0d7224 */ /* 0x000fce00078e00ff */
[----:B------:R-:W-:-:S07]  /*46a0*/  LEPC R20, `(.L_x_45) ;  /* 0x000000001014794e */ /* 0x000fce0000000000 */
[----:B-1----:R-:W-:Y:S05]  /*46b0*/  CALL.ABS.NOINC R2 ;  /* 0x0000000002007343 */ /* 0x002fea0003c00000 */
.L_x_45:
[----:B------:R-:W-:Y:S02]  /*46c0*/  ULDC.64 UR4, c[0x0][0x590] ;  /* 0x0001640000047ab9 */ /* 0x000fe40000000a00 */
[----:B------:R-:W-:-:S04]  /*46d0*/  ISETP.NE.U32.AND P0, PT, RZ, UR4, PT ;  /* 0x00000004ff007c0c */ /* 0x000fc8000bf05070 */
[----:B------:R-:W-:-:S13]  /*46e0*/  ISETP.NE.AND.EX P0, PT, RZ, UR5, PT, P0 ;  /* 0x00000005ff007c0c */ /* 0x000fda000bf05300 */
[----:B------:R-:W-:Y:S05]  /*46f0*/  @!P0 BRA `(.L_x_47) ;  /* 0x0000000000148947 */ /* 0x000fea0003800000 */
[----:B------:R-:W-:-:S04]  /*4700*/  LEA R2, P0, R18, UR4, 0x3 ;  /* 0x0000000412027c11 */ /* 0x000fc8000f8018ff */
[----:B-12---:R-:W-:-:S06]  /*4710*/  LEA.HI.X R3, R18, UR5, R19, 0x3, P0 ;  /* 0x0000000512037c11 */ /* 0x006fcc00080f1c13 */
[----:B------:R-:W3:Y:S04]  /*4720*/  LDG.E.64 R2, desc[UR56][R2.64] ;  /* 0x0000003802027981 */ /* 0x000ee8000c1e1b00 */
[----:B---3--:R1:W5:Y:S01]  /*4730*/  LD.E R0, desc[UR56][R2.64] ;  /* 0x0000003802007980 */ /* 0x008362000c101900 */
[----:B------:R-:W-:Y:S05]  /*4740*/  BRA `(.L_x_48) ;  /* 0x0000000000307947 */ /* 0x000fea0003800000 */
.L_x_47:
[----:B------:R-:W-:Y:S02]  /*4750*/  ULDC.64 UR4, c[0x0][0x588] ;  /* 0x0001620000047ab9 */ /* 0x000fe40000000a00 */
[----:B------:R-:W-:-:S04]  /*4760*/  ISETP.NE.U32.AND P0, PT, RZ, UR4, PT ;  /* 0x00000004ff007c0c */ /* 0x000fc8000bf05070 */
[----:B------:R-:W-:-:S13]  /*4770*/  ISETP.NE.AND.EX P0, PT, RZ, UR5, PT, P0 ;  /* 0x00000005ff007c0c */ /* 0x000fda000bf05300 */
[----:B------:R-:W-:Y:S05]  /*4780*/  @!P0 BRA `(.L_x_49) ;  /* 0x0000000000188947 */ /* 0x000fea0003800000 */
[----:B-12---:R-:W1:Y:S01]  /*4790*/  LDC.64 R2, c[0x0][0x588] ;  /* 0x00016200ff027b82 */ /* 0x006e620000000a00 */
[----:B------:R-:W-:Y:S02]  /*47a0*/  ULDC UR4, c[0x0][0x598] ;  /* 0x0001660000047ab9 */ /* 0x000fe40000000800 */
[----:B------:R-:W-:-:S04]  /*47b0*/  IMAD R5, R18, UR4, RZ ;  /* 0x0000000412057c24 */ /* 0x000fc8000f8e02ff */
[----:B-1----:R-:W-:-:S05]  /*47c0*/  IMAD.WIDE R2, R5, 0x4, R2 ;  /* 0x0000000405027825 */ /* 0x002fca00078e0202 */
[----:B---3--:R2:W5:Y:S01]  /*47d0*/  LDG.E R0, desc[UR56][R2.64] ;  /* 0x0000003802007981 */ /* 0x008562000c1e1900 */
[----:B------:R-:W-:Y:S05]  /*47e0*/  BRA `(.L_x_48) ;  /* 0x0000000000087947 */ /* 0x000fea0003800000 */
.L_x_49:
[----:B------:R-:W-:Y:S02]  /*47f0*/  ULDC UR4, c[0x0][0x580] ;  /* 0x0001600000047ab9 */ /* 0x000fe40000000800 */
[----:B---3--:R-:W-:-:S07]  /*4800*/  IMAD.U32 R0, RZ, RZ, UR4 ;  /* 0x00000004ff007e24 */ /* 0x008fce000f8e00ff */
.L_x_48:
[----:B------:R-:W-:Y:S02]  /*4810*/  ULDC.64 UR4, c[0x0][0x5b8] ;  /* 0x00016e0000047ab9 */ /* 0x000fe40000000a00 */
[----:B------:R-:W-:-:S04]  /*4820*/  ISETP.NE.U32.AND P0, PT, RZ, UR4, PT ;  /* 0x00000004ff007c0c */ /* 0x000fc8000bf05070 */
[----:B------:R-:W-:-:S13]  /*4830*/  ISETP.NE.AND.EX P0, PT, RZ, UR5, PT, P0 ;  /* 0x00000005ff007c0c */ /* 0x000fda000bf05300 */
[----:B------:R-:W-:Y:S05]  /*4840*/  @!P0 BRA `(.L_x_50) ;  /* 0x0000000000148947 */ /* 0x000fea0003800000 */
[----:B------:R-:W-:-:S04]  /*4850*/  LEA R4, P0, R18, UR4, 0x3 ;  /* 0x0000000412047c11 */ /* 0x000fc8000f8018ff */
[----:B------:R-:W-:-:S05]  /*4860*/  LEA.HI.X R5, R18, UR5, R19, 0x3, P0 ;  /* 0x0000000512057c11 */ /* 0x000fca00080f1c13 */
[----:B-12---:R-:W2:Y:S04]  /*4870*/  LDG.E.64 R2, desc[UR56][R4.64] ;  /* 0x0000003804027981 */ /* 0x006ea8000c1e1b00 */
[----:B--2---:R2:W5:Y:S01]  /*4880*/  LD.E R2, desc[UR56][R2.64] ;  /* 0x0000003802027980 */ /* 0x004562000c101900 */
[----:B------:R-:W-:Y:S05]  /*4890*/  BRA `(.L_x_51) ;  /* 0x0000000000307947 */ /* 0x000fea0003800000 */
.L_x_50:
[----:B------:R-:W-:Y:S02]  /*48a0*/  ULDC.64 UR4, c[0x0][0x5b0] ;  /* 0x00016c0000047ab9 */ /* 0x000fe40000000a00 */
[----:B------:R-:W-:-:S04]  /*48b0*/  ISETP.NE.U32.AND P0, PT, RZ, UR4, PT ;  /* 0x00000004ff007c0c */ /* 0x000fc8000bf05070 */
[----:B------:R-:W-:-:S13]  /*48c0*/  ISETP.NE.AND.EX P0, PT, RZ, UR5, PT, P0 ;  /* 0x00000005ff007c0c */ /* 0x000fda000bf05300 */
[----:B------:R-:W-:Y:S05]  /*48d0*/  @!P0 BRA `(.L_x_52) ;  /* 0x0000000000188947 */ /* 0x000fea0003800000 */
[----:B-12---:R-:W1:Y:S01]  /*48e0*/  LDC.64 R2, c[0x0][0x5b0] ;  /* 0x00016c00ff027b82 */ /* 0x006e620000000a00 */
[----:B------:R-:W-:Y:S02]  /*48f0*/  ULDC UR4, c[0x0][0x5c0] ;  /* 0x0001700000047ab9 */ /* 0x000fe40000000800 */
[----:B------:R-:W-:-:S04]  /*4900*/  IMAD R5, R18, UR4, RZ ;  /* 0x0000000412057c24 */ /* 0x000fc8000f8e02ff */
[----:B-1----:R-:W-:-:S06]  /*4910*/  IMAD.WIDE R2, R5, 0x4, R2 ;  /* 0x0000000405027825 */ /* 0x002fcc00078e0202 */
[----:B------:R1:W5:Y:S01]  /*4920*/  LDG.E R2, desc[UR56][R2.64] ;  /* 0x0000003802027981 */ /* 0x000362000c1e1900 */
[----:B------:R-:W-:Y:S05]  /*4930*/  BRA `(.L_x_51) ;  /* 0x0000000000087947 */ /* 0x000fea0003800000 */
.L_x_52:
[----:B------:R-:W-:Y:S02]  /*4940*/  ULDC UR4, c[0x0][0x5a8] ;  /* 0x00016a0000047ab9 */ /* 0x000fe40000000800 */
[----:B-12---:R-:W-:-:S07]  /*4950*/  IMAD.U32 R2, RZ, RZ, UR4 ;  /* 0x00000004ff027e24 */ /* 0x006fce000f8e00ff */
.L_x_51:
[----:B------:R-:W-:Y:S01]  /*4960*/  ISETP.GT.U32.AND P0, PT, R88, 0x3e, PT ;  /* 0x0000003e5800780c */ /* 0x000fe20003f04070 */
[----:B------:R-:W-:Y:S01]  /*4970*/  BSSY B0, `(.L_x_53) ;  /* 0x0000007000007945 */ /* 0x000fe20003800000 */
[----:B------:R-:W-:-:S11]  /*4980*/  PRMT R4, RZ, 0x7610, R4 ;  /* 0x00007610ff047816 */ /* 0x000fd60000000004 */
[----:B------:R-:W-:Y:S05]  /*4990*/  @P0 BRA `(.L_x_54) ;  /* 0x0000000000100947 */ /* 0x000fea0003800000 */
[----:B------:R-:W-:-:S03]  /*49a0*/  UMOV UR4, 0xffffffff ;  /* 0xffffffff00047882 */ /* 0x000fc60000000000 */
[----:B------:R-:W-:Y:S05]  /*49b0*/  BRA.DIV UR4, `(.L_x_55) ;  /* 0x0000007a049c7947 */ /* 0x000fea000b800000 */
[----:B------:R-:W-:-:S13]  /*49c0*/  ELECT P6, URZ, PT ;  /* 0x00000000003f782f */ /* 0x000fda00038c0000 */
.L_x_226:
[----:B------:R-:W-:-:S07]  /*49d0*/  SEL R4, RZ, 0x1, !P6 ;  /* 0x00000001ff047807 */ /* 0x000fce0007000000 */
.L_x_54:
[----:B------:R-:W-:Y:S05]  /*49e0*/  BSYNC B0 ;  /* 0x0000000000007941 */ /* 0x000fea0003800000 */
.L_x_53:
[----:B-12---:R-:W-:Y:S01]  /*49f0*/  IMAD.U32 R3, RZ, RZ, UR48 ;  /* 0x00000030ff037e24 */ /* 0x006fe2000f8e00ff */
[----:B------:R-:W-:-:S04]  /*4a00*/  LOP3.LUT R90, R90, 0x1, RZ, 0x3c, !PT ;  /* 0x000000015a5a7812 */ /* 0x000fc800078e3cff */
[----:B------:R-:W-:-:S13]  /*4a10*/  ISETP.NE.AND P1, PT, R3, 0x3, PT ;  /* 0x000000030300780c */ /* 0x000fda0003f25270 */
[----:B------:R-:W-:Y:S05]  /*4a20*/  @!P1 BRA `(.L_x_56) ;  /* 0x0000000000049947 */ /* 0x000fea0003800000 */
[----:B------:R-:W-:Y:S01]  /*4a30*/  BPT.TRAP 0x1 ;  /* 0x000000040000795c */ /* 0x000fe20000300000 */
.L_x_56:
[----:B------:R-:W-:Y:S01]  /*4a40*/  SHF.L.U32 R3, R90, 0x1f, RZ ;  /* 0x0000001f5a037819 */ /* 0x000fe200000006ff */
[----:B------:R-:W-:Y:S01]  /*4a50*/  BSSY B0, `(.L_x_57) ;  /* 0x000000a000007945 */ /* 0x000fe20003800000 */
[----:B-----5:R-:W-:Y:S01]  /*4a60*/  FSETP.NEU.AND P2, PT, R0, RZ, PT ;  /* 0x000000ff0000720b */ /* 0x020fe20003f4d000 */
[-C--:B------:R-:W-:Y:S01]  /*4a70*/  FMUL R24, R24, R2.reuse ;  /* 0x0000000218187220 */ /* 0x080fe20000400000 */
[----:B------:R-:W1:Y:S01]  /*4a80*/  SYNCS.PHASECHK.TRANS64.TRYWAIT P3, [UR43+0x384e0], R3 ;  /* 0x0384e003ff0075a7 */ /* 0x000e62000806016b */
[----:B------:R-:W-:Y:S01]  /*4a90*/  PRMT R4, R4, 0x9910, RZ ;  /* 0x0000991004047816 */ /* 0x000fe200000000ff */
[-C--:B------:R-:W-:Y:S01]  /*4aa0*/  FMUL R14, R25, R2.reuse ;  /* 0x00000002190e7220 */ /* 0x080fe20000400000 */
[----:B------:R-:W-:Y:S02]  /*4ab0*/  FMUL R26, R26, R2 ;  /* 0x000000021a1a7220 */ /* 0x000fe40000400000 */
[----:B------:R-:W-:-:S06]  /*4ac0*/  ISETP.NE.AND P0, PT, R4, RZ, PT ;  /* 0x000000ff0400720c */ /* 0x000fcc0003f05270 */
[----:B------:R-:W-:Y:S01]  /*4ad0*/  @P2 LEA R12, R23, UR43, 0x1 ;  /* 0x0000002b170c2c11 */ /* 0x000fe2000f8e08ff */
[----:B-1----:R-:W-:Y:S06]  /*4ae0*/  @!P3 BRA `(.L_x_58) ;  /* 0x000000780068b947 */ /* 0x002fec0003800000 */
.L_x_227:
[----:B------:R-:W-:Y:S05]  /*4af0*/  BSYNC B0 ;  /* 0x0000000000007941 */ /* 0x000fea0003800000 */
.L_x_57:
[----:B------:R-:W-:Y:S05]  /*4b00*/  @P2 WARPSYNC.ALL ;  /* 0x0000000000002948 */ /* 0x000fea0003800000 */
[----:B-1----:R1:W2:Y:S01]  /*4b10*/  @P2 LDSM.16.MT88.4 R4, [R12+0x30000] ;  /* 0x030000000c04283b */ /* 0x0022a20000004200 */
[----:B------:R-:W-:Y:S03]  /*4b20*/  BSSY B0, `(.L_x_59) ;  /* 0x0000007000007945 */ /* 0x000fe60003800000 */
[----:B------:R1:W3:Y:S01]  /*4b30*/  @P2 LDSM.16.MT88.4 R8, [R12+0x30800] ;  /* 0x030800000c08283b */ /* 0x0002e20000004200 */
[----:B------:R-:W-:Y:S05]  /*4b40*/  @P2 BRA `(.L_x_60) ;  /* 0x0000000000102947 */ /* 0x000fea0003800000 */
[----:B---3--:R-:W-:Y:S02]  /*4b50*/  CS2R R10, SRZ ;  /* 0x00000000000a7805 */ /* 0x008fe4000001ff00 */
[----:B------:R-:W-:Y:S02]  /*4b60*/  CS2R R8, SRZ ;  /* 0x0000000000087805 */ /* 0x000fe4000001ff00 */
[----:B--2---:R-:W-:Y:S02]  /*4b70*/  CS2R R6, SRZ ;  /* 0x0000000000067805 */ /* 0x004fe4000001ff00 */
[----:B------:R-:W-:-:S07]  /*4b80*/  CS2R R4, SRZ ;  /* 0x0000000000047805 */ /* 0x000fce000001ff00 */
.L_x_60:
[----:B------:R-:W-:Y:S05]  /*4b90*/  BSYNC B0 ;  /* 0x0000000000007941 */ /* 0x000fea0003800000 */
.L_x_59:
[--C-:B--2---:R-:W-:Y:S02]  /*4ba0*/  HADD2.F32 R13, -RZ, R4.reuse.H0_H0 ;  /* 0x20000004ff0d7230 */ /* 0x104fe40000004100 */
[-C--:B-1----:R-:W-:Y:S01]  /*4bb0*/  FMUL R12, R27, R2.reuse ;  /* 0x000000021b0c7220 */ /* 0x082fe20000400000 */
[----:B------:R-:W-:Y:S02]  /*4bc0*/  HADD2.F32 R15, -RZ, R4.H1_H1 ;  /* 0x30000004ff0f7230 */ /* 0x000fe40000004100 */
[----:B------:R-:W-:Y:S01]  /*4bd0*/  FMUL R28, R28, R2 ;  /* 0x000000021c1c7220 */ /* 0x000fe20000400000 */
[--C-:B------:R-:W-:Y:S02]  /*4be0*/  HADD2.F32 R19, -RZ, R5.reuse.H1_H1 ;  /* 0x30000005ff137230 */ /* 0x100fe40000004100 */
[-C--:B------:R-:W-:Y:S01]  /*4bf0*/  FFMA R24, R13, R0.reuse, R24 ;  /* 0x000000000d187223 */ /* 0x080fe20000000018 */
[----:B------:R-:W-:Y:S02]  /*4c00*/  HADD2.F32 R17, -RZ, R5.H0_H0 ;  /* 0x20000005ff117230 */ /* 0x000fe40000004100 */
[----:B------:R-:W-:Y:S01]  /*4c10*/  FFMA R21, R15, R0, R14 ;  /* 0x000000000f157223 */ /* 0x000fe2000000000e */
[----:B------:R-:W-:-:S02]  /*4c20*/  HADD2.F32 R13, -RZ, R6.H0_H0 ;  /* 0x20000006ff0d7230 */ /* 0x000fc40000004100 */
[-C--:B------:R-:W-:Y:S01]  /*4c30*/  FFMA R25, R19, R0.reuse, R12 ;  /* 0x0000000013197223 */ /* 0x080fe2000000000c */
[----:B------:R-:W-:Y:S02]  /*4c40*/  HADD2.F32 R15, -RZ, R6.H1_H1 ;  /* 0x30000006ff0f7230 */ /* 0x000fe40000004100 */
[----:B------:R-:W-:Y:S01]  /*4c50*/  FFMA R26, R17, R0, R26 ;  /* 0x00000000111a7223 */ /* 0x000fe2000000001a */
[-C--:B------:R-:W-:Y:S01]  /*4c60*/  FMUL R12, R29, R2.reuse ;  /* 0x000000021d0c7220 */ /* 0x080fe20000400000 */
[--C-:B------:R-:W-:Y:S02]  /*4c70*/  HADD2.F32 R17, -RZ, R7.reuse.H0_H0 ;  /* 0x20000007ff117230 */ /* 0x100fe40000004100 */
[-C--:B------:R-:W-:Y:S01]  /*4c80*/  FMUL R30, R30, R2.reuse ;  /* 0x000000021e1e7220 */ /* 0x080fe20000400000 */
[----:B------:R-:W-:Y:S02]  /*4c90*/  HADD2.F32 R19, -RZ, R7.H1_H1 ;  /* 0x30000007ff137230 */ /* 0x000fe40000004100 */
[----:B------:R-:W-:Y:S01]  /*4ca0*/  FMUL R14, R31, R2 ;  /* 0x000000021f0e7220 */ /* 0x000fe20000400000 */
[-C--:B------:R-:W-:Y:S01]  /*4cb0*/  FFMA R28, R13, R0.reuse, R28 ;  /* 0x000000000d1c7223 */ /* 0x080fe2000000001c */
[----:B------:R-:W-:Y:S01]  /*4cc0*/  FFMA R27, R15, R0, R12 ;  /* 0x000000000f1b7223 */ /* 0x000fe2000000000c */
[----:B---3--:R-:W-:-:S02]  /*4cd0*/  HADD2.F32 R13, -RZ, R8.H0_H0 ;  /* 0x20000008ff0d7230 */ /* 0x008fc40000004100 */
[-C--:B------:R-:W-:Y:S01]  /*4ce0*/  FFMA R30, R17, R0.reuse, R30 ;  /* 0x00000000111e7223 */ /* 0x080fe2000000001e */
[----:B------:R-:W-:Y:S02]  /*4cf0*/  HADD2.F32 R15, -RZ, R8.H1_H1 ;  /* 0x30000008ff0f7230 */ /* 0x000fe40000004100 */
[----:B------:R-:W-:Y:S01]  /*4d00*/  FFMA R29, R19, R0, R14 ;  /* 0x00000000131d7223 */ /* 0x000fe2000000000e */
[-C--:B------:R-:W-:Y:S01]  /*4d10*/  FMUL R32, R32, R2.reuse ;  /* 0x0000000220207220 */ /* 0x080fe20000400000 */
[-C--:B------:R-:W-:Y:S01]  /*4d20*/  FMUL R12, R33, R2.reuse ;  /* 0x00000002210c7220 */ /* 0x080fe20000400000 */
[--C-:B------:R-:W-:Y:S02]  /*4d30*/  HADD2.F32 R17, -RZ, R9.reuse.H0_H0 ;  /* 0x20000009ff117230 */ /* 0x100fe40000004100 */
[-C--:B------:R-:W-:Y:S01]  /*4d40*/  FMUL R34, R34, R2.reuse ;  /* 0x0000000222227220 */ /* 0x080fe20000400000 */
[----:B------:R-:W-:Y:S02]  /*4d50*/  HADD2.F32 R19, -RZ, R9.H1_H1 ;  /* 0x30000009ff137230 */ /* 0x000fe40000004100 */
[----:B------:R-:W-:Y:S01]  /*4d60*/  FMUL R14, R35, R2 ;  /* 0x00000002230e7220 */ /* 0x000fe20000400000 */
[-C--:B------:R-:W-:Y:S01]  /*4d70*/  FFMA R32, R13, R0.reuse, R32 ;  /* 0x000000000d207223 */ /* 0x080fe20000000020 */
[----:B------:R-:W-:Y:S01]  /*4d80*/  FFMA R31, R15, R0, R12 ;  /* 0x000000000f1f7223 */ /* 0x000fe2000000000c */
[----:B------:R-:W-:-:S02]  /*4d90*/  HADD2.F32 R13, -RZ, R10.H0_H0 ;  /* 0x2000000aff0d7230 */ /* 0x000fc40000004100 */
        /* <DEDUP_REMOVED lines=10> */
[-C--:B------:R-:W-:Y:S01]  /*4e40*/  FFMA R12, R15, R0.reuse, R12 ;  /* 0x000000000f0c7223 */ /* 0x080fe2000000000c */
[-C--:B------:R-:W-:Y:S01]  /*4e50*/  FFMA R17, R17, R0.reuse, R38 ;  /* 0x0000000011117223 */ /* 0x080fe20000000026 */
[----:B------:R-:W-:Y:S01]  /*4e60*/  FFMA R14, R19, R0, R14 ;  /* 0x00000000130e7223 */ /* 0x000fe2000000000e */
[----:B------:R-:W-:Y:S01]  /*4e70*/  F2FP.F16.F32.PACK_AB R25, R25, R26 ;  /* 0x0000001a1919723e */ /* 0x000fe200000000ff */
[----:B------:R-:W-:Y:S05]  /*4e80*/  WARPSYNC.ALL ;  /* 0x0000000000007948 */ /* 0x000fea0003800000 */
[----:B------:R-:W-:Y:S01]  /*4e90*/  F2FP.F16.F32.PACK_AB R33, R33, R34 ;  /* 0x000000222121723e */ /* 0x000fe200000000ff */
[----:B------:R-:W-:Y:S01]  /*4ea0*/  BSSY B0, `(.L_x_61) ;  /* 0x000001a000007945 */ /* 0x000fe20003800000 */
[----:B------:R-:W-:-:S02]  /*4eb0*/  F2FP.F16.F32.PACK_AB R26, R27, R28 ;  /* 0x0000001c1b1a723e */ /* 0x000fc400000000ff */
[----:B------:R-:W-:Y:S02]  /*4ec0*/  F2FP.F16.F32.PACK_AB R34, R12, R13 ;  /* 0x0000000d0c22723e */ /* 0x000fe400000000ff */
[----:B------:R-:W-:Y:S02]  /*4ed0*/  F2FP.F16.F32.PACK_AB R24, R21, R24 ;  /* 0x000000181518723e */ /* 0x000fe400000000ff */
[----:B------:R-:W-:Y:S02]  /*4ee0*/  F2FP.F16.F32.PACK_AB R27, R29, R30 ;  /* 0x0000001e1d1b723e */ /* 0x000fe400000000ff */
[----:B------:R-:W-:Y:S02]  /*4ef0*/  LEA R12, R23, UR43, 0x1 ;  /* 0x0000002b170c7c11 */ /* 0x000fe4000f8e08ff */
[----:B------:R-:W-:Y:S02]  /*4f00*/  F2FP.F16.F32.PACK_AB R32, R31, R32 ;  /* 0x000000201f20723e */ /* 0x000fe400000000ff */
[----:B------:R-:W-:Y:S01]  /*4f10*/  F2FP.F16.F32.PACK_AB R35, R14, R17 ;  /* 0x000000110e23723e */ /* 0x000fe200000000ff */
[----:B------:R1:W-:Y:S04]  /*4f20*/  STSM.16.MT88.4 [R12+0x30000], R24 ;  /* 0x030000180c007844 */ /* 0x0003e80000004200 */
[----:B------:R1:W-:Y:S01]  /*4f30*/  STSM.16.MT88.4 [R12+0x30800], R32 ;  /* 0x030800200c007844 */ /* 0x0003e20000004200 */
[----:B------:R-:W-:Y:S01]  /*4f40*/  @!PT LDS RZ, [RZ] ;  /* 0x00000000fffff984 */ /* 0x000fe20000000800 */
[----:B------:R-:W-:Y:S01]  /*4f50*/  @!PT LDS RZ, [RZ] ;  /* 0x00000000fffff984 */ /* 0x000fe20000000800 */
[----:B------:R-:W-:Y:S01]  /*4f60*/  @!PT LDS RZ, [RZ] ;  /* 0x00000000fffff984 */ /* 0x000fe20000000800 */
[----:B------:R-:W-:Y:S01]  /*4f70*/  @!PT LDS RZ, [RZ] ;  /* 0x00000000fffff984 */ /* 0x000fe20000000800 */
[----:B------:R2:W-:Y:S06]  /*4f80*/  MEMBAR.ALL.CTA ;  /* 0x0000000000007992 */ /* 0x0005ec0000008000 */
[----:B--2---:R-:W2:Y:S02]  /*4f90*/  FENCE.VIEW.ASYNC.S ;  /* 0x00000000000073c6 */ /* 0x004ea40000000000 */
[----:B--2---:R-:W-:Y:S06]  /*4fa0*/  BAR.SYNC.DEFER_BLOCKING 0x1, 0x100 ;  /* 0x0044000000007b1d */ /* 0x004fec0000010000 */
[----:B------:R-:W-:Y:S05]  /*4fb0*/  @!P0 BRA `(.L_x_62) ;  /* 0x0000000000208947 */ /* 0x000fea0003800000 */
[----:B------:R-:W-:Y:S02]  /*4fc0*/  UIADD3 UR44, UR43, 0x30000, URZ ;  /* 0x000300002b2c7890 */ /* 0x000fe4000fffe03f */
[----:B------:R-:W-:Y:S02]  /*4fd0*/  UIADD3 UR5, UR45, 0x40, URZ ;  /* 0x000000402d057890 */ /* 0x000fe4000fffe03f */
[----:B------:R-:W-:Y:S01]  /*4fe0*/  UIADD3 UR4, UR43, 0x31000, URZ ;  /* 0x000310002b047890 */ /* 0x000fe2000fffe03f */
[----:B------:R-:W-:-:S04]  /*4ff0*/  UMOV UR6, UR46 ;  /* 0x0000002e00067c82 */ /* 0x000fc80008000000 */
[----:B------:R2:W-:Y:S04]  /*5000*/  UTMASTG.2D [UR44], [UR58] ;  /* 0x0000002c3a0073b5 */ /* 0x0005e80008008000 */
[----:B------:R2:W-:Y:S01]  /*5010*/  UTMASTG.2D [UR4], [UR58] ;  /* 0x000000043a0073b5 */ /* 0x0005e20008008000 */
[----:B------:R0:W-:Y:S01]  /*5020*/  UTMACMDFLUSH ;  /* 0x00000000000079b7 */ /* 0x0001e20000000000 */
[----:B--2---:R-:W-:-:S04]  /*5030*/  DEPBAR.LE SB0, 0x1 ;  /* 0x000080400000791a */ /* 0x004fc80000000000 */
.L_x_62:
[----:B------:R-:W-:Y:S05]  /*5040*/  BSYNC B0 ;  /* 0x0000000000007941 */ /* 0x000fea0003800000 */
.L_x_61:
[----:B------:R-:W-:Y:S01]  /*5050*/  BAR.SYNC.DEFER_BLOCKING 0x1, 0x100 ;  /* 0x0044000000007b1d */ /* 0x000fe20000010000 */
[----:B------:R-:W-:-:S13]  /*5060*/  ISETP.NE.AND P3, PT, RZ, UR36, PT ;  /* 0x00000024ff007c0c */ /* 0x000fda000bf65270 */
[----:B------:R-:W-:Y:S05]  /*5070*/  @!P3 BRA `(.L_x_63) ;  /* 0x000000000024b947 */ /* 0x000fea0003800000 */
[----:B------:R-:W-:Y:S05]  /*5080*/  @!P1 BRA `(.L_x_64) ;  /* 0x0000000000049947 */ /* 0x000fea0003800000 */
[----:B------:R-:W-:Y:S01]  /*5090*/  BPT.TRAP 0x1 ;  /* 0x000000040000795c */ /* 0x000fe20000300000 */
.L_x_64:
[----:B------:R-:W-:Y:S02]  /*50a0*/  ULEA UR4, UR55, UR43, 0x3 ;  /* 0x0000002b37047291 */ /* 0x000fe4000f8e183f */
[----:B------:R-:W-:Y:S02]  /*50b0*/  UIADD3 UR55, UR55, 0x1, URZ ;  /* 0x0000000137377890 */ /* 0x000fe4000fffe03f */
[----:B------:R-:W-:Y:S02]  /*50c0*/  UIADD3 UR4, UR4, 0x38500, URZ ;  /* 0x0003850004047890 */ /* 0x000fe4000fffe03f */
[----:B------:R-:W-:Y:S02]  /*50d0*/  UISETP.NE.AND UP0, UPT, UR55, 0x4, UPT ;  /* 0x000000043700788c */ /* 0x000fe4000bf05270 */
[----:B------:R-:W-:Y:S02]  /*50e0*/  UPRMT UR4, UR42, 0x654, UR4 ;  /* 0x000006542a047896 */ /* 0x000fe40008000004 */
[----:B------:R-:W-:-:S07]  /*50f0*/  USEL UR55, UR55, URZ, UP0 ;  /* 0x0000003f37377287 */ /* 0x000fce0008000000 */
[----:B------:R-:W-:Y:S05]  /*5100*/  SYNCS.ARRIVE.TRANS64.RED.A1T0 RZ, [UR4], RZ ;  /* 0x000000ffffff79a7 */ /* 0x000fea0008100404 */
.L_x_63:
[----:B------:R-:W-:Y:S05]  /*5110*/  @!P1 BRA `(.L_x_65) ;  /* 0x0000000000049947 */ /* 0x000fea0003800000 */
[----:B------:R-:W-:Y:S01]  /*5120*/  BPT.TRAP 0x1 ;  /* 0x000000040000795c */ /* 0x000fe20000300000 */
.L_x_65:
[----:B------:R-:W2:Y:S01]  /*5130*/  SYNCS.PHASECHK.TRANS64.TRYWAIT P3, [UR43+0x384e8], R3 ;  /* 0x0384e803ff0075a7 */ /* 0x000ea2000806016b */
[----:B------:R-:W-:Y:S04]  /*5140*/  BSSY B0, `(.L_x_66) ;  /* 0x0000002000007945 */ /* 0x000fe80003800000 */
[----:B--2---:R-:W-:Y:S05]  /*5150*/  @!P3 BRA `(.L_x_67) ;  /* 0x0000007000e4b947 */ /* 0x004fea0003800000 */
.L_x_228:
[----:B------:R-:W-:Y:S05]  /*5160*/  BSYNC B0 ;  /* 0x0000000000007941 */ /* 0x000fea0003800000 */
.L_x_66:
[----:B------:R-:W-:Y:S05]  /*5170*/  @P2 WARPSYNC.ALL ;  /* 0x0000000000002948 */ /* 0x000fea0003800000 */
[----:B------:R-:W2:Y:S01]  /*5180*/  @P2 LDSM.16.MT88.4 R4, [R12+0x32000] ;  /* 0x032000000c04283b */ /* 0x000ea20000004200 */
[-C--:B------:R-:W-:Y:S01]  /*5190*/  FMUL R13, R40, R2.reuse ;  /* 0x00000002280d7220 */ /* 0x080fe20000400000 */
[-C--:B------:R-:W-:Y:S01]  /*51a0*/  FMUL R41, R41, R2.reuse ;  /* 0x0000000229297220 */ /* 0x080fe20000400000 */
[-C--:B------:R-:W-:Y:S01]  /*51b0*/  FMUL R15, R42, R2.reuse ;  /* 0x000000022a0f7220 */ /* 0x080fe20000400000 */
[----:B------:R-:W3:Y:S01]  /*51c0*/  @P2 LDSM.16.MT88.4 R8, [R12+0x32800] ;  /* 0x032800000c08283b */ /* 0x000ee20000004200 */
[-C--:B------:R-:W-:Y:S01]  /*51d0*/  FMUL R43, R43, R2.reuse ;  /* 0x000000022b2b7220 */ /* 0x080fe20000400000 */
[-C--:B------:R-:W-:Y:S01]  /*51e0*/  FMUL R17, R44, R2.reuse ;  /* 0x000000022c117220 */ /* 0x080fe20000400000 */
[-C--:B------:R-:W-:Y:S01]  /*51f0*/  FMUL R45, R45, R2.reuse ;  /* 0x000000022d2d7220 */ /* 0x080fe20000400000 */
[-C--:B------:R-:W-:Y:S01]  /*5200*/  FMUL R19, R46, R2.reuse ;  /* 0x000000022e137220 */ /* 0x080fe20000400000 */
[-C--:B------:R-:W-:Y:S01]  /*5210*/  FMUL R47, R47, R2.reuse ;  /* 0x000000022f2f7220 */ /* 0x080fe20000400000 */
[-C--:B------:R-:W-:Y:S01]  /*5220*/  FMUL R21, R48, R2.reuse ;  /* 0x0000000230157220 */ /* 0x080fe20000400000 */
[-C--:B------:R-:W-:Y:S01]  /*5230*/  FMUL R49, R49, R2.reuse ;  /* 0x0000000231317220 */ /* 0x080fe20000400000 */
[-C--:B-1----:R-:W-:Y:S01]  /*5240*/  FMUL R25, R50, R2.reuse ;  /* 0x0000000232197220 */ /* 0x082fe20000400000 */
[-C--:B------:R-:W-:Y:S01]  /*5250*/  FMUL R51, R51, R2.reuse ;  /* 0x0000000233337220 */ /* 0x080fe20000400000 */
[-C--:B------:R-:W-:Y:S01]  /*5260*/  FMUL R27, R52, R2.reuse ;  /* 0x00000002341b7220 */ /* 0x080fe20000400000 */
[-C--:B------:R-:W-:Y:S01]  /*5270*/  FMUL R53, R53, R2.reuse ;  /* 0x0000000235357220 */ /* 0x080fe20000400000 */
[-C--:B------:R-:W-:Y:S01]  /*5280*/  FMUL R29, R54, R2.reuse ;  /* 0x00000002361d7220 */ /* 0x080fe20000400000 */
[----:B------:R-:W-:Y:S01]  /*5290*/  FMUL R55, R55, R2 ;  /* 0x0000000237377220 */ /* 0x000fe20000400000 */
[----:B------:R-:W-:Y:S05]  /*52a0*/  WARPSYNC.ALL ;  /* 0x0000000000007948 */ /* 0x000fea0003800000 */
[----:B------:R-:W-:Y:S01]  /*52b0*/  BSSY B0, `(.L_x_68) ;  /* 0x000003d000007945 */ /* 0x000fe20003800000 */
[----:B--2---:R-:W-:-:S02]  /*52c0*/  HADD2.F32 R14, -RZ, R4.H0_H0 ;  /* 0x20000004ff0e7230 */ /* 0x004fc40000004100 */
[----:B------:R-:W-:Y:S02]  /*52d0*/  HADD2.F32 R16, -RZ, R4.H1_H1 ;  /* 0x30000004ff107230 */ /* 0x000fe40000004100 */
[--C-:B------:R-:W-:Y:S02]  /*52e0*/  HADD2.F32 R18, -RZ, R5.reuse.H0_H0 ;  /* 0x20000005ff127230 */ /* 0x100fe40000004100 */
[-C--:B------:R-:W-:Y:S01]  /*52f0*/  FFMA R13, R14, R0.reuse, R13 ;  /* 0x000000000e0d7223 */ /* 0x080fe2000000000d */
[----:B------:R-:W-:Y:S02]  /*5300*/  HADD2.F32 R20, -RZ, R5.H1_H1 ;  /* 0x30000005ff147230 */ /* 0x000fe40000004100 */
[-C--:B------:R-:W-:Y:S01]  /*5310*/  FFMA R14, R16, R0.reuse, R41 ;  /* 0x00000000100e7223 */ /* 0x080fe20000000029 */
[----:B------:R-:W-:Y:S02]  /*5320*/  HADD2.F32 R24, -RZ, R7.H0_H0 ;  /* 0x20000007ff187230 */ /* 0x000fe40000004100 */
[----:B------:R-:W-:Y:S01]  /*5330*/  FFMA R15, R18, R0, R15 ;  /* 0x00000000120f7223 */ /* 0x000fe2000000000f */
[----:B------:R-:W-:-:S02]  /*5340*/  HADD2.F32 R18, -RZ, R6.H0_H0 ;  /* 0x20000006ff127230 */ /* 0x000fc40000004100 */
[-C--:B------:R-:W-:Y:S01]  /*5350*/  FFMA R16, R20, R0.reuse, R43 ;  /* 0x0000000014107223 */ /* 0x080fe2000000002b */
[----:B------:R-:W-:Y:S02]  /*5360*/  HADD2.F32 R20, -RZ, R6.H1_H1 ;  /* 0x30000006ff147230 */ /* 0x000fe40000004100 */
[-C--:B------:R-:W-:Y:S01]  /*5370*/  FFMA R19, R24, R0.reuse, R19 ;  /* 0x0000000018137223 */ /* 0x080fe20000000013 */
[----:B------:R-:W-:Y:S02]  /*5380*/  HADD2.F32 R26, -RZ, R7.H1_H1 ;  /* 0x30000007ff1a7230 */ /* 0x000fe40000004100 */
[-C--:B------:R-:W-:Y:S01]  /*5390*/  FFMA R17, R18, R0.reuse, R17 ;  /* 0x0000000012117223 */ /* 0x080fe20000000011 */
[----:B---3--:R-:W-:Y:S02]  /*53a0*/  HADD2.F32 R24, -RZ, R8.H0_H0 ;  /* 0x20000008ff187230 */ /* 0x008fe40000004100 */
[----:B------:R-:W-:Y:S01]  /*53b0*/  FFMA R18, R20, R0, R45 ;  /* 0x0000000014127223 */ /* 0x000fe2000000002d */
[----:B------:R-:W-:-:S02]  /*53c0*/  HADD2.F32 R28, -RZ, R9.H0_H0 ;  /* 0x20000009ff1c7230 */ /* 0x000fc40000004100 */
[-C--:B------:R-:W-:Y:S01]  /*53d0*/  FFMA R20, R26, R0.reuse, R47 ;  /* 0x000000001a147223 */ /* 0x080fe2000000002f */
[----:B------:R-:W-:Y:S02]  /*53e0*/  HADD2.F32 R26, -RZ, R8.H1_H1 ;  /* 0x30000008ff1a7230 */ /* 0x000fe40000004100 */
        /* <DEDUP_REMOVED lines=11> */
[----:B------:R-:W-:Y:S01]  /*54a0*/  F2FP.F16.F32.PACK_AB R25, R26, R25 ;  /* 0x000000191a19723e */ /* 0x000fe200000000ff */
[-C--:B------:R-:W-:Y:S01]  /*54b0*/  FFMA R28, R30, R0.reuse, R53 ;  /* 0x000000001e1c7223 */ /* 0x080fe20000000035 */
[----:B------:R-:W-:Y:S01]  /*54c0*/  F2FP.F16.F32.PACK_AB R32, R14, R13 ;  /* 0x0000000d0e20723e */ /* 0x000fe200000000ff */
[----:B------:R-:W-:Y:S01]  /*54d0*/  FFMA R30, R34, R0, R55 ;  /* 0x00000000221e7223 */ /* 0x000fe20000000037 */
[----:B------:R-:W-:-:S02]  /*54e0*/  F2FP.F16.F32.PACK_AB R33, R16, R15 ;  /* 0x0000000f1021723e */ /* 0x000fc400000000ff */
[----:B------:R-:W-:Y:S02]  /*54f0*/  F2FP.F16.F32.PACK_AB R34, R18, R17 ;  /* 0x000000111222723e */ /* 0x000fe400000000ff */
[----:B------:R-:W-:Y:S02]  /*5500*/  F2FP.F16.F32.PACK_AB R35, R20, R19 ;  /* 0x000000131423723e */ /* 0x000fe400000000ff */
[----:B------:R-:W-:Y:S02]  /*5510*/  F2FP.F16.F32.PACK_AB R26, R28, R27 ;  /* 0x0000001b1c1a723e */ /* 0x000fe400000000ff */
[----:B------:R-:W-:Y:S01]  /*5520*/  F2FP.F16.F32.PACK_AB R24, R24, R21 ;  /* 0x000000151818723e */ /* 0x000fe200000000ff */
[----:B------:R1:W-:Y:S01]  /*5530*/  STSM.16.MT88.4 [R12+0x32000], R32 ;  /* 0x032000200c007844 */ /* 0x0003e20000004200 */
[----:B------:R-:W-:-:S05]  /*5540*/  F2FP.F16.F32.PACK_AB R27, R30, R29 ;  /* 0x0000001d1e1b723e */ /* 0x000fca00000000ff */
        /* <DEDUP_REMOVED lines=11> */
[----:B------:R-:W-:Y:S02]  /*5600*/  UIADD3 UR9, UR45, 0x40, URZ ;  /* 0x000000402d097890 */ /* 0x000fe4000fffe03f */
[----:B------:R-:W-:Y:S01]  /*5610*/  UIADD3 UR8, UR43, 0x33000, URZ ;  /* 0x000330002b087890 */ /* 0x000fe2000fffe03f */
[----:B------:R-:W-:Y:S01]  /*5620*/  UMOV UR5, UR45 ;  /* 0x0000002d00057c82 */ /* 0x000fe20008000000 */
[----:B------:R-:W-:-:S03]  /*5630*/  UMOV UR10, UR6 ;  /* 0x00000006000a7c82 */ /* 0x000fc60008000000 */
[----:B------:R2:W-:Y:S04]  /*5640*/  UTMASTG.2D [UR4], [UR58] ;  /* 0x000000043a0073b5 */ /* 0x0005e80008008000 */
[----:B------:R2:W-:Y:S01]  /*5650*/  UTMASTG.2D [UR8], [UR58] ;  /* 0x000000083a0073b5 */ /* 0x0005e20008008000 */
[----:B------:R0:W-:Y:S01]  /*5660*/  UTMACMDFLUSH ;  /* 0x00000000000079b7 */ /* 0x0001e20000000000 */
[----:B--2---:R-:W-:-:S04]  /*5670*/  DEPBAR.LE SB0, 0x1 ;  /* 0x000080400000791a */ /* 0x004fc80000000000 */
.L_x_69:
[----:B------:R-:W-:Y:S05]  /*5680*/  BSYNC B0 ;  /* 0x0000000000007941 */ /* 0x000fea0003800000 */
.L_x_68:
[----:B------:R-:W-:Y:S06]  /*5690*/  BAR.SYNC.DEFER_BLOCKING 0x1, 0x100 ;  /* 0x0044000000007b1d */ /* 0x000fec0000010000 */
[----:B------:R-:W-:Y:S05]  /*56a0*/  @!P1 BRA `(.L_x_70) ;  /* 0x0000000000049947 */ /* 0x000fea0003800000 */
[----:B------:R-:W-:Y:S01]  /*56b0*/  BPT.TRAP 0x1 ;  /* 0x000000040000795c */ /* 0x000fe20000300000 */
.L_x_70:
[----:B------:R-:W-:-:S04]  /*56c0*/  ULEA UR4, UR55, UR43, 0x3 ;  /* 0x0000002b37047291 */ /* 0x000fc8000f8e183f */
[----:B------:R-:W-:-:S04]  /*56d0*/  UIADD3 UR4, UR4, 0x38500, URZ ;  /* 0x0003850004047890 */ /* 0x000fc8000fffe03f */
[----:B------:R-:W-:-:S09]  /*56e0*/  UPRMT UR4, UR42, 0x654, UR4 ;  /* 0x000006542a047896 */ /* 0x000fd20008000004 */
[----:B------:R-:W-:Y:S01]  /*56f0*/  SYNCS.ARRIVE.TRANS64.RED.A1T0 RZ, [UR4], RZ ;  /* 0x000000ffffff79a7 */ /* 0x000fe20008100404 */
[----:B------:R-:W-:Y:S05]  /*5700*/  @!P1 BRA `(.L_x_71) ;  /* 0x0000000000049947 */ /* 0x000fea0003800000 */
[----:B------:R-:W-:Y:S01]  /*5710*/  BPT.TRAP 0x1 ;  /* 0x000000040000795c */ /* 0x000fe20000300000 */
.L_x_71:
[----:B------:R-:W2:Y:S01]  /*5720*/  SYNCS.PHASECHK.TRANS64.TRYWAIT P3, [UR43+0x384f0], R3 ;  /* 0x0384f003ff0075a7 */ /* 0x000ea2000806016b */
[----:B------:R-:W-:Y:S04]  /*5730*/  BSSY B0, `(.L_x_72) ;  /* 0x0000002000007945 */ /* 0x000fe80003800000 */
[----:B--2---:R-:W-:Y:S05]  /*5740*/  @!P3 BRA `(.L_x_73) ;  /* 0x0000006c0080b947 */ /* 0x004fea0003800000 */
.L_x_229:
[----:B------:R-:W-:Y:S05]  /*5750*/  BSYNC B0 ;  /* 0x0000000000007941 */ /* 0x000fea0003800000 */
.L_x_72:
        /* <DEDUP_REMOVED lines=81> */
.L_x_75:
[----:B------:R-:W-:Y:S05]  /*5c70*/  BSYNC B0 ;  /* 0x0000000000007941 */ /* 0x000fea0003800000 */
.L_x_74:
[----:B------:R-:W-:Y:S06]  /*5c80*/  BAR.SYNC.DEFER_BLOCKING 0x1, 0x100 ;  /* 0x0044000000007b1d */ /* 0x000fec0000010000 */
[----:B------:R-:W-:Y:S05]  /*5c90*/  @!P1 BRA `(.L_x_76) ;  /* 0x0000000000049947 */ /* 0x000fea0003800000 */
[----:B------:R-:W-:Y:S01]  /*5ca0*/  BPT.TRAP 0x1 ;  /* 0x000000040000795c */ /* 0x000fe20000300000 */
.L_x_76:
[----:B------:R-:W-:-:S04]  /*5cb0*/  UIADD3 UR55, UR55, 0x1, URZ ;  /* 0x0000000137377890 */ /* 0x000fc8000fffe03f */
[----:B------:R-:W-:-:S04]  /*5cc0*/  UISETP.NE.AND UP0, UPT, UR55, 0x4, UPT ;  /* 0x000000043700788c */ /* 0x000fc8000bf05270 */
[----:B------:R-:W-:-:S04]  /*5cd0*/  USEL UR55, UR55, URZ, UP0 ;  /* 0x0000003f37377287 */ /* 0x000fc80008000000 */
[----:B------:R-:W-:-:S04]  /*5ce0*/  ULEA UR4, UR55, UR43, 0x3 ;  /* 0x0000002b37047291 */ /* 0x000fc8000f8e183f */
[----:B------:R-:W-:-:S04]  /*5cf0*/  UIADD3 UR4, UR4, 0x38500, URZ ;  /* 0x0003850004047890 */ /* 0x000fc8000fffe03f */
[----:B------:R-:W-:-:S09]  /*5d00*/  UPRMT UR4, UR42, 0x654, UR4 ;  /* 0x000006542a047896 */ /* 0x000fd20008000004 */
[----:B------:R-:W-:Y:S01]  /*5d10*/  SYNCS.ARRIVE.TRANS64.RED.A1T0 RZ, [UR4], RZ ;  /* 0x000000ffffff79a7 */ /* 0x000fe20008100404 */
[----:B------:R-:W-:Y:S05]  /*5d20*/  @!P1 BRA `(.L_x_77) ;  /* 0x0000000000049947 */ /* 0x000fea0003800000 */
[----:B------:R-:W-:Y:S01]  /*5d30*/  BPT.TRAP 0x1 ;  /* 0x000000040000795c */ /* 0x000fe20000300000 */
.L_x_77:
[----:B------:R-:W2:Y:S01]  /*5d40*/  SYNCS.PHASECHK.TRANS64.TRYWAIT P3, [UR43+0x384f8], R3 ;  /* 0x0384f803ff0075a7 */ /* 0x000ea2000806016b */
[----:B------:R-:W-:Y:S04]  /*5d50*/  BSSY B0, `(.L_x_78) ;  /* 0x0000002000007945 */ /* 0x000fe80003800000 */
[----:B--2---:R-:W-:Y:S05]  /*5d60*/  @!P3 BRA `(.L_x_79) ;  /* 0x000000680010b947 */ /* 0x004fea0003800000 */
.L_x_230:
[----:B------:R-:W-:Y:S05]  /*5d70*/  BSYNC B0 ;  /* 0x0000000000007941 */ /* 0x000fea0003800000 */
.L_x_78:
[----:B------:R-:W-:Y:S05]  /*5d80*/  @P2 WARPSYNC.ALL ;  /* 0x0000000000002948 */ /* 0x000fea0003800000 */
[----:B------:R-:W3:Y:S01]  /*5d90*/  @P2 LDSM.16.MT88.4 R4, [R12+0x36000] ;  /* 0x036000000c04283b */ /* 0x000ee20000004200 */
[-C--:B------:R-:W-:Y:S01]  /*5da0*/  FMUL R80, R80, R2.reuse ;  /* 0x0000000250507220 */ /* 0x080fe20000400000 */
[-C--:B-1----:R-:W-:Y:S01]  /*5db0*/  FMUL R24, R81, R2.reuse ;  /* 0x0000000251187220 */ /* 0x082fe20000400000 */
[-C--:B------:R-:W-:Y:S01]  /*5dc0*/  FMUL R72, R72, R2.reuse ;  /* 0x0000000248487220 */ /* 0x080fe20000400000 */
[----:B------:R-:W1:Y:S01]  /*5dd0*/  @P2 LDSM.16.MT88.4 R8, [R12+0x36800] ;  /* 0x036800000c08283b */ /* 0x000e620000004200 */
[-C--:B--2---:R-:W-:Y:S01]  /*5de0*/  FMUL R14, R73, R2.reuse ;  /* 0x00000002490e7220 */ /* 0x084fe20000400000 */
[-C--:B------:R-:W-:Y:S01]  /*5df0*/  FMUL R74, R74, R2.reuse ;  /* 0x000000024a4a7220 */ /* 0x080fe20000400000 */
        /* <DEDUP_REMOVED lines=10> */
[----:B------:R-:W-:Y:S01]  /*5ea0*/  FMUL R2, R87, R2 ;  /* 0x0000000257027220 */ /* 0x000fe20000400000 */
[----:B------:R-:W-:Y:S05]  /*5eb0*/  WARPSYNC.ALL ;  /* 0x0000000000007948 */ /* 0x000fea0003800000 */
[----:B------:R-:W-:Y:S01]  /*5ec0*/  BSSY B0, `(.L_x_80) ;  /* 0x000003c000007945 */ /* 0x000fe20003800000 */
[----:B---3--:R-:W-:-:S02]  /*5ed0*/  HADD2.F32 R15, -RZ, R5.H0_H0 ;  /* 0x20000005ff0f7230 */ /* 0x008fc40000004100 */
[----:B------:R-:W-:Y:S02]  /*5ee0*/  HADD2.F32 R21, -RZ, R7.H0_H0 ;  /* 0x20000007ff157230 */ /* 0x000fe40000004100 */
[--C-:B-1----:R-:W-:Y:S02]  /*5ef0*/  HADD2.F32 R25, -RZ, R8.reuse.H0_H0 ;  /* 0x20000008ff197230 */ /* 0x102fe40000004100 */
        /* <DEDUP_REMOVED lines=11> */
[--C-:B------:R-:W-:Y:S02]  /*5fb0*/  HADD2.F32 R17, -RZ, R6.reuse.H0_H0 ;  /* 0x20000006ff117230 */ /* 0x100fe40000004100 */
[----:B------:R-:W-:Y:S01]  /*5fc0*/  FFMA R14, R13, R0, R14 ;  /* 0x000000000d0e7223 */ /* 0x000fe2000000000e */
[----:B------:R-:W-:-:S02]  /*5fd0*/  HADD2.F32 R19, -RZ, R6.H1_H1 ;  /* 0x30000006ff137230 */ /* 0x000fc40000004100 */
        /* <DEDUP_REMOVED lines=40> */
[----:B------:R2:W-:Y:S02]  /*6260*/  UTMASTG.2D [UR8], [UR58] ;  /* 0x000000083a0073b5 */ /* 0x0005e40008008000 */
[----:B--2---:R0:W-:Y:S02]  /*6270*/  UTMACMDFLUSH ;  /* 0x00000000000079b7 */ /* 0x0041e40000000000 */
.L_x_81:
[----:B------:R-:W-:Y:S05]  /*6280*/  BSYNC B0 ;  /* 0x0000000000007941 */ /* 0x000fea0003800000 */
.L_x_80:
[----:B------:R-:W-:Y:S04]  /*6290*/  BSSY B0, `(.L_x_82) ;  /* 0x0000003000007945 */ /* 0x000fe80003800000 */
[----:B------:R-:W-:Y:S05]  /*62a0*/  @!P0 BRA `(.L_x_83) ;  /* 0x0000000000048947 */ /* 0x000fea0003800000 */
[----:B------:R-:W-:-:S04]  /*62b0*/  DEPBAR.LE SB0, 0x1 ;  /* 0x000080400000791a */ /* 0x000fc80000000000 */
.L_x_83:
[----:B------:R-:W-:Y:S05]  /*62c0*/  BSYNC B0 ;  /* 0x0000000000007941 */ /* 0x000fea0003800000 */
.L_x_82:
[----:B------:R-:W-:Y:S06]  /*62d0*/  BAR.SYNC.DEFER_BLOCKING 0x1, 0x100 ;  /* 0x0044000000007b1d */ /* 0x000fec0000010000 */
[----:B------:R-:W-:Y:S05]  /*62e0*/  @!P1 BRA `(.L_x_84) ;  /* 0x0000000000049947 */ /* 0x000fea0003800000 */
[----:B------:R-:W-:Y:S01]  /*62f0*/  BPT.TRAP 0x1 ;  /* 0x000000040000795c */ /* 0x000fe20000300000 */
.L_x_84:
[----:B------:R-:W-:Y:S02]  /*6300*/  UIADD3 UR4, UR55, 0x1, URZ ;  /* 0x0000000137047890 */ /* 0x000fe4000fffe03f */
[----:B------:R-:W-:Y:S02]  /*6310*/  UISETP.NE.AND UP1, UPT, UR47, 0x3, UPT ;  /* 0x000000032f00788c */ /* 0x000fe4000bf25270 */
[----:B------:R-:W-:-:S04]  /*6320*/  UISETP.NE.AND UP0, UPT, UR4, 0x4, UPT ;  /* 0x000000040400788c */ /* 0x000fc8000bf05270 */
[----:B------:R-:W-:Y:S01]  /*6330*/  USEL UR4, UR4, URZ, UP0 ;  /* 0x0000003f04047287 */ /* 0x000fe20008000000 */
[----:B------:R-:W-:-:S03]  /*6340*/  PLOP3.LUT P2, PT, PT, PT, UP1, 0x80, 0x0 ;  /* 0x000000000000781c */ /* 0x000fc60003f4f018 */
[----:B------:R-:W-:Y:S02]  /*6350*/  ULEA UR5, UR4, UR43, 0x3 ;  /* 0x0000002b04057291 */ /* 0x000fe4000f8e183f */
[----:B------:R-:W-:Y:S02]  /*6360*/  UIADD3 UR4, UR4, 0x1, URZ ;  /* 0x0000000104047890 */ /* 0x000fe4000fffe03f */
[----:B------:R-:W-:Y:S02]  /*6370*/  UIADD3 UR5, UR5, 0x38500, URZ ;  /* 0x0003850005057890 */ /* 0x000fe4000fffe03f */
[----:B------:R-:W-:Y:S02]  /*6380*/  UISETP.NE.AND UP0, UPT, UR4, 0x4, UPT ;  /* 0x000000040400788c */ /* 0x000fe4000bf05270 */
[----:B------:R-:W-:Y:S02]  /*6390*/  UPRMT UR5, UR42, 0x654, UR5 ;  /* 0x000006542a057896 */ /* 0x000fe40008000005 */
[----:B------:R-:W-:-:S07]  /*63a0*/  USEL UR55, UR4, URZ, UP0 ;  /* 0x0000003f04377287 */ /* 0x000fce0008000000 */
[----:B------:R-:W-:Y:S01]  /*63b0*/  SYNCS.ARRIVE.TRANS64.RED.A1T0 RZ, [UR5], RZ ;  /* 0x000000ffffff79a7 */ /* 0x000fe20008100405 */
[----:B------:R-:W-:Y:S05]  /*63c0*/  @!P2 BRA `(.L_x_85) ;  /* 0x000000000004a947 */ /* 0x000fea0003800000 */
[----:B------:R-:W-:Y:S01]  /*63d0*/  BPT.TRAP 0x1 ;  /* 0x000000040000795c */ /* 0x000fe20000300000 */
.L_x_85:
[----:B------:R-:W-:Y:S01]  /*63e0*/  ULEA UR4, UR38, UR43, 0x3 ;  /* 0x0000002b26047291 */ /* 0x000fe2000f8e183f */
[----:B------:R-:W-:-:S08]  /*63f0*/  SHF.L.U32 R0, R91, 0x1f, RZ ;  /* 0x0000001f5b007819 */ /* 0x000fd000000006ff */
[----:B------:R-:W2:Y:S02]  /*6400*/  SYNCS.PHASECHK.TRANS64.TRYWAIT P0, [UR4+0x38400], R0 ;  /* 0x03840000ff0075a7 */ /* 0x000ea40008000144 */
[----:B--2---:R-:W-:Y:S05]  /*6410*/  @!P0 BRA `(.L_x_86) ;  /* 0x00000060007c8947 */ /* 0x004fea0003800000 */
.L_x_231:
[----:B------:R-:W-:-:S09]  /*6420*/  ULEA UR5, UR38, UR43, 0x4 ;  /* 0x0000002b26057291 */ /* 0x000fd2000f8e203f */
[----:B------:R-:W3:Y:S01]  /*6430*/  LDS.128 R16, [UR5+0x38530] ;  /* 0x03853005ff107984 */ /* 0x000ee20008000c00 */
[----:B------:R-:W-:Y:S01]  /*6440*/  @!PT LDS RZ, [RZ] ;  /* 0x00000000fffff984 */ /* 0x000fe20000000800 */
[----:B------:R-:W-:Y:S01]  /*6450*/  @!PT LDS RZ, [RZ] ;  /* 0x00000000fffff984 */ /* 0x000fe20000000800 */
[----:B------:R-:W-:Y:S01]  /*6460*/  @!PT LDS RZ, [RZ] ;  /* 0x00000000fffff984 */ /* 0x000fe20000000800 */
[----:B------:R-:W-:Y:S01]  /*6470*/  @!PT LDS RZ, [RZ] ;  /* 0x00000000fffff984 */ /* 0x000fe20000000800 */
[----:B------:R4:W-:Y:S06]  /*6480*/  MEMBAR.ALL.CTA ;  /* 0x0000000000007992 */ /* 0x0009ec0000008000 */
[----:B----4-:R-:W4:Y:S01]  /*6490*/  FENCE.VIEW.ASYNC.S ;  /* 0x00000000000073c6 */ /* 0x010f220000000000 */
[----:B------:R-:W-:Y:S05]  /*64a0*/  @!P2 BRA `(.L_x_87) ;  /* 0x000000000004a947 */ /* 0x000fea0003800000 */
[----:B------:R-:W-:Y:S01]  /*64b0*/  BPT.TRAP 0x1 ;  /* 0x000000040000795c */ /* 0x000fe20000300000 */
.L_x_87:
[----:B---3--:R-:W-:Y:S01]  /*64c0*/  ISETP.NE.AND P0, PT, R19, RZ, PT ;  /* 0x000000ff1300720c */ /* 0x008fe20003f05270 */
[----:B------:R-:W-:Y:S01]  /*64d0*/  UIADD3 UR4, UR4, 0x38440, URZ ;  /* 0x0003844004047890 */ /* 0x000fe2000fffe03f */
[CC--:B------:R-:W-:Y:S02]  /*64e0*/  ISETP.NE.AND P2, PT, R89.reuse, R18.reuse, PT ;  /* 0x000000125900720c */ /* 0x0c0fe40003f45270 */
[----:B------:R-:W-:Y:S01]  /*64f0*/  ISETP.EQ.OR P0, PT, R89, R18, !P0 ;  /* 0x000000125900720c */ /* 0x000fe20004702670 */
[----:B------:R-:W-:-:S09]  /*6500*/  UPRMT UR4, UR42, 0x654, UR4 ;  /* 0x000006542a047896 */ /* 0x000fd20008000004 */
[----:B----4-:R-:W-:Y:S03]  /*6510*/  SYNCS.ARRIVE.TRANS64.RED.A1T0 RZ, [UR4], RZ ;  /* 0x000000ffffff79a7 */ /* 0x010fe60008100404 */
[----:B------:R-:W-:Y:S05]  /*6520*/  @P0 BRA `(.L_x_88) ;  /* 0x0000000000fc0947 */ /* 0x000fea0003800000 */
[----:B------:R-:W-:-:S13]  /*6530*/  ISETP.NE.AND P0, PT, RZ, UR54, PT ;  /* 0x00000036ff007c0c */ /* 0x000fda000bf05270 */
[----:B------:R-:W-:Y:S05]  /*6540*/  @P0 BRA `(.L_x_88) ;  /* 0x0000000000f40947 */ /* 0x000fea0003800000 */
[----:B--2---:R-:W2:Y:S01]  /*6550*/  S2R R0, SR_LANEID ;  /* 0x0000000000007919 */ /* 0x004ea20000000000 */
[----:B------:R-:W-:Y:S01]  /*6560*/  ELECT P0, URZ, PT ;  /* 0x00000000003f782f */ /* 0x000fe20003800000 */
[----:B------:R-:W-:Y:S01]  /*6570*/  BSSY B0, `(.L_x_89) ;  /* 0x000002f000007945 */ /* 0x000fe20003800000 */
[----:B--2---:R-:W-:-:S11]  /*6580*/  IMAD.SHL.U32 R15, R0, 0x4, RZ ;  /* 0x00000004000f7824 */ /* 0x004fd600078e00ff */
[----:B------:R-:W-:Y:S05]  /*6590*/  @!P0 BRA `(.L_x_90) ;  /* 0x0000000000b08947 */ /* 0x000fea0003800000 */
[----:B------:R-:W-:Y:S01]  /*65a0*/  IMAD.SHL.U32 R0, R18, 0x8, RZ ;  /* 0x0000000812007824 */ /* 0x000fe200078e00ff */
[----:B------:R-:W-:Y:S01]  /*65b0*/  SHF.R.S32.HI R3, RZ, 0x1f, R18 ;  /* 0x0000001fff037819 */ /* 0x000fe20000011412 */
[----:B------:R-:W-:-:S03]  /*65c0*/  ULDC.64 UR4, c[0x0][0x820] ;  /* 0x0002080000047ab9 */ /* 0x000fc60000000a00 */
[----:B------:R-:W-:Y:S02]  /*65d0*/  SHF.L.U64.HI R8, R18, 0x3, R3 ;  /* 0x0000000312087819 */ /* 0x000fe40000010203 */
[----:B-1----:R-:W-:Y:S01]  /*65e0*/  IADD3 R4, P0, R0, UR4, RZ ;  /* 0x0000000400047c10 */ /* 0x002fe2000ff1e0ff */
[----:B------:R-:W1:Y:S03]  /*65f0*/  LDC.64 R2, c[0x0][0x290] ;  /* 0x0000a400ff027b82 */ /* 0x000e660000000a00 */
[----:B------:R-:W-:Y:S01]  /*6600*/  IADD3.X R5, R8, UR5, RZ, P0, !PT ;  /* 0x0000000508057c10 */ /* 0x000fe200087fe4ff */
[----:B------:R-:W-:-:S05]  /*6610*/  ULDC.64 UR4, c[0x0][0x818] ;  /* 0x0002060000047ab9 */ /* 0x000fca0000000a00 */
[----:B------:R-:W2:Y:S01]  /*6620*/  LDG.E.64 R4, desc[UR56][R4.64] ;  /* 0x0000003804047981 */ /* 0x000ea2000c1e1b00 */
[----:B-1----:R-:W-:Y:S01]  /*6630*/  IMAD.WIDE R6, R18, 0xc, R2 ;  /* 0x0000000c12067825 */ /* 0x002fe200078e0202 */
[----:B------:R-:W-:Y:S02]  /*6640*/  IADD3 R2, P0, R0, UR4, RZ ;  /* 0x0000000400027c10 */ /* 0x000fe4000ff1e0ff */
[----:B------:R-:W1:Y:S02]  /*6650*/  LDS R0, [UR49+0x1c] ;  /* 0x00001c31ff007984 */ /* 0x000e640008000800 */
[----:B------:R-:W-:Y:S02]  /*6660*/  IADD3.X R3, R8, UR5, RZ, P0, !PT ;  /* 0x0000000508037c10 */ /* 0x000fe400087fe4ff */
[----:B------:R-:W3:Y:S04]  /*6670*/  LDG.E R12, desc[UR56][R6.64] ;  /* 0x00000038060c7981 */ /* 0x000ee8000c1e1900 */
[----:B------:R4:W5:Y:S04]  /*6680*/  LDG.E R13, desc[UR56][R6.64+0x4] ;  /* 0x00000438060d7981 */ /* 0x000968000c1e1900 */
[----:B------:R-:W5:Y:S01]  /*6690*/  LDG.E.64 R2, desc[UR56][R2.64] ;  /* 0x0000003802027981 */ /* 0x000f62000c1e1b00 */
[----:B------:R-:W-:-:S03]  /*66a0*/  IMAD.U32 R8, RZ, RZ, UR49 ;  /* 0x00000031ff087e24 */ /* 0x000fc6000f8e00ff */
[----:B------:R-:W-:Y:S02]  /*66b0*/  STS [UR49+0x30], RZ ;  /* 0x000030ffff007988 */ /* 0x000fe40008000831 */
[----:B------:R-:W-:Y:S02]  /*66c0*/  SHF.R.U64 R8, R8, 0x4, RZ ;  /* 0x0000000408087819 */ /* 0x000fe400000012ff */
[----:B----4-:R-:W-:-:S03]  /*66d0*/  CS2R R6, SRZ ;  /* 0x0000000000067805 */ /* 0x010fc6000001ff00 */
[----:B------:R-:W-:Y:S04]  /*66e0*/  STS [UR49+0x10], R8 ;  /* 0x00001008ff007988 */ /* 0x000fe80008000831 */
[----:B------:R-:W-:Y:S01]  /*66f0*/  STS [UR49+0x14], R8 ;  /* 0x00001408ff007988 */ /* 0x000fe20008000831 */
[C---:B--2---:R-:W-:Y:S01]  /*6700*/  SHF.L.U64.HI R11, R4.reuse, 0x1, R5 ;  /* 0x00000001040b7819 */ /* 0x044fe20000010205 */
[----:B------:R-:W-:-:S03]  /*6710*/  IMAD.SHL.U32 R10, R4, 0x2, RZ ;  /* 0x00000002040a7824 */ /* 0x000fc600078e00ff */
[----:B------:R-:W-:Y:S02]  /*6720*/  LOP3.LUT R11, R11, 0x1fffffff, RZ, 0xc0, !PT ;  /* 0x1fffffff0b0b7812 */ /* 0x000fe400078ec0ff */
[----:B------:R-:W-:Y:S02]  /*6730*/  LOP3.LUT R10, R10, 0xfffffffe, RZ, 0xc0, !PT ;  /* 0xfffffffe0a0a7812 */ /* 0x000fe400078ec0ff */
[--C-:B------:R-:W-:Y:S02]  /*6740*/  SHF.R.U32.HI R5, RZ, 0x4, R11.reuse ;  /* 0x00000004ff057819 */ /* 0x100fe4000001160b */
[----:B------:R-:W-:Y:S02]  /*6750*/  SHF.R.U64 R10, R10, 0x4, R11 ;  /* 0x000000040a0a7819 */ /* 0x000fe4000000120b */
[----:B-1----:R-:W-:-:S03]  /*6760*/  LOP3.LUT R0, R0, 0xf, R5, 0xb8, !PT ;  /* 0x0000000f00007812 */ /* 0x002fc600078eb805 */
[----:B------:R-:W-:Y:S04]  /*6770*/  STS [UR49+0xc], R10 ;  /* 0x00000c0aff007988 */ /* 0x000fe80008000831 */
[----:B------:R-:W-:Y:S01]  /*6780*/  STS [UR49+0x1c], R0 ;  /* 0x00001c00ff007988 */ /* 0x000fe20008000831 */
[----:B---3--:R-:W-:-:S03]  /*6790*/  VIADD R4, R12, 0xffffffff ;  /* 0xffffffff0c047836 */ /* 0x008fc60000000000 */
[----:B------:R-:W1:Y:S04]  /*67a0*/  LDS R5, [UR49+0x1c] ;  /* 0x00001c31ff057984 */ /* 0x000e680008000800 */
[----:B-----5:R-:W-:Y:S01]  /*67b0*/  STS.64 [UR49], R2 ;  /* 0x00000002ff007988 */ /* 0x020fe20008000a31 */
[----:B-1----:R-:W-:-:S05]  /*67c0*/  LOP3.LUT R5, R5, 0xf0, RZ, 0xb8, !PT ;  /* 0x000000f005057812 */ /* 0x002fca00078eb8ff */
[----:B------:R1:W-:Y:S04]  /*67d0*/  STS [UR49+0x1c], R5 ;  /* 0x00001c05ff007988 */ /* 0x0003e80008000831 */
[----:B------:R-:W2:Y:S01]  /*67e0*/  LDS R9, [UR49+0x1c] ;  /* 0x00001c31ff097984 */ /* 0x000ea20008000800 */
[----:B-1----:R-:W-:-:S05]  /*67f0*/  VIADD R5, R13, 0xffffffff ;  /* 0xffffffff0d057836 */ /* 0x002fca0000000000 */
[----:B------:R-:W-:Y:S01]  /*6800*/  STS.128 [UR49+0x20], R4 ;  /* 0x00002004ff007988 */ /* 0x000fe20008000c31 */
[----:B--2---:R-:W-:-:S05]  /*6810*/  LOP3.LUT R9, R9, 0xf00, RZ, 0xb8, !PT ;  /* 0x00000f0009097812 */ /* 0x004fca00078eb8ff */
[----:B------:R-:W-:Y:S04]  /*6820*/  STS.64 [UR49+0x18], R8 ;  /* 0x00001808ff007988 */ /* 0x000fe80008000a31 */
[----:B------:R-:W1:Y:S02]  /*6830*/  LDS R14, [UR49+0x1c] ;  /* 0x00001c31ff0e7984 */ /* 0x000e640008000800 */
[----:B-1----:R-:W-:-:S05]  /*6840*/  LOP3.LUT R0, R14, 0xf000, RZ, 0xb8, !PT ;  /* 0x0000f0000e007812 */ /* 0x002fca00078eb8ff */
[----:B------:R2:W-:Y:S02]  /*6850*/  STS [UR49+0x1c], R0 ;  /* 0x00001c00ff007988 */ /* 0x0005e40008000831 */
.L_x_90:
[----:B------:R-:W-:Y:S05]  /*6860*/  BSYNC B0 ;  /* 0x0000000000007941 */ /* 0x000fea0003800000 */
.L_x_89:
[----:B------:R-:W-:Y:S01]  /*6870*/  NOP ;  /* 0x0000000000007918 */ /* 0x000fe20000000000 */
[----:B-1----:R1:W3:Y:S01]  /*6880*/  LDS R5, [R15+UR49] ;  /* 0x000000310f057984 */ /* 0x0022e20008000800 */
[----:B------:R-:W-:Y:S02]  /*6890*/  ELECT P0, URZ, PT ;  /* 0x00000000003f782f */ /* 0x000fe40003800000 */
[----:B------:R-:W-:Y:S01]  /*68a0*/  IADD3 R2, P3, R15, UR58, RZ ;  /* 0x0000003a0f027c10 */ /* 0x000fe2000ff7e0ff */
[----:B------:R-:W-:Y:S04]  /*68b0*/  BSSY B0, `(.L_x_91) ;  /* 0x0000005000007945 */ /* 0x000fe80003800000 */
[----:B------:R-:W-:-:S06]  /*68c0*/  IMAD.X R3, RZ, RZ, UR59, P3 ;  /* 0x0000003bff037e24 */ /* 0x000fcc00098e06ff */
[----:B-1----:R-:W-:Y:S05]  /*68d0*/  @!P0 BRA `(.L_x_92) ;  /* 0x0000000000088947 */ /* 0x002fea0003800000 */
[----:B------:R0:W-:Y:S01]  /*68e0*/  UTMACMDFLUSH ;  /* 0x00000000000079b7 */ /* 0x0001e20000000000 */
[----:B------:R-:W-:-:S04]  /*68f0*/  DEPBAR.LE SB0, 0x0 ;  /* 0x000080000000791a */ /* 0x000fc80000000000 */
.L_x_92:
[----:B------:R-:W-:Y:S05]  /*6900*/  BSYNC B0 ;  /* 0x0000000000007941 */ /* 0x000fea0003800000 */
.L_x_91:
[----:B---3--:R3:W5:Y:S02]  /*6910*/  ATOMG.E.EXCH.STRONG.GPU PT, RZ, [R2], R5 ;  /* 0x0000000502ff73a8 */ /* 0x00876400041ee100 */
.L_x_88:
[----:B------:R-:W-:Y:S01]  /*6920*/  UIMAD.WIDE.U32 UR4, UR60, -0x55555555, URZ ;  /* 0xaaaaaaab3c0478a5 */ /* 0x000fe2000f8e003f */
[----:B------:R-:W-:Y:S01]  /*6930*/  ISETP.NE.AND P0, PT, R19, RZ, PT ;  /* 0x000000ff1300720c */ /* 0x000fe20003f05270 */
[----:B------:R-:W-:Y:S01]  /*6940*/  UIADD3 UR38, UR38, 0x1, URZ ;  /* 0x0000000126267890 */ /* 0x000fe2000fffe03f */
[----:B-1----:R-:W-:Y:S01]  /*6950*/  SEL R4, RZ, 0x1, !P2 ;  /* 0x00000001ff047807 */ /* 0x002fe20005000000 */
[----:B------:R-:W-:Y:S02]  /*6960*/  USHF.R.U32.HI UR4, URZ, 0x2, UR5 ;  /* 0x000000023f047899 */ /* 0x000fe40008011605 */
[----:B------:R-:W-:Y:S02]  /*6970*/  UISETP.NE.AND UP0, UPT, UR38, 0x8, UPT ;  /* 0x000000082600788c */ /* 0x000fe4000bf05270 */
[----:B------:R-:W-:Y:S02]  /*6980*/  UIMAD UR60, UR4, -0x6, UR60 ;  /* 0xfffffffa043c78a4 */ /* 0x000fe4000f8e023c */
[----:B------:R-:W-:-:S02]  /*6990*/  USEL UR4, URZ, 0x1, UP0 ;  /* 0x000000013f047887 */ /* 0x000fc40008000000 */
[----:B------:R-:W-:Y:S02]  /*69a0*/  UIADD3 UR36, UR36, 0x4, URZ ;  /* 0x0000000424247890 */ /* 0x000fe4000fffe03f */
[----:B------:R-:W-:Y:S02]  /*69b0*/  USEL UR38, UR38, URZ, UP0 ;  /* 0x0000003f26267287 */ /* 0x000fe40008000000 */
[----:B------:R-:W-:Y:S01]  /*69c0*/  LOP3.LUT R91, R91, UR4, RZ, 0x3c, !PT ;  /* 0x000000045b5b7c12 */ /* 0x000fe2000f8e3cff */
[----:B------:R-:W-:Y:S09]  /*69d0*/  @P0 BRA `(.L_x_93) ;  /* 0xffffffcc002c0947 */ /* 0x000ff2000383ffff */
[----:B------:R-:W-:-:S04]  /*69e0*/  DEPBAR.LE SB0, 0x0 ;  /* 0x000080000000791a */ /* 0x000fc80000000000 */
[----:B------:R-:W-:Y:S05]  /*69f0*/  @!P1 BRA `(.L_x_94) ;  /* 0x0000000000049947 */ /* 0x000fea0003800000 */
[----:B------:R-:W-:Y:S01]  /*6a00*/  BPT.TRAP 0x1 ;  /* 0x000000040000795c */ /* 0x000fe20000300000 */
.L_x_94:
[----:B------:R-:W-:-:S04]  /*6a10*/  ULEA UR43, UR55, UR43, 0x3 ;  /* 0x0000002b372b7291 */ /* 0x000fc8000f8e183f */
[----:B------:R-:W-:-:S04]  /*6a20*/  UIADD3 UR43, UR43, 0x38500, URZ ;  /* 0x000385002b2b7890 */ /* 0x000fc8000fffe03f */
[----:B------:R-:W-:-:S09]  /*6a30*/  UPRMT UR43, UR42, 0x654, UR43 ;  /* 0x000006542a2b7896 */ /* 0x000fd2000800002b */
[----:B-----5:R-:W-:Y:S01]  /*6a40*/  SYNCS.ARRIVE.TRANS64.RED.A1T0 RZ, [UR43], RZ ;  /* 0x000000ffffff79a7 */ /* 0x020fe2000810042b */
[----:B------:R-:W-:Y:S05]  /*6a50*/  EXIT ;  /* 0x000000000000794d */ /* 0x000fea0003800000 */
.L_x_19:
[----:B------:R-:W-:-:S08]  /*6a60*/  NOP ;  /* 0x0000000000007918 */ /* 0x000fd00000000000 */
[----:B----45:R-:W1:-:S00]  /*6a70*/  USETMAXREG.DEALLOC.CTAPOOL 0x28 ;  /* 0x00000028000079c8 */ /* 0x030e4000080e0500 */
[----:B------:R-:W-:-:S06]  /*6a80*/  UISETP.NE.AND UP1, UPT, UR54, 0x3, UPT ;  /* 0x000000033600788c */ /* 0x000fcc000bf25270 */
[----:B------:R-:W-:-:S13]  /*6a90*/  PLOP3.LUT P1, PT, PT, PT, UP1, 0x80, 0x0 ;  /* 0x000000000000781c */ /* 0x000fda0003f2f018 */
[----:B-1----:R-:W-:Y:S05]  /*6aa0*/  @!P1 BRA `(.L_x_95) ;  /* 0x0000003400649947 */ /* 0x002fea0003800000 */
[----:B------:R-:W-:-:S13]  /*6ab0*/  ISETP.NE.AND P0, PT, RZ, UR54, PT ;  /* 0x00000036ff007c0c */ /* 0x000fda000bf05270 */
[----:B------:R-:W-:Y:S05]  /*6ac0*/  @!P0 BRA `(.L_x_96) ;  /* 0x0000001800208947 */ /* 0x000fea0003800000 */
[----:B------:R-:W-:-:S06]  /*6ad0*/  UISETP.NE.AND UP0, UPT, UR54, 0x2, UPT ;  /* 0x000000023600788c */ /* 0x000fcc000bf05270 */
[----:B------:R-:W-:-:S13]  /*6ae0*/  PLOP3.LUT P0, PT, PT, PT, UP0, 0x80, 0x0 ;  /* 0x000000000000781c */ /* 0x000fda0003f0f008 */
[----:B--2---:R-:W-:Y:S05]  /*6af0*/  @P0 EXIT ;  /* 0x000000000000094d */ /* 0x004fea0003800000 */
[----:B------:R-:W1:Y:S01]  /*6b00*/  S2UR UR4, SR_CTAID.Y ;  /* 0x00000000000479c3 */ /* 0x000e620000002600 */
[----:B------:R-:W-:Y:S01]  /*6b10*/  ELECT P0, URZ, PT ;  /* 0x00000000003f782f */ /* 0x000fe20003800000 */
[----:B------:R-:W-:Y:S01]  /*6b20*/  BSSY B0, `(.L_x_97) ;  /* 0x000001d000007945 */ /* 0x000fe20003800000 */
[----:B-1----:R-:W-:-:S11]  /*6b30*/  UIMAD UR4, UR4, UR39, UR40 ;  /* 0x00000027040472a4 */ /* 0x002fd6000f8e0228 */
[----:B------:R-:W-:Y:S05]  /*6b40*/  @!P0 BRA `(.L_x_98) ;  /* 0x0000000000688947 */ /* 0x000fea0003800000 */
[----:B------:R-:W1:Y:S01]  /*6b50*/  LDC.64 R4, c[0x0][0x600] ;  /* 0x00018000ff047b82 */ /* 0x000e620000000a00 */
[----:B------:R-:W-:Y:S02]  /*6b60*/  UMOV UR5, 0x400 ;  /* 0x0000040000057882 */ /* 0x000fe40000000000 */
[----:B------:R-:W-:-:S05]  /*6b70*/  ULEA UR5, UR41, UR5, 0x18 ;  /* 0x0000000529057291 */ /* 0x000fca000f8ec03f */
[----:B------:R-:W1:Y:S08]  /*6b80*/  LDC.64 R6, c[0x0][0x608] ;  /* 0x00018200ff067b82 */ /* 0x000e700000000a00 */
[----:B------:R-:W2:Y:S08]  /*6b90*/  LDC.64 R32, c[0x0][0x610] ;  /* 0x00018400ff207b82 */ /* 0x000eb00000000a00 */
[----:B------:R-:W2:Y:S01]  /*6ba0*/  LDC.64 R34, c[0x0][0x618] ;  /* 0x00018600ff227b82 */ /* 0x000ea20000000a00 */
[----:B-1----:R1:W-:Y:S07]  /*6bb0*/  STS.128 [UR5+0x38700], R4 ;  /* 0x03870004ff007988 */ /* 0x0023ee0008000c05 */
[----:B------:R-:W3:Y:S08]  /*6bc0*/  LDC.64 R28, c[0x0][0x620] ;  /* 0x00018800ff1c7b82 */ /* 0x000ef00000000a00 */
[----:B------:R-:W3:Y:S01]  /*6bd0*/  LDC.64 R30, c[0x0][0x628] ;  /* 0x00018a00ff1e7b82 */ /* 0x000ee20000000a00 */
[----:B--2---:R2:W-:Y:S07]  /*6be0*/  STS.128 [UR5+0x38710], R32 ;  /* 0x03871020ff007988 */ /* 0x0045ee0008000c05 */
[----:B------:R-:W4:Y:S08]  /*6bf0*/  LDC.64 R24, c[0x0][0x630] ;  /* 0x00018c00ff187b82 */ /* 0x000f300000000a00 */
[----:B------:R-:W4:Y:S08]  /*6c00*/  LDC.64 R26, c[0x0][0x638] ;  /* 0x00018e00ff1a7b82 */ /* 0x000f300000000a00 */
[----:B------:R-:W5:Y:S01]  /*6c10*/  LDC.64 R20, c[0x0][0x640] ;  /* 0x00019000ff147b82 */ /* 0x000f620000000a00 */
[----:B---3--:R2:W-:Y:S07]  /*6c20*/  STS.128 [UR5+0x38720], R28 ;  /* 0x0387201cff007988 */ /* 0x0085ee0008000c05 */
[----:B------:R-:W5:Y:S08]  /*6c30*/  LDC.64 R22, c[0x0][0x648] ;  /* 0x00019200ff167b82 */ /* 0x000f700000000a00 */
[----:B------:R-:W3:Y:S01]  /*6c40*/  LDC.64 R12, c[0x0][0x650] ;  /* 0x00019400ff0c7b82 */ /* 0x000ee20000000a00 */
[----:B----4-:R2:W-:Y:S07]  /*6c50*/  STS.128 [UR5+0x38730], R24 ;  /* 0x03873018ff007988 */ /* 0x0105ee0008000c05 */
[----:B------:R-:W3:Y:S08]  /*6c60*/  LDC.64 R14, c[0x0][0x658] ;  /* 0x00019600ff0e7b82 */ /* 0x000ef00000000a00 */
[----:B------:R-:W4:Y:S01]  /*6c70*/  LDC.64 R8, c[0x0][0x660] ;  /* 0x00019800ff087b82 */ /* 0x000f220000000a00 */
[----:B-----5:R2:W-:Y:S07]  /*6c80*/  STS.128 [UR5+0x38740], R20 ;  /* 0x03874014ff007988 */ /* 0x0205ee0008000c05 */
[----:B------:R-:W4:Y:S08]  /*6c90*/  LDC.64 R10, c[0x0][0x668] ;  /* 0x00019a00ff0a7b82 */ /* 0x000f300000000a00 */
[----:B-1----:R-:W1:Y:S01]  /*6ca0*/  LDC.64 R4, c[0x0][0x670] ;  /* 0x00019c00ff047b82 */ /* 0x002e620000000a00 */
[----:B---3--:R2:W-:Y:S07]  /*6cb0*/  STS.128 [UR5+0x38750], R12 ;  /* 0x0387500cff007988 */ /* 0x0085ee0008000c05 */
[----:B------:R-:W1:Y:S01]  /*6cc0*/  LDC.64 R6, c[0x0][0x678] ;  /* 0x00019e00ff067b82 */ /* 0x000e620000000a00 */
[----:B----4-:R2:W-:Y:S04]  /*6cd0*/  STS.128 [UR5+0x38760], R8 ;  /* 0x03876008ff007988 */ /* 0x0105e80008000c05 */
[----:B-1----:R2:W-:Y:S02]  /*6ce0*/  STS.128 [UR5+0x38770], R4 ;  /* 0x03877004ff007988 */ /* 0x0025e40008000c05 */
.L_x_98:
[----:B------:R-:W-:Y:S05]  /*6cf0*/  BSYNC B0 ;  /* 0x0000000000007941 */ /* 0x000fea0003800000 */
.L_x_97:
[----:B------:R-:W-:Y:S01]  /*6d00*/  ELECT P0, URZ, PT ;  /* 0x00000000003f782f */ /* 0x000fe20003800000 */
[----:B------:R-:W-:Y:S01]  /*6d10*/  NOP ;  /* 0x0000000000007918 */ /* 0x000fe20000000000 */
[----:B------:R-:W-:Y:S01]  /*6d20*/  ULDC UR5, c[0x0][0x884] ;  /* 0x0002210000057ab9 */ /* 0x000fe20000000800 */
[----:B------:R-:W-:Y:S01]  /*6d30*/  ULDC.64 UR6, c[0x0][0x800] ;  /* 0x0002000000067ab9 */ /* 0x000fe20000000a00 */
[----:B------:R-:W-:Y:S01]  /*6d40*/  ULEA UR4, UR5, UR4, 0x1 ;  /* 0x0000000405047291 */ /* 0x000fe2000f8e083f */
[----:B------:R-:W-:Y:S03]  /*6d50*/  BSSY B0, `(.L_x_99) ;  /* 0x0000033000007945 */ /* 0x000fe60003800000 */
[----:B------:R-:W-:-:S05]  /*6d60*/  UIMAD.WIDE UR6, UR4, 0x80, UR6 ;  /* 0x00000080040678a5 */ /* 0x000fca000f8e0206 */
[----:B------:R-:W-:Y:S07]  /*6d70*/  @!P0 BRA `(.L_x_100) ;  /* 0x0000000000c08947 */ /* 0x000fee0003800000 */
[----:B------:R-:W-:Y:S01]  /*6d80*/  ULDC.64 UR4, c[0x0][0x808] ;  /* 0x0002020000047ab9 */ /* 0x000fe20000000a00 */
[----:B------:R-:W-:Y:S01]  /*6d90*/  ULDC.64 UR8, c[0x0][0x810] ;  /* 0x0002040000087ab9 */ /* 0x000fe20000000a00 */
[----:B------:R-:W-:Y:S02]  /*6da0*/  ISETP.NE.U32.AND P0, PT, RZ, UR4, PT ;  /* 0x00000004ff007c0c */ /* 0x000fe4000bf05070 */
[----:B------:R-:W-:Y:S02]  /*6db0*/  ISETP.NE.U32.AND P1, PT, RZ, UR8, PT ;  /* 0x00000008ff007c0c */ /* 0x000fe4000bf25070 */
[----:B------:R-:W-:Y:S02]  /*6dc0*/  ISETP.NE.AND.EX P0, PT, RZ, UR5, PT, P0 ;  /* 0x00000005ff007c0c */ /* 0x000fe4000bf05300 */
[----:B------:R-:W-:-:S11]  /*6dd0*/  ISETP.NE.AND.EX P1, PT, RZ, UR9, PT, P1 ;  /* 0x00000009ff007c0c */ /* 0x000fd6000bf25310 */
[----:B------:R-:W-:Y:S05]  /*6de0*/  @!P0 BRA `(.L_x_101) ;  /* 0x0000000000188947 */ /* 0x000fea0003800000 */
[----:B--2---:R-:W-:-:S04]  /*6df0*/  LEA R4, P0, R18, UR4, 0x3 ;  /* 0x0000000412047c11 */ /* 0x004fc8000f8018ff */
[----:B------:R-:W-:-:S06]  /*6e00*/  LEA.HI.X R5, R18, UR5, R3, 0x3, P0 ;  /* 0x0000000512057c11 */ /* 0x000fcc00080f1c03 */
[----:B------:R-:W2:Y:S01]  /*6e10*/  LDG.E.64 R4, desc[UR56][R4.64] ;  /* 0x0000003804047981 */ /* 0x000ea2000c1e1b00 */
[----:B------:R-:W-:Y:S02]  /*6e20*/  UMOV UR4, 0x400 ;  /* 0x0000040000047882 */ /* 0x000fe40000000000 */
[----:B------:R-:W-:-:S09]  /*6e30*/  ULEA UR4, UR41, UR4, 0x18 ;  /* 0x0000000429047291 */ /* 0x000fd2000f8ec03f */
[----:B--2---:R1:W-:Y:S03]  /*6e40*/  STS.64 [UR4+0x38700], R4 ;  /* 0x03870004ff007988 */ /* 0x0043e60008000a04 */
.L_x_101:
[----:B------:R-:W-:Y:S05]  /*6e50*/  @!P1 BRA `(.L_x_100) ;  /* 0x0000000000889947 */ /* 0x000fea0003800000 */
[----:B-12---:R-:W-:-:S04]  /*6e60*/  LEA R4, P0, R18, UR8, 0x3 ;  /* 0x0000000812047c11 */ /* 0x006fc8000f8018ff */
[----:B------:R-:W-:-:S06]  /*6e70*/  LEA.HI.X R5, R18, UR9, R3, 0x3, P0 ;  /* 0x0000000912057c11 */ /* 0x000fcc00080f1c03 */
[----:B------:R-:W2:Y:S01]  /*6e80*/  LDG.E.64 R4, desc[UR56][R4.64] ;  /* 0x0000003804047981 */ /* 0x000ea2000c1e1b00 */
[----:B------:R-:W-:Y:S02]  /*6e90*/  UMOV UR4, 0x400 ;  /* 0x0000040000047882 */ /* 0x000fe40000000000 */
[----:B------:R-:W-:-:S04]  /*6ea0*/  ULEA UR4, UR41, UR4, 0x18 ;  /* 0x0000000429047291 */ /* 0x000fc8000f8ec03f */
[----:B------:R-:W-:-:S05]  /*6eb0*/  UIADD3 UR5, UR4, 0x38700, URZ ;  /* 0x0003870004057890 */ /* 0x000fca000fffe03f */
[----:B------:R-:W1:Y:S01]  /*6ec0*/  LDS R3, [UR4+0x3871c] ;  /* 0x03871c04ff037984 */ /* 0x000e620008000800 */
[----:B------:R-:W-:-:S03]  /*6ed0*/  IMAD.U32 R8, RZ, RZ, UR5 ;  /* 0x00000005ff087e24 */ /* 0x000fc6000f8e00ff */
[----:B------:R-:W-:Y:S02]  /*6ee0*/  STS [UR4+0x38730], RZ ;  /* 0x038730ffff007988 */ /* 0x000fe40008000804 */
[----:B------:R-:W-:-:S05]  /*6ef0*/  SHF.R.U64 R8, R8, 0x4, RZ ;  /* 0x0000000408087819 */ /* 0x000fca00000012ff */
[----:B------:R-:W-:Y:S04]  /*6f00*/  STS [UR4+0x38710], R8 ;  /* 0x03871008ff007988 */ /* 0x000fe80008000804 */
[----:B------:R-:W-:Y:S01]  /*6f10*/  STS [UR4+0x38714], R8 ;  /* 0x03871408ff007988 */ /* 0x000fe20008000804 */
[----:B--2---:R-:W-:Y:S01]  /*6f20*/  SHF.L.U64.HI R11, R4, 0x1, R5 ;  /* 0x00000001040b7819 */ /* 0x004fe20000010205 */
[----:B------:R-:W-:-:S03]  /*6f30*/  VIADD R5, R0, 0xffffffff ;  /* 0xffffffff00057836 */ /* 0x000fc60000000000 */
[----:B------:R-:W-:-:S04]  /*6f40*/  LOP3.LUT R11, R11, 0x1fffffff, RZ, 0xc0, !PT ;  /* 0x1fffffff0b0b7812 */ /* 0x000fc800078ec0ff */
[----:B------:R-:W-:-:S04]  /*6f50*/  SHF.R.U32.HI R6, RZ, 0x4, R11 ;  /* 0x00000004ff067819 */ /* 0x000fc8000001160b */
[----:B-1----:R-:W-:-:S05]  /*6f60*/  LOP3.LUT R3, R3, 0xf, R6, 0xb8, !PT ;  /* 0x0000000f03037812 */ /* 0x002fca00078eb806 */
[----:B------:R1:W-:Y:S04]  /*6f70*/  STS [UR4+0x3871c], R3 ;  /* 0x03871c03ff007988 */ /* 0x0003e80008000804 */
[----:B------:R-:W2:Y:S01]  /*6f80*/  LDS R6, [UR4+0x3871c] ;  /* 0x03871c04ff067984 */ /* 0x000ea20008000800 */
[----:B-1----:R-:W-:Y:S02]  /*6f90*/  IMAD.SHL.U32 R3, R4, 0x2, RZ ;  /* 0x0000000204037824 */ /* 0x002fe400078e00ff */
[----:B------:R-:W-:-:S03]  /*6fa0*/  VIADD R4, R2, 0xffffffff ;  /* 0xffffffff02047836 */ /* 0x000fc60000000000 */
[----:B------:R-:W-:-:S04]  /*6fb0*/  LOP3.LUT R2, R3, 0xfffffffe, RZ, 0xc0, !PT ;  /* 0xfffffffe03027812 */ /* 0x000fc800078ec0ff */
[----:B------:R-:W-:-:S05]  /*6fc0*/  SHF.R.U64 R2, R2, 0x4, R11 ;  /* 0x0000000402027819 */ /* 0x000fca000000120b */
[----:B------:R-:W-:Y:S01]  /*6fd0*/  STS [UR4+0x3870c], R2 ;  /* 0x03870c02ff007988 */ /* 0x000fe20008000804 */
[----:B--2---:R-:W-:-:S05]  /*6fe0*/  LOP3.LUT R6, R6, 0xf0, RZ, 0xb8, !PT ;  /* 0x000000f006067812 */ /* 0x004fca00078eb8ff */
[----:B------:R1:W-:Y:S04]  /*6ff0*/  STS [UR4+0x3871c], R6 ;  /* 0x03871c06ff007988 */ /* 0x0003e80008000804 */
[----:B------:R-:W2:Y:S01]  /*7000*/  LDS R9, [UR4+0x3871c] ;  /* 0x03871c04ff097984 */ /* 0x000ea20008000800 */
[----:B-1----:R-:W-:-:S05]  /*7010*/  CS2R R6, SRZ ;  /* 0x0000000000067805 */ /* 0x002fca000001ff00 */
[----:B------:R-:W-:Y:S01]  /*7020*/  STS.128 [UR4+0x38720], R4 ;  /* 0x03872004ff007988 */ /* 0x000fe20008000c04 */
[----:B--2---:R-:W-:-:S05]  /*7030*/  LOP3.LUT R9, R9, 0xf00, RZ, 0xb8, !PT ;  /* 0x00000f0009097812 */ /* 0x004fca00078eb8ff */
[----:B------:R-:W-:Y:S04]  /*7040*/  STS.64 [UR4+0x38718], R8 ;  /* 0x03871808ff007988 */ /* 0x000fe80008000a04 */
[----:B------:R-:W1:Y:S02]  /*7050*/  LDS R10, [UR4+0x3871c] ;  /* 0x03871c04ff0a7984 */ /* 0x000e640008000800 */
[----:B-1----:R-:W-:-:S05]  /*7060*/  LOP3.LUT R0, R10, 0xf000, RZ, 0xb8, !PT ;  /* 0x0000f0000a007812 */ /* 0x002fca00078eb8ff */
[----:B------:R3:W-:Y:S02]  /*7070*/  STS [UR4+0x3871c], R0 ;  /* 0x03871c00ff007988 */ /* 0x0007e40008000804 */
.L_x_100:
[----:B------:R-:W-:Y:S05]  /*7080*/  BSYNC B0 ;  /* 0x0000000000007941 */ /* 0x000fea0003800000 */
.L_x_99:
[----:B---3--:R-:W3:Y:S01]  /*7090*/  S2R R0, SR_LANEID ;  /* 0x0000000000007919 */ /* 0x008ee20000000000 */
[----:B------:R-:W-:Y:S01]  /*70a0*/  ELECT P0, URZ, PT ;  /* 0x00000000003f782f */ /* 0x000fe20003800000 */
[----:B------:R-:W-:Y:S01]  /*70b0*/  NOP ;  /* 0x0000000000007918 */ /* 0x000fe20000000000 */
[----:B------:R-:W-:Y:S01]  /*70c0*/  UMOV UR4, URZ ;  /* 0x0000003f00047c82 */ /* 0x000fe20008000000 */
[----:B------:R-:W-:Y:S10]  /*70d0*/  BSSY B0, `(.L_x_102) ;  /* 0x0000004000007945 */ /* 0x000ff40003800000 */
[----:B------:R-:W-:Y:S05]  /*70e0*/  @!P0 BRA `(.L_x_103) ;  /* 0x0000000000088947 */ /* 0x000fea0003800000 */
[----:B------:R0:W-:Y:S01]  /*70f0*/  UTMACMDFLUSH ;  /* 0x00000000000079b7 */ /* 0x0001e20000000000 */
[----:B------:R-:W-:-:S04]  /*7100*/  DEPBAR.LE SB0, 0x0 ;  /* 0x000080000000791a */ /* 0x000fc80000000000 */
.L_x_103:
[----:B------:R-:W-:Y:S05]  /*7110*/  BSYNC B0 ;  /* 0x0000000000007941 */ /* 0x000fea0003800000 */
.L_x_102:
[----:B------:R-:W-:Y:S01]  /*7120*/  UMOV UR5, 0x400 ;  /* 0x0000040000057882 */ /* 0x000fe20000000000 */
[----:B-123--:R-:W-:Y:S01]  /*7130*/  IMAD.SHL.U32 R4, R0, 0x4, RZ ;  /* 0x0000000400047824 */ /* 0x00efe200078e00ff */
[----:B------:R-:W-:-:S04]  /*7140*/  ULEA UR5, UR41, UR5, 0x18 ;  /* 0x0000000529057291 */ /* 0x000fc8000f8ec03f */
[----:B------:R-:W-:Y:S01]  /*7150*/  UIADD3 UR24, UR5, 0x38700, URZ ;  /* 0x0003870005187890 */ /* 0x000fe2000fffe03f */
[----:B------:R-:W-:Y:S01]  /*7160*/  IADD3 R2, P0, R4, UR6, RZ ;  /* 0x0000000604027c10 */ /* 0x000fe2000ff1e0ff */
[----:B------:R-:W-:-:S04]  /*7170*/  IMAD.MOV.U32 R0, RZ, RZ, RZ ;  /* 0x000000ffff007224 */ /* 0x000fc800078e00ff */
[----:B------:R-:W-:-:S03]  /*7180*/  IMAD.X R3, RZ, RZ, UR7, P0 ;  /* 0x00000007ff037e24 */ /* 0x000fc600080e06ff */
[----:B------:R-:W1:Y:S01]  /*7190*/  LDS R5, [R4+UR24] ;  /* 0x0000001804057984 */ /* 0x000e620008000800 */
[----:B------:R-:W-:-:S03]  /*71a0*/  SHF.L.U32 R0, R0, 0x1f, RZ ;  /* 0x0000001f00007819 */ /* 0x000fc600000006ff */
[----:B-1----:R1:W2:Y:S02]  /*71b0*/  ATOMG.E.EXCH.STRONG.GPU PT, RZ, [R2], R5 ;  /* 0x0000000502ff73a8 */ /* 0x0022a400041ee100 */
[----:B--2---:R-:W2:Y:S01]  /*71c0*/  SYNCS.PHASECHK.TRANS64.TRYWAIT P0, [UR5+0x38528], R0 ;  /* 0x03852800ff0075a7 */ /* 0x004ea20008000145 */
[----:B------:R-:W-:Y:S02]  /*71d0*/  ULOP3.LUT UR25, UR53, 0x1, URZ, 0xfc, !UPT ;  /* 0x0000000135197892 */ /* 0x000fe4000f8efc3f */
[----:B------:R-:W-:Y:S01]  /*71e0*/  ULOP3.LUT UR26, UR51, 0x2, URZ, 0xfc, !UPT ;  /* 0x00000002331a7892 */ /* 0x000fe2000f8efc3f */
[----:B-12---:R-:W-:Y:S11]  /*71f0*/  @!P0 BRA `(.L_x_104) ;  /* 0x00000054001c8947 */ /* 0x006ff60003800000 */
.L_x_232:
[----:B------:R-:W-:Y:S01]  /*7200*/  IMAD.MOV.U32 R2, RZ, RZ, 0x1 ;  /* 0x00000001ff027424 */ /* 0x000fe200078e00ff */
[----:B------:R-:W-:Y:S01]  /*7210*/  ULDC UR27, c[0x0][0x598] ;  /* 0x00016600001b7ab9 */ /* 0x000fe20000000800 */
[----:B-1----:R-:W-:Y:S01]  /*7220*/  IMAD.MOV.U32 R0, RZ, RZ, 0x1 ;  /* 0x00000001ff007424 */ /* 0x002fe200078e00ff */
[----:B------:R-:W-:Y:S01]  /*7230*/  ULDC UR28, c[0x0][0x580] ;  /* 0x00016000001c7ab9 */ /* 0x000fe20000000800 */
[----:B------:R-:W-:Y:S01]  /*7240*/  IMAD.MOV.U32 R12, RZ, RZ, RZ ;  /* 0x000000ffff0c7224 */ /* 0x000fe200078e00ff */
[----:B------:R-:W-:Y:S01]  /*7250*/  ULDC.64 UR20, c[0x0][0x590] ;  /* 0x0001640000147ab9 */ /* 0x000fe20000000a00 */
[----:B------:R-:W-:-:S05]  /*7260*/  ULDC.64 UR22, c[0x0][0x588] ;  /* 0x0001620000167ab9 */ /* 0x000fca0000000a00 */
.L_x_141:
[----:B------:R-:W-:-:S06]  /*7270*/  UISETP.NE.AND UP0, UPT, UR25, 0x3, UPT ;  /* 0x000000031900788c */ /* 0x000fcc000bf05270 */
[----:B------:R-:W-:-:S13]  /*7280*/  PLOP3.LUT P1, PT, PT, PT, UP0, 0x80, 0x0 ;  /* 0x000000000000781c */ /* 0x000fda0003f2f008 */
[----:B-1-345:R-:W-:Y:S05]  /*7290*/  @!P1 BRA `(.L_x_105) ;  /* 0x0000000000049947 */ /* 0x03afea0003800000 */
[----:B------:R-:W-:Y:S01]  /*72a0*/  BPT.TRAP 0x1 ;  /* 0x000000040000795c */ /* 0x000fe20000300000 */
.L_x_105:
[----:B------:R-:W-:Y:S01]  /*72b0*/  ULEA UR8, UR4, UR5, 0x3 ;  /* 0x0000000504087291 */ /* 0x000fe2000f8e183f */
[----:B------:R-:W-:-:S08]  /*72c0*/  SHF.L.U32 R3, R12, 0x1f, RZ ;  /* 0x0000001f0c037819 */ /* 0x000fd000000006ff */
[----:B------:R-:W1:Y:S02]  /*72d0*/  SYNCS.PHASECHK.TRANS64.TRYWAIT P0, [UR8+0x38400], R3 ;  /* 0x03840003ff0075a7 */ /* 0x000e640008000148 */
[----:B-1----:R-:W-:Y:S05]  /*72e0*/  @!P0 BRA `(.L_x_106) ;  /* 0x0000005000f88947 */ /* 0x002fea0003800000 */
.L_x_233:
[----:B------:R-:W-:-:S09]  /*72f0*/  ULEA UR9, UR4, UR5, 0x4 ;  /* 0x0000000504097291 */ /* 0x000fd2000f8e203f */
[----:B-1----:R-:W1:Y:S01]  /*7300*/  LDS.128 R4, [UR9+0x38530] ;  /* 0x03853009ff047984 */ /* 0x002e620008000c00 */
[----:B------:R-:W-:Y:S01]  /*7310*/  @!PT LDS RZ, [RZ] ;  /* 0x00000000fffff984 */ /* 0x000fe20000000800 */
[----:B------:R-:W-:Y:S01]  /*7320*/  @!PT LDS RZ, [RZ] ;  /* 0x00000000fffff984 */ /* 0x000fe20000000800 */
[----:B------:R-:W-:Y:S01]  /*7330*/  @!PT LDS RZ, [RZ] ;  /* 0x00000000fffff984 */ /* 0x000fe20000000800 */
[----:B------:R-:W-:Y:S01]  /*7340*/  @!PT LDS RZ, [RZ] ;  /* 0x00000000fffff984 */ /* 0x000fe20000000800 */
[----:B------:R2:W-:Y:S06]  /*7350*/  MEMBAR.ALL.CTA ;  /* 0x0000000000007992 */ /* 0x0005ec0000008000 */
[----:B--2---:R-:W2:Y:S01]  /*7360*/  FENCE.VIEW.ASYNC.S ;  /* 0x00000000000073c6 */ /* 0x004ea20000000000 */
[----:B------:R-:W-:Y:S05]  /*7370*/  @!P1 BRA `(.L_x_107) ;  /* 0x0000000000049947 */ /* 0x000fea0003800000 */
[----:B------:R-:W-:Y:S01]  /*7380*/  BPT.TRAP 0x1 ;  /* 0x000000040000795c */ /* 0x000fe20000300000 */
.L_x_107:
[----:B------:R-:W-:Y:S01]  /*7390*/  UIADD3 UR8, UR8, 0x38440, URZ ;  /* 0x0003844008087890 */ /* 0x000fe2000fffe03f */
[----:B------:R-:W-:Y:S02]  /*73a0*/  R2UR UR10, R16 ;  /* 0x00000000100a72ca */ /* 0x000fe400000e0000 */
[----:B------:R-:W-:Y:S01]  /*73b0*/  R2UR UR11, R17 ;  /* 0x00000000110b72ca */ /* 0x000fe200000e0000 */
[----:B------:R-:W-:Y:S01]  /*73c0*/  UPRMT UR8, UR41, 0x654, UR8 ;  /* 0x0000065429087896 */ /* 0x000fe20008000008 */
[----:B------:R-:W-:Y:S02]  /*73d0*/  LOP3.LUT P1, RZ, R2, 0xff, RZ, 0xc0, !PT ;  /* 0x000000ff02ff7812 */ /* 0x000fe4000782c0ff */
[----:B------:R-:W-:-:S04]  /*73e0*/  ISETP.NE.U32.AND P0, PT, RZ, UR20, PT ;  /* 0x00000014ff007c0c */ /* 0x000fc8000bf05070 */
[----:B------:R-:W-:Y:S02]  /*73f0*/  ISETP.NE.AND.EX P0, PT, RZ, UR21, PT, P0 ;  /* 0x00000015ff007c0c */ /* 0x000fe4000bf05300 */
[----:B--2---:R-:W-:Y:S01]  /*7400*/  SYNCS.ARRIVE.TRANS64.RED.A1T0 RZ, [UR8], RZ ;  /* 0x000000ffffff79a7 */ /* 0x004fe20008100408 */
[----:B------:R-:W-:Y:S02]  /*7410*/  USHF.L.U32 UR10, UR10, 0x7, URZ ;  /* 0x000000070a0a7899 */ /* 0x000fe4000800063f */
[----:B------:R-:W-:Y:S02]  /*7420*/  USHF.L.U32 UR11, UR11, 0x7, URZ ;  /* 0x000000070b0b7899 */ /* 0x000fe4000800063f */
[----:B------:R-:W-:Y:S10]  /*7430*/  @!P1 BRA `(.L_x_108) ;  /* 0x00000000000c9947 */ /* 0x000ff40003800000 */
[----:B------:R-:W-:-:S04]  /*7440*/  DEPBAR {5,4,3,2,1,0} ;  /* 0x0000003f0000791a */ /* 0x000fc80000000000 */
[----:B------:R2:W-:Y:S02]  /*7450*/  UTMACCTL.IV [UR6] ;  /* 0x00000000060079b9 */ /* 0x0005e40008000000 */
[----:B--2---:R-:W-:Y:S01]  /*7460*/  NOP ;  /* 0x0000000000007918 */ /* 0x004fe20000000000 */
.L_x_108:
[----:B------:R-:W-:Y:S05]  /*7470*/  @!P0 BRA `(.L_x_109) ;  /* 0x0000000000188947 */ /* 0x000fea0003800000 */
[----:B------:R-:W2:Y:S02]  /*7480*/  LDC.64 R2, c[0x0][0x590] ;  /* 0x00016400ff027b82 */ /* 0x000ea40000000a00 */
[----:B--2---:R-:W-:-:S06]  /*7490*/  IMAD.WIDE R2, R18, 0x8, R2 ;  /* 0x0000000812027825 */ /* 0x004fcc00078e0202 */
[----:B------:R-:W2:Y:S04]  /*74a0*/  LDG.E.64 R2, desc[UR56][R2.64] ;  /* 0x0000003802027981 */ /* 0x000ea8000c1e1b00 */
[----:B--2---:R-:W2:Y:S02]  /*74b0*/  LD.E R8, desc[UR56][R2.64] ;  /* 0x0000003802087980 */ /* 0x004ea4000c101900 */
[----:B--2---:R-:W-:Y:S01]  /*74c0*/  FSETP.NEU.AND P0, PT, R8, RZ, PT ;  /* 0x000000ff0800720b */ /* 0x004fe20003f0d000 */
[----:B------:R-:W-:-:S12]  /*74d0*/  BRA `(.L_x_110) ;  /* 0x0000000000247947 */ /* 0x000fd80003800000 */
.L_x_109:
[----:B------:R-:W-:Y:S02]  /*74e0*/  ISETP.NE.U32.AND P1, PT, RZ, UR22, PT ;  /* 0x00000016ff007c0c */ /* 0x000fe4000bf25070 */
[----:B------:R-:W-:Y:S02]  /*74f0*/  FSETP.NEU.AND P0, PT, RZ, UR28, PT ;  /* 0x0000001cff007c0b */ /* 0x000fe4000bf0d000 */
[----:B------:R-:W-:-:S13]  /*7500*/  ISETP.NE.AND.EX P1, PT, RZ, UR23, PT, P1 ;  /* 0x00000017ff007c0c */ /* 0x000fda000bf25310 */
[----:B------:R-:W-:Y:S05]  /*7510*/  @!P1 BRA `(.L_x_110) ;  /* 0x0000000000149947 */ /* 0x000fea0003800000 */
[----:B------:R-:W2:Y:S01]  /*7520*/  LDC.64 R2, c[0x0][0x588] ;  /* 0x00016200ff027b82 */ /* 0x000ea20000000a00 */
[----:B------:R-:W-:-:S04]  /*7530*/  IMAD R9, R18, UR27, RZ ;  /* 0x0000001b12097c24 */ /* 0x000fc8000f8e02ff */
[----:B--2---:R-:W-:-:S06]  /*7540*/  IMAD.WIDE R2, R9, 0x4, R2 ;  /* 0x0000000409027825 */ /* 0x004fcc00078e0202 */
[----:B------:R-:W2:Y:S02]  /*7550*/  LDG.E R2, desc[UR56][R2.64] ;  /* 0x0000003802027981 */ /* 0x000ea4000c1e1900 */
[----:B--2---:R-:W-:-:S13]  /*7560*/  FSETP.NEU.AND P0, PT, R2, RZ, PT ;  /* 0x000000ff0200720b */ /* 0x004fda0003f0d000 */
.L_x_110:
[----:B------:R-:W-:Y:S01]  /*7570*/  UISETP.NE.AND UP0, UPT, UR26, 0x3, UPT ;  /* 0x000000031a00788c */ /* 0x000fe2000bf05270 */
[----:B------:R-:W-:-:S05]  /*7580*/  ELECT P1, URZ, PT ;  /* 0x00000000003f782f */ /* 0x000fca0003820000 */
[----:B------:R-:W-:Y:S02]  /*7590*/  PLOP3.LUT P2, PT, PT, PT, UP0, 0x80, 0x0 ;  /* 0x000000000000781c */ /* 0x000fe40003f4f008 */
[----:B------:R-:W-:-:S11]  /*75a0*/  PLOP3.LUT P0, PT, P0, P1, PT, 0x2a, 0x0 ;  /* 0x000000000000781c */ /* 0x000fd60000702572 */
[----:B------:R-:W-:Y:S05]  /*75b0*/  @!P2 BRA `(.L_x_111) ;  /* 0x000000000004a947 */ /* 0x000fea0003800000 */
[----:B------:R-:W-:Y:S01]  /*75c0*/  BPT.TRAP 0x1 ;  /* 0x000000040000795c */ /* 0x000fe20000300000 */
.L_x_111:
[----:B------:R-:W-:-:S04]  /*75d0*/  SHF.L.U32 R2, R0, 0x1f, RZ ;  /* 0x0000001f00027819 */ /* 0x000fc800000006ff */
[----:B------:R-:W2:Y:S02]  /*75e0*/  SYNCS.PHASECHK.TRANS64.TRYWAIT P1, [UR5+0x38500], R2 ;  /* 0x03850002ff0075a7 */ /* 0x000ea40008020145 */
[----:B--2---:R-:W-:Y:S05]  /*75f0*/  @!P1 BRA `(.L_x_112) ;  /* 0x00000050004c9947 */ /* 0x004fea0003800000 */
.L_x_234:
[----:B------:R-:W-:Y:S04]  /*7600*/  BSSY B0, `(.L_x_113) ;  /* 0x0000010000007945 */ /* 0x000fe80003800000 */
[----:B------:R-:W-:Y:S05]  /*7610*/  @P0 BRA `(.L_x_114) ;  /* 0x0000000000380947 */ /* 0x000fea0003800000 */
[----:B------:R-:W-:Y:S02]  /*7620*/  UIADD3 UR8, UR5, 0x30000, URZ ;  /* 0x0003000005087890 */ /* 0x000fe4000fffe03f */
[----:B------:R-:W-:Y:S02]  /*7630*/  UIADD3 UR9, UR5, 0x384e0, URZ ;  /* 0x000384e005097890 */ /* 0x000fe4000fffe03f */
[----:B------:R-:W-:Y:S02]  /*7640*/  UIADD3 UR14, UR10, 0x40, URZ ;  /* 0x000000400a0e7890 */ /* 0x000fe4000fffe03f */
[----:B------:R-:W-:Y:S01]  /*7650*/  UIADD3 UR12, UR5, 0x31000, URZ ;  /* 0x00031000050c7890 */ /* 0x000fe2000fffe03f */
[----:B------:R-:W-:Y:S01]  /*7660*/  UMOV UR16, 0x0 ;  /* 0x0000000000107882 */ /* 0x000fe20000000000 */
[----:B------:R-:W-:Y:S01]  /*7670*/  UMOV UR17, 0x10000000 ;  /* 0x1000000000117882 */ /* 0x000fe20000000000 */
[----:B------:R-:W-:Y:S01]  /*7680*/  UMOV UR15, UR11 ;  /* 0x0000000b000f7c82 */ /* 0x000fe20008000000 */
[----:B------:R-:W-:Y:S01]  /*7690*/  UMOV UR13, UR9 ;  /* 0x00000009000d7c82 */ /* 0x000fe20008000000 */
[----:B------:R3:W-:Y:S04]  /*76a0*/  UTMALDG.2D [UR8], [UR6], desc[UR16] ;  /* 0x00001008060075b4 */ /* 0x0007e80008009000 */
[----:B------:R3:W-:Y:S02]  /*76b0*/  UTMALDG.2D [UR12], [UR6], desc[UR16] ;  /* 0x0000100c060075b4 */ /* 0x0007e40008009000 */
[----:B---3--:R-:W-:Y:S05]  /*76c0*/  @!P2 BRA `(.L_x_115) ;  /* 0x000000000004a947 */ /* 0x008fea0003800000 */
[----:B------:R-:W-:Y:S01]  /*76d0*/  BPT.TRAP 0x1 ;  /* 0x000000040000795c */ /* 0x000fe20000300000 */
.L_x_115:
[----:B--2---:R-:W2:Y:S02]  /*76e0*/  LDC R3, c[0x0][0x828] ;  /* 0x00020a00ff037b82 */ /* 0x004ea40000000800 */
[----:B--2---:R3:W-:Y:S02]  /*76f0*/  SYNCS.ARRIVE.TRANS64.RED.A0TR RZ, [UR5+0x384e0], R3 ;  /* 0x0384e003ffff79a7 */ /* 0x0047e40008300405 */
.L_x_114:
[----:B------:R-:W-:Y:S05]  /*7700*/  BSYNC B0 ;  /* 0x0000000000007941 */ /* 0x000fea0003800000 */
.L_x_113:
[----:B------:R-:W-:Y:S05]  /*7710*/  @!P2 BRA `(.L_x_116) ;  /* 0x000000000004a947 */ /* 0x000fea0003800000 */
[----:B------:R-:W-:Y:S01]  /*7720*/  BPT.TRAP 0x1 ;  /* 0x000000040000795c */ /* 0x000fe20000300000 */
.L_x_116:
[----:B------:R-:W-:-:S04]  /*7730*/  UIADD3 UR8, UR5, 0x384e0, URZ ;  /* 0x000384e005087890 */ /* 0x000fc8000fffe03f */
[----:B------:R-:W-:-:S09]  /*7740*/  UPRMT UR8, UR41, 0x654, UR8 ;  /* 0x0000065429087896 */ /* 0x000fd20008000008 */
[----:B------:R-:W-:Y:S01]  /*7750*/  SYNCS.ARRIVE.TRANS64.RED.A1T0 RZ, [UR8], RZ ;  /* 0x000000ffffff79a7 */ /* 0x000fe20008100408 */
[----:B------:R-:W-:Y:S05]  /*7760*/  @!P2 BRA `(.L_x_117) ;  /* 0x000000000004a947 */ /* 0x000fea0003800000 */
[----:B------:R-:W-:Y:S01]  /*7770*/  BPT.TRAP 0x1 ;  /* 0x000000040000795c */ /* 0x000fe20000300000 */
.L_x_117:
[----:B------:R-:W4:Y:S02]  /*7780*/  SYNCS.PHASECHK.TRANS64.TRYWAIT P1, [UR5+0x38508], R2 ;  /* 0x03850802ff0075a7 */ /* 0x000f240008020145 */
[----:B----4-:R-:W-:Y:S05]  /*7790*/  @!P1 BRA `(.L_x_118) ;  /* 0x0000004c00fc9947 */ /* 0x010fea0003800000 */
.L_x_235:
[----:B------:R-:W-:Y:S04]  /*77a0*/  BSSY B0, `(.L_x_119) ;  /* 0x0000012000007945 */ /* 0x000fe80003800000 */
[----:B------:R-:W-:Y:S05]  /*77b0*/  @P0 BRA `(.L_x_120) ;  /* 0x0000000000400947 */ /* 0x000fea0003800000 */
[----:B------:R-:W-:Y:S02]  /*77c0*/  UIADD3 UR19, UR11, 0x20, URZ ;  /* 0x000000200b137890 */ /* 0x000fe4000fffe03f */
        /* <DEDUP_REMOVED lines=8> */
[----:B------:R-:W-:Y:S01]  /*7850*/  UMOV UR15, UR19 ;  /* 0x00000013000f7c82 */ /* 0x000fe20008000000 */
[----:B------:R4:W-:Y:S03]  /*7860*/  UTMALDG.2D [UR16], [UR6], desc[UR8] ;  /* 0x00000810060075b4 */ /* 0x0009e60008009000 */
[----:B------:R4:W-:Y:S02]  /*7870*/  UTMALDG.2D [UR12], [UR6], desc[UR8] ;  /* 0x0000080c060075b4 */ /* 0x0009e40008009000 */
[----:B----4-:R-:W-:Y:S05]  /*7880*/  @!P2 BRA `(.L_x_121) ;  /* 0x000000000004a947 */ /* 0x010fea0003800000 */
[----:B------:R-:W-:Y:S01]  /*7890*/  BPT.TRAP 0x1 ;  /* 0x000000040000795c */ /* 0x000fe20000300000 */
.L_x_121:
[----:B--23--:R-:W2:Y:S02]  /*78a0*/  LDC R3, c[0x0][0x828] ;  /* 0x00020a00ff037b82 */ /* 0x00cea40000000800 */
[----:B--2---:R4:W-:Y:S02]  /*78b0*/  SYNCS.ARRIVE.TRANS64.RED.A0TR RZ, [UR5+0x384e8], R3 ;  /* 0x0384e803ffff79a7 */ /* 0x0049e40008300405 */
.L_x_120:
[----:B------:R-:W-:Y:S05]  /*78c0*/  BSYNC B0 ;  /* 0x0000000000007941 */ /* 0x000fea0003800000 */
.L_x_119:
[----:B------:R-:W-:Y:S05]  /*78d0*/  @!P2 BRA `(.L_x_122) ;  /* 0x000000000004a947 */ /* 0x000fea0003800000 */
[----:B------:R-:W-:Y:S01]  /*78e0*/  BPT.TRAP 0x1 ;  /* 0x000000040000795c */ /* 0x000fe20000300000 */
.L_x_122:
[----:B------:R-:W-:-:S04]  /*78f0*/  UIADD3 UR8, UR5, 0x384e8, URZ ;  /* 0x000384e805087890 */ /* 0x000fc8000fffe03f */
[----:B------:R-:W-:-:S09]  /*7900*/  UPRMT UR8, UR41, 0x654, UR8 ;  /* 0x0000065429087896 */ /* 0x000fd20008000008 */
[----:B------:R-:W-:Y:S01]  /*7910*/  SYNCS.ARRIVE.TRANS64.RED.A1T0 RZ, [UR8], RZ ;  /* 0x000000ffffff79a7 */ /* 0x000fe20008100408 */
[----:B------:R-:W-:Y:S05]  /*7920*/  @!P2 BRA `(.L_x_123) ;  /* 0x000000000004a947 */ /* 0x000fea0003800000 */
[----:B------:R-:W-:Y:S01]  /*7930*/  BPT.TRAP 0x1 ;  /* 0x000000040000795c */ /* 0x000fe20000300000 */
.L_x_123:
[----:B------:R-:W5:Y:S02]  /*7940*/  SYNCS.PHASECHK.TRANS64.TRYWAIT P1, [UR5+0x38510], R2 ;  /* 0x03851002ff0075a7 */ /* 0x000f640008020145 */
[----:B-----5:R-:W-:Y:S05]  /*7950*/  @!P1 BRA `(.L_x_124) ;  /* 0x0000004c00a49947 */ /* 0x020fea0003800000 */
.L_x_236:
        /* <DEDUP_REMOVED lines=14> */
[----:B-1----:R-:W-:Y:S05]  /*7a40*/  @!P2 BRA `(.L_x_127) ;  /* 0x000000000004a947 */ /* 0x002fea0003800000 */
[----:B------:R-:W-:Y:S01]  /*7a50*/  BPT.TRAP 0x1 ;  /* 0x000000040000795c */ /* 0x000fe20000300000 */
.L_x_127:
[----:B--234-:R-:W1:Y:S02]  /*7a60*/  LDC R3, c[0x0][0x828] ;  /* 0x00020a00ff037b82 */ /* 0x01ce640000000800 */
[----:B-1----:R1:W-:Y:S02]  /*7a70*/  SYNCS.ARRIVE.TRANS64.RED.A0TR RZ, [UR5+0x384f0], R3 ;  /* 0x0384f003ffff79a7 */ /* 0x0023e40008300405 */
.L_x_126:
[----:B------:R-:W-:Y:S05]  /*7a80*/  BSYNC B0 ;  /* 0x0000000000007941 */ /* 0x000fea0003800000 */
.L_x_125:
[----:B------:R-:W-:Y:S05]  /*7a90*/  @!P2 BRA `(.L_x_128) ;  /* 0x000000000004a947 */ /* 0x000fea0003800000 */
[----:B------:R-:W-:Y:S01]  /*7aa0*/  BPT.TRAP 0x1 ;  /* 0x000000040000795c */ /* 0x000fe20000300000 */
.L_x_128:
[----:B------:R-:W-:-:S04]  /*7ab0*/  UIADD3 UR8, UR5, 0x384f0, URZ ;  /* 0x000384f005087890 */ /* 0x000fc8000fffe03f */
[----:B------:R-:W-:-:S09]  /*7ac0*/  UPRMT UR8, UR41, 0x654, UR8 ;  /* 0x0000065429087896 */ /* 0x000fd20008000008 */
[----:B------:R-:W-:Y:S01]  /*7ad0*/  SYNCS.ARRIVE.TRANS64.RED.A1T0 RZ, [UR8], RZ ;  /* 0x000000ffffff79a7 */ /* 0x000fe20008100408 */
[----:B------:R-:W-:Y:S05]  /*7ae0*/  @!P2 BRA `(.L_x_129) ;  /* 0x000000000004a947 */ /* 0x000fea0003800000 */
[----:B------:R-:W-:Y:S01]  /*7af0*/  BPT.TRAP 0x1 ;  /* 0x000000040000795c */ /* 0x000fe20000300000 */
.L_x_129:
[----:B------:R-:W5:Y:S02]  /*7b00*/  SYNCS.PHASECHK.TRANS64.TRYWAIT P1, [UR5+0x38518], R2 ;  /* 0x03851802ff0075a7 */ /* 0x000f640008020145 */
[----:B-----5:R-:W-:Y:S05]  /*7b10*/  @!P1 BRA `(.L_x_130) ;  /* 0x0000004c004c9947 */ /* 0x020fea0003800000 */
.L_x_237:
        /* <DEDUP_REMOVED lines=16> */
.L_x_133:
[----:B--2---:R-:W1:Y:S02]  /*7c20*/  LDC R2, c[0x0][0x828] ;  /* 0x00020a00ff027b82 */ /* 0x004e640000000800 */
[----:B-1----:R1:W-:Y:S02]  /*7c30*/  SYNCS.ARRIVE.TRANS64.RED.A0TR RZ, [UR5+0x384f8], R2 ;  /* 0x0384f802ffff79a7 */ /* 0x0023e40008300405 */
.L_x_132:
[----:B------:R-:W-:Y:S05]  /*7c40*/  BSYNC B0 ;  /* 0x0000000000007941 */ /* 0x000fea0003800000 */
.L_x_131:
[----:B------:R-:W-:Y:S05]  /*7c50*/  @!P2 BRA `(.L_x_134) ;  /* 0x000000000004a947 */ /* 0x000fea0003800000 */
[----:B------:R-:W-:Y:S01]  /*7c60*/  BPT.TRAP 0x1 ;  /* 0x000000040000795c */ /* 0x000fe20000300000 */
.L_x_134:
[----:B-1----:R-:W-:Y:S01]  /*7c70*/  ISETP.NE.AND P0, PT, R7, RZ, PT ;  /* 0x000000ff0700720c */ /* 0x002fe20003f05270 */
[----:B------:R-:W-:Y:S01]  /*7c80*/  UIADD3 UR8, UR5, 0x384f8, URZ ;  /* 0x000384f805087890 */ /* 0x000fe2000fffe03f */
[CC--:B------:R-:W-:Y:S02]  /*7c90*/  ISETP.NE.AND P3, PT, R18.reuse, R6.reuse, PT ;  /* 0x000000061200720c */ /* 0x0c0fe40003f65270 */
[----:B------:R-:W-:Y:S01]  /*7ca0*/  ISETP.EQ.OR P0, PT, R18, R6, !P0 ;  /* 0x000000061200720c */ /* 0x000fe20004702670 */
[----:B------:R-:W-:Y:S01]  /*7cb0*/  UPRMT UR8, UR41, 0x654, UR8 ;  /* 0x0000065429087896 */ /* 0x000fe20008000008 */
[----:B------:R-:W-:-:S08]  /*7cc0*/  LOP3.LUT R0, R0, 0x1, RZ, 0x3c, !PT ;  /* 0x0000000100007812 */ /* 0x000fd000078e3cff */
[----:B------:R-:W-:Y:S03]  /*7cd0*/  SYNCS.ARRIVE.TRANS64.RED.A1T0 RZ, [UR8], RZ ;  /* 0x000000ffffff79a7 */ /* 0x000fe60008100408 */
[----:B------:R-:W-:Y:S05]  /*7ce0*/  @P0 BRA `(.L_x_135) ;  /* 0x0000000400040947 */ /* 0x000fea0003800000 */
[----:B------:R-:W-:Y:S01]  /*7cf0*/  ELECT P0, URZ, PT ;  /* 0x00000000003f782f */ /* 0x000fe20003800000 */
[----:B------:R-:W-:-:S12]  /*7d00*/  BSSY B0, `(.L_x_136) ;  /* 0x0000032000007945 */ /* 0x000fd80003800000 */
[----:B------:R-:W-:Y:S05]  /*7d10*/  @!P0 BRA `(.L_x_137) ;  /* 0x0000000000c08947 */ /* 0x000fea0003800000 */
[----:B--234-:R-:W1:Y:S08]  /*7d20*/  LDC.64 R2, c[0x0][0x290] ;  /* 0x0000a400ff027b82 */ /* 0x01ce700000000a00 */
[----:B------:R-:W2:Y:S08]  /*7d30*/  LDC.64 R14, c[0x0][0x808] ;  /* 0x00020200ff0e7b82 */ /* 0x000eb00000000a00 */
[----:B------:R-:W3:Y:S01]  /*7d40*/  LDC.64 R16, c[0x0][0x810] ;  /* 0x00020400ff107b82 */ /* 0x000ee20000000a00 */
[----:B-1----:R-:W-:-:S05]  /*7d50*/  IMAD.WIDE R2, R6, 0xc, R2 ;  /* 0x0000000c06027825 */ /* 0x002fca00078e0202 */
[----:B------:R1:W5:Y:S04]  /*7d60*/  LDG.E R10, desc[UR56][R2.64] ;  /* 0x00000038020a7981 */ /* 0x000368000c1e1900 */
[----:B------:R1:W5:Y:S01]  /*7d70*/  LDG.E R13, desc[UR56][R2.64+0x4] ;  /* 0x00000438020d7981 */ /* 0x000362000c1e1900 */
[----:B--2---:R-:W-:Y:S02]  /*7d80*/  ISETP.NE.U32.AND P0, PT, R14, RZ, PT ;  /* 0x000000ff0e00720c */ /* 0x004fe40003f05070 */
[----:B------:R-:W-:Y:S02]  /*7d90*/  SHF.R.S32.HI R8, RZ, 0x1f, R6 ;  /* 0x0000001fff087819 */ /* 0x000fe40000011406 */
[----:B------:R-:W-:Y:S02]  /*7da0*/  ISETP.NE.AND.EX P0, PT, R15, RZ, PT, P0 ;  /* 0x000000ff0f00720c */ /* 0x000fe40003f05300 */
[----:B---3--:R-:W-:-:S04]  /*7db0*/  ISETP.NE.U32.AND P1, PT, R16, RZ, PT ;  /* 0x000000ff1000720c */ /* 0x008fc80003f25070 */
[----:B------:R-:W-:-:S07]  /*7dc0*/  ISETP.NE.AND.EX P1, PT, R17, RZ, PT, P1 ;  /* 0x000000ff1100720c */ /* 0x000fce0003f25310 */
[----:B-1----:R-:W-:Y:S06]  /*7dd0*/  @!P0 BRA `(.L_x_138) ;  /* 0x0000000000108947 */ /* 0x002fec0003800000 */
[----:B------:R-:W-:-:S04]  /*7de0*/  LEA R2, P0, R6, R14, 0x3 ;  /* 0x0000000e06027211 */ /* 0x000fc800078018ff */
[----:B------:R-:W-:-:S06]  /*7df0*/  LEA.HI.X R3, R6, R15, R8, 0x3, P0 ;  /* 0x0000000f06037211 */ /* 0x000fcc00000f1c08 */
[----:B------:R-:W2:Y:S04]  /*7e00*/  LDG.E.64 R2, desc[UR56][R2.64] ;  /* 0x0000003802027981 */ /* 0x000ea8000c1e1b00 */
[----:B--2---:R1:W-:Y:S02]  /*7e10*/  STS.64 [UR24], R2 ;  /* 0x00000002ff007988 */ /* 0x0043e40008000a18 */
.L_x_138:
[----:B------:R-:W-:Y:S05]  /*7e20*/  @!P1 BRA `(.L_x_137) ;  /* 0x00000000007c9947 */ /* 0x000fea0003800000 */
[----:B-1----:R-:W-:-:S04]  /*7e30*/  LEA R2, P0, R6, R16, 0x3 ;  /* 0x0000001006027211 */ /* 0x002fc800078018ff */
[----:B------:R-:W-:Y:S02]  /*7e40*/  LEA.HI.X R3, R6, R17, R8, 0x3, P0 ;  /* 0x0000001106037211 */ /* 0x000fe400000f1c08 */
[----:B------:R-:W1:Y:S04]  /*7e50*/  LDS R8, [UR24+0x1c] ;  /* 0x00001c18ff087984 */ /* 0x000e680008000800 */
[----:B------:R-:W2:Y:S01]  /*7e60*/  LDG.E.64 R2, desc[UR56][R2.64] ;  /* 0x0000003802027981 */ /* 0x000ea2000c1e1b00 */
        /* <DEDUP_REMOVED lines=13> */
[----:B------:R1:W-:Y:S04]  /*7f40*/  STS [UR24+0x1c], R8 ;  /* 0x00001c08ff007988 */ /* 0x0003e80008000818 */
[----:B------:R-:W2:Y:S01]  /*7f50*/  LDS R11, [UR24+0x1c] ;  /* 0x00001c18ff0b7984 */ /* 0x000ea20008000800 */
[----:B-1---5:R-:W-:Y:S01]  /*7f60*/  VIADD R8, R10, 0xffffffff ;  /* 0xffffffff0a087836 */ /* 0x022fe20000000000 */
[----:B--2---:R-:W-:-:S05]  /*7f70*/  LOP3.LUT R11, R11, 0xf0, RZ, 0xb8, !PT ;  /* 0x000000f00b0b7812 */ /* 0x004fca00078eb8ff */
[----:B------:R1:W-:Y:S04]  /*7f80*/  STS [UR24+0x1c], R11 ;  /* 0x00001c0bff007988 */ /* 0x0003e80008000818 */
[----:B------:R-:W2:Y:S01]  /*7f90*/  LDS R9, [UR24+0x1c] ;  /* 0x00001c18ff097984 */ /* 0x000ea20008000800 */
[----:B-1----:R-:W-:Y:S02]  /*7fa0*/  CS2R R10, SRZ ;  /* 0x00000000000a7805 */ /* 0x002fe4000001ff00 */
[----:B--2---:R-:W-:Y:S01]  /*7fb0*/  LOP3.LUT R17, R9, 0xf00, RZ, 0xb8, !PT ;  /* 0x00000f0009117812 */ /* 0x004fe200078eb8ff */
[----:B------:R-:W-:-:S04]  /*7fc0*/  VIADD R9, R13, 0xffffffff ;  /* 0xffffffff0d097836 */ /* 0x000fc80000000000 */
[----:B------:R-:W-:Y:S04]  /*7fd0*/  STS.64 [UR24+0x18], R16 ;  /* 0x00001810ff007988 */ /* 0x000fe80008000a18 */
[----:B------:R-:W1:Y:S04]  /*7fe0*/  LDS R15, [UR24+0x1c] ;  /* 0x00001c18ff0f7984 */ /* 0x000e680008000800 */
[----:B------:R2:W-:Y:S01]  /*7ff0*/  STS.128 [UR24+0x20], R8 ;  /* 0x00002008ff007988 */ /* 0x0005e20008000c18 */
[----:B-1----:R-:W-:-:S05]  /*8000*/  LOP3.LUT R2, R15, 0xf000, RZ, 0xb8, !PT ;  /* 0x0000f0000f027812 */ /* 0x002fca00078eb8ff */
[----:B------:R2:W-:Y:S02]  /*8010*/  STS [UR24+0x1c], R2 ;  /* 0x00001c02ff007988 */ /* 0x0005e40008000818 */
.L_x_137:
[----:B------:R-:W-:Y:S05]  /*8020*/  BSYNC B0 ;  /* 0x0000000000007941 */ /* 0x000fea0003800000 */
.L_x_136:
[----:B-12---:R-:W1:Y:S01]  /*8030*/  S2R R2, SR_LANEID ;  /* 0x0000000000027919 */ /* 0x006e620000000000 */
[----:B------:R-:W-:Y:S01]  /*8040*/  NOP ;  /* 0x0000000000007918 */ /* 0x000fe20000000000 */
[----:B------:R-:W-:Y:S01]  /*8050*/  ELECT P0, URZ, PT ;  /* 0x00000000003f782f */ /* 0x000fe20003800000 */
[----:B------:R-:W-:Y:S01]  /*8060*/  BSSY B0, `(.L_x_139) ;  /* 0x0000008000007945 */ /* 0x000fe20003800000 */
[----:B-1----:R-:W-:-:S05]  /*8070*/  IMAD.SHL.U32 R8, R2, 0x4, RZ ;  /* 0x0000000402087824 */ /* 0x002fca00078e00ff */
[----:B------:R1:W2:Y:S01]  /*8080*/  LDS R9, [R8+UR24] ;  /* 0x0000001808097984 */ /* 0x0002a20008000800 */
[----:B------:R-:W-:-:S05]  /*8090*/  IADD3 R2, P1, R8, UR6, RZ ;  /* 0x0000000608027c10 */ /* 0x000fca000ff3e0ff */
[----:B---34-:R-:W-:Y:S01]  /*80a0*/  IMAD.X R3, RZ, RZ, UR7, P1 ;  /* 0x00000007ff037e24 */ /* 0x018fe200088e06ff */
[----:B------:R-:W-:Y:S07]  /*80b0*/  @!P0 BRA `(.L_x_140) ;  /* 0x0000000000088947 */ /* 0x000fee0003800000 */
[----:B------:R0:W-:Y:S01]  /*80c0*/  UTMACMDFLUSH ;  /* 0x00000000000079b7 */ /* 0x0001e20000000000 */
[----:B------:R-:W-:-:S04]  /*80d0*/  DEPBAR.LE SB0, 0x0 ;  /* 0x000080000000791a */ /* 0x000fc80000000000 */
.L_x_140:
[----:B------:R-:W-:Y:S05]  /*80e0*/  BSYNC B0 ;  /* 0x0000000000007941 */ /* 0x000fea0003800000 */
.L_x_139:
[----:B--2---:R2:W5:Y:S02]  /*80f0*/  ATOMG.E.EXCH.STRONG.GPU PT, RZ, [R2], R9 ;  /* 0x0000000902ff73a8 */ /* 0x00456400041ee100 */
.L_x_135:
[----:B------:R-:W-:Y:S01]  /*8100*/  UIADD3 UR4, UR4, 0x1, URZ ;  /* 0x0000000104047890 */ /* 0x000fe2000fffe03f */
[----:B------:R-:W-:Y:S01]  /*8110*/  ISETP.NE.AND P0, PT, R7, RZ, PT ;  /* 0x000000ff0700720c */ /* 0x000fe20003f05270 */
[----:B------:R-:W-:Y:S01]  /*8120*/  IMAD.MOV.U32 R16, RZ, RZ, R4 ;  /* 0x000000ffff107224 */ /* 0x000fe200078e0004 */
[----:B--2---:R-:W-:Y:S01]  /*8130*/  SEL R2, RZ, 0x1, !P3 ;  /* 0x00000001ff027807 */ /* 0x004fe20005800000 */
[----:B------:R-:W-:Y:S01]  /*8140*/  UISETP.NE.AND UP0, UPT, UR4, 0x8, UPT ;  /* 0x000000080400788c */ /* 0x000fe2000bf05270 */
[----:B------:R-:W-:Y:S02]  /*8150*/  IMAD.MOV.U32 R17, RZ, RZ, R5 ;  /* 0x000000ffff117224 */ /* 0x000fe400078e0005 */
[----:B------:R-:W-:Y:S01]  /*8160*/  IMAD.MOV.U32 R18, RZ, RZ, R6 ;  /* 0x000000ffff127224 */ /* 0x000fe200078e0006 */
[----:B------:R-:W-:Y:S02]  /*8170*/  USEL UR8, URZ, 0x1, UP0 ;  /* 0x000000013f087887 */ /* 0x000fe40008000000 */
[----:B------:R-:W-:-:S04]  /*8180*/  USEL UR4, UR4, URZ, UP0 ;  /* 0x0000003f04047287 */ /* 0x000fc80008000000 */
[----:B------:R-:W-:Y:S01]  /*8190*/  LOP3.LUT R12, R12, UR8, RZ, 0x3c, !PT ;  /* 0x000000080c0c7c12 */ /* 0x000fe2000f8e3cff */
[----:B------:R-:W-:Y:S07]  /*81a0*/  @P0 BRA `(.L_x_141) ;  /* 0xfffffff000300947 */ /* 0x000fee000383ffff */
[----:B-----5:R-:W-:Y:S01]  /*81b0*/  ELECT P0, URZ, PT ;  /* 0x00000000003f782f */ /* 0x020fe20003800000 */
[----:B------:R-:W-:-:S12]  /*81c0*/  BSSY B0, `(.L_x_142) ;  /* 0x0000017000007945 */ /* 0x000fd80003800000 */
[----:B------:R-:W-:Y:S05]  /*81d0*/  @!P0 BRA `(.L_x_143) ;  /* 0x0000000000548947 */ /* 0x000fea0003800000 */
[----:B------:R-:W-:Y:S05]  /*81e0*/  @!P2 BRA `(.L_x_144) ;  /* 0x000000000004a947 */ /* 0x000fea0003800000 */
[----:B------:R-:W-:Y:S01]  /*81f0*/  BPT.TRAP 0x1 ;  /* 0x000000040000795c */ /* 0x000fe20000300000 */
.L_x_144:
[----:B------:R-:W-:-:S04]  /*8200*/  SHF.L.U32 R2, R0, 0x1f, RZ ;  /* 0x0000001f00027819 */ /* 0x000fc800000006ff */
[----:B------:R-:W2:Y:S02]  /*8210*/  SYNCS.PHASECHK.TRANS64.TRYWAIT P0, [UR5+0x38500], R2 ;  /* 0x03850002ff0075a7 */ /* 0x000ea40008000145 */
[----:B--2---:R-:W-:Y:S05]  /*8220*/  @!P0 BRA `(.L_x_145) ;  /* 0x0000004400a08947 */ /* 0x004fea0003800000 */
.L_x_238:
[----:B------:R-:W-:Y:S05]  /*8230*/  @!P2 BRA `(.L_x_146) ;  /* 0x000000000004a947 */ /* 0x000fea0003800000 */
[----:B------:R-:W-:Y:S01]  /*8240*/  BPT.TRAP 0x1 ;  /* 0x000000040000795c */ /* 0x000fe20000300000 */
.L_x_146:
[----:B------:R-:W5:Y:S02]  /*8250*/  SYNCS.PHASECHK.TRANS64.TRYWAIT P0, [UR5+0x38508], R2 ;  /* 0x03850802ff0075a7 */ /* 0x000f640008000145 */
[----:B-----5:R-:W-:Y:S05]  /*8260*/  @!P0 BRA `(.L_x_147) ;  /* 0x0000004400a88947 */ /* 0x020fea0003800000 */
.L_x_239:
[----:B------:R-:W-:Y:S05]  /*8270*/  @!P2 BRA `(.L_x_148) ;  /* 0x000000000004a947 */ /* 0x000fea0003800000 */
[----:B------:R-:W-:Y:S01]  /*8280*/  BPT.TRAP 0x1 ;  /* 0x000000040000795c */ /* 0x000fe20000300000 */
.L_x_148:
[----:B------:R-:W5:Y:S02]  /*8290*/  SYNCS.PHASECHK.TRANS64.TRYWAIT P0, [UR5+0x38510], R2 ;  /* 0x03851002ff0075a7 */ /* 0x000f640008000145 */
[----:B-----5:R-:W-:Y:S05]  /*82a0*/  @!P0 BRA `(.L_x_149) ;  /* 0x0000004400b08947 */ /* 0x020fea0003800000 */
.L_x_240:
[----:B------:R-:W-:Y:S05]  /*82b0*/  @!P2 BRA `(.L_x_150) ;  /* 0x000000000004a947 */ /* 0x000fea0003800000 */
[----:B------:R-:W-:Y:S01]  /*82c0*/  BPT.TRAP 0x1 ;  /* 0x000000040000795c */ /* 0x000fe20000300000 */
.L_x_150:
[----:B--2---:R-:W-:Y:S01]  /*82d0*/  SHF.L.U32 R2, R0, 0x1f, RZ ;  /* 0x0000001f00027819 */ /* 0x004fe200000006ff */
[----:B---34-:R-:W-:-:S04]  /*82e0*/  IMAD.U32 R3, RZ, RZ, UR5 ;  /* 0x00000005ff037e24 */ /* 0x018fc8000f8e00ff */
[----:B------:R2:W3:Y:S03]  /*82f0*/  SYNCS.PHASECHK.TRANS64.TRYWAIT P0, [R3+URZ+0x38518], R2 ;  /* 0x03851802030075a7 */ /* 0x0004e6000800017f */
[----:B---3--:R-:W-:Y:S05]  /*8300*/  @!P0 NANOSLEEP.SYNCS 0x989680 ;  /* 0x009896800000895d */ /* 0x008fea0003900000 */
[----:B------:R-:W3:Y:S02]  /*8310*/  @!P0 SYNCS.PHASECHK.TRANS64 P0, [R3+URZ+0x38518], R2 ;  /* 0x03851802030085a7 */ /* 0x000ee4000800007f */
[----:B---3--:R-:W-:Y:S05]  /*8320*/  @!P0 BRA `(.L_x_150) ;  /* 0xfffffffc00e88947 */ /* 0x008fea000383ffff */
.L_x_143:
[----:B------:R-:W-:Y:S05]  /*8330*/  BSYNC B0 ;  /* 0x0000000000007941 */ /* 0x000fea0003800000 */
.L_x_142:
[----:B------:R-:W-:Y:S05]  /*8340*/  EXIT ;  /* 0x000000000000794d */ /* 0x000fea0003800000 */
.L_x_96:
[----:B------:R-:W1:Y:S01]  /*8350*/  S2UR UR4, SR_CTAID.Y ;  /* 0x00000000000479c3 */ /* 0x000e620000002600 */
[----:B------:R-:W3:Y:S01]  /*8360*/  S2R R32, SR_LANEID ;  /* 0x0000000000207919 */ /* 0x000ee20000000000 */
[----:B------:R-:W-:Y:S01]  /*8370*/  ELECT P0, URZ, PT ;  /* 0x00000000003f782f */ /* 0x000fe20003800000 */
[----:B------:R-:W-:Y:S01]  /*8380*/  BSSY B0, `(.L_x_151) ;  /* 0x0000037000007945 */ /* 0x000fe20003800000 */
[----:B------:R-:W-:Y:S01]  /*8390*/  ULDC.64 UR8, c[0x0][0x508] ;  /* 0x0001420000087ab9 */ /* 0x000fe20000000a00 */
[----:B-1----:R-:W-:-:S04]  /*83a0*/  UIMAD UR4, UR4, UR39, UR40 ;  /* 0x00000027040472a4 */ /* 0x002fc8000f8e0228 */
[----:B------:R-:W-:-:S06]  /*83b0*/  UIMAD.WIDE UR8, UR4, 0x80, UR8 ;  /* 0x00000080040878a5 */ /* 0x000fcc000f8e0208 */
[----:B------:R-:W-:Y:S06]  /*83c0*/  @!P0 BRA `(.L_x_152) ;  /* 0x0000000000c88947 */ /* 0x000fec0003800000 */
[----:B------:R-:W1:Y:S01]  /*83d0*/  LDC.64 R20, c[0x0][0x300] ;  /* 0x0000c000ff147b82 */ /* 0x000e620000000a00 */
[----:B------:R-:W-:Y:S02]  /*83e0*/  UMOV UR4, 0x400 ;  /* 0x0000040000047882 */ /* 0x000fe40000000000 */
[----:B--2---:R-:W-:-:S05]  /*83f0*/  ULEA UR4, UR41, UR4, 0x18 ;  /* 0x0000000429047291 */ /* 0x004fca000f8ec03f */
[----:B------:R-:W1:Y:S08]  /*8400*/  LDC.64 R22, c[0x0][0x308] ;  /* 0x0000c200ff167b82 */ /* 0x000e700000000a00 */
[----:B------:R-:W2:Y:S08]  /*8410*/  LDC.64 R12, c[0x0][0x310] ;  /* 0x0000c400ff0c7b82 */ /* 0x000eb00000000a00 */
[----:B------:R-:W2:Y:S08]  /*8420*/  LDC.64 R14, c[0x0][0x318] ;  /* 0x0000c600ff0e7b82 */ /* 0x000eb00000000a00 */
[----:B------:R-:W4:Y:S01]  /*8430*/  LDC.64 R8, c[0x0][0x320] ;  /* 0x0000c800ff087b82 */ /* 0x000f220000000a00 */
[----:B-1----:R1:W-:Y:S07]  /*8440*/  STS.128 [UR4+0x38600], R20 ;  /* 0x03860014ff007988 */ /* 0x0023ee0008000c04 */
[----:B------:R-:W4:Y:S08]  /*8450*/  LDC.64 R10, c[0x0][0x328] ;  /* 0x0000ca00ff0a7b82 */ /* 0x000f300000000a00 */
[----:B------:R-:W5:Y:S01]  /*8460*/  LDC.64 R4, c[0x0][0x330] ;  /* 0x0000cc00ff047b82 */ /* 0x000f620000000a00 */
[----:B--2---:R2:W-:Y:S07]  /*8470*/  STS.128 [UR4+0x38610], R12 ;  /* 0x0386100cff007988 */ /* 0x0045ee0008000c04 */
[----:B------:R-:W5:Y:S01]  /*8480*/  LDC.64 R6, c[0x0][0x338] ;  /* 0x0000ce00ff067b82 */ /* 0x000f620000000a00 */
[----:B----4-:R4:W-:Y:S07]  /*8490*/  STS.128 [UR4+0x38620], R8 ;  /* 0x03862008ff007988 */ /* 0x0109ee0008000c04 */
[----:B------:R-:W3:Y:S08]  /*84a0*/  LDC.64 R28, c[0x0][0x340] ;  /* 0x0000d000ff1c7b82 */ /* 0x000ef00000000a00 */
[----:B------:R-:W3:Y:S01]  /*84b0*/  LDC.64 R30, c[0x0][0x348] ;  /* 0x0000d200ff1e7b82 */ /* 0x000ee20000000a00 */
[----:B-----5:R5:W-:Y:S07]  /*84c0*/  STS.128 [UR4+0x38630], R4 ;  /* 0x03863004ff007988 */ /* 0x020bee0008000c04 */
[----:B------:R-:W4:Y:S08]  /*84d0*/  LDC.64 R24, c[0x0][0x350] ;  /* 0x0000d400ff187b82 */ /* 0x000f300000000a00 */
[----:B------:R-:W4:Y:S08]  /*84e0*/  LDC.64 R26, c[0x0][0x358] ;  /* 0x0000d600ff1a7b82 */ /* 0x000f300000000a00 */
[----:B-1----:R-:W1:Y:S01]  /*84f0*/  LDC.64 R20, c[0x0][0x360] ;  /* 0x0000d800ff147b82 */ /* 0x002e620000000a00 */
[----:B---3--:R3:W-:Y:S07]  /*8500*/  STS.128 [UR4+0x38640], R28 ;  /* 0x0386401cff007988 */ /* 0x0087ee0008000c04 */
[----:B------:R-:W1:Y:S08]  /*8510*/  LDC.64 R22, c[0x0][0x368] ;  /* 0x0000da00ff167b82 */ /* 0x000e700000000a00 */
[----:B--2---:R-:W2:Y:S01]  /*8520*/  LDC.64 R12, c[0x0][0x370] ;  /* 0x0000dc00ff0c7b82 */ /* 0x004ea20000000a00 */
[----:B----4-:R4:W-:Y:S07]  /*8530*/  STS.128 [UR4+0x38650], R24 ;  /* 0x03865018ff007988 */ /* 0x0109ee0008000c04 */
[----:B------:R-:W2:Y:S08]  /*8540*/  LDC.64 R14, c[0x0][0x378] ;  /* 0x0000de00ff0e7b82 */ /* 0x000eb00000000a00 */
[----:B------:R-:W3:Y:S01]  /*8550*/  LDC.64 R8, c[0x0][0x400] ;  /* 0x00010000ff087b82 */ /* 0x000ee20000000a00 */
[----:B-1----:R1:W-:Y:S07]  /*8560*/  STS.128 [UR4+0x38660], R20 ;  /* 0x03866014ff007988 */ /* 0x0023ee0008000c04 */
[----:B------:R-:W3:Y:S08]  /*8570*/  LDC.64 R10, c[0x0][0x408] ;  /* 0x00010200ff0a7b82 */ /* 0x000ef00000000a00 */
[----:B-----5:R-:W5:Y:S01]  /*8580*/  LDC.64 R4, c[0x0][0x410] ;  /* 0x00010400ff047b82 */ /* 0x020f620000000a00 */
[----:B--2---:R2:W-:Y:S07]  /*8590*/  STS.128 [UR4+0x38670], R12 ;  /* 0x0386700cff007988 */ /* 0x0045ee0008000c04 */
[----:B------:R-:W5:Y:S01]  /*85a0*/  LDC.64 R6, c[0x0][0x418] ;  /* 0x00010600ff067b82 */ /* 0x000f620000000a00 */
[----:B---3--:R3:W-:Y:S07]  /*85b0*/  STS.128 [UR4+0x38680], R8 ;  /* 0x03868008ff007988 */ /* 0x0087ee0008000c04 */
[----:B------:R-:W2:Y:S08]  /*85c0*/  LDC.64 R28, c[0x0][0x420] ;  /* 0x00010800ff1c7b82 */ /* 0x000eb00000000a00 */
[----:B------:R-:W2:Y:S01]  /*85d0*/  LDC.64 R30, c[0x0][0x428] ;  /* 0x00010a00ff1e7b82 */ /* 0x000ea20000000a00 */
[----:B-----5:R5:W-:Y:S07]  /*85e0*/  STS.128 [UR4+0x38690], R4 ;  /* 0x03869004ff007988 */ /* 0x020bee0008000c04 */
[----:B----4-:R-:W4:Y:S08]  /*85f0*/  LDC.64 R24, c[0x0][0x430] ;  /* 0x00010c00ff187b82 */ /* 0x010f300000000a00 */
[----:B------:R-:W4:Y:S08]  /*8600*/  LDC.64 R26, c[0x0][0x438] ;  /* 0x00010e00ff1a7b82 */ /* 0x000f300000000a00 */
[----:B-1----:R-:W1:Y:S01]  /*8610*/  LDC.64 R20, c[0x0][0x440] ;  /* 0x00011000ff147b82 */ /* 0x002e620000000a00 */
[----:B--2---:R2:W-:Y:S07]  /*8620*/  STS.128 [UR4+0x386a0], R28 ;  /* 0x0386a01cff007988 */ /* 0x0045ee0008000c04 */
[----:B------:R-:W1:Y:S08]  /*8630*/  LDC.64 R22, c[0x0][0x448] ;  /* 0x00011200ff167b82 */ /* 0x000e700000000a00 */
[----:B------:R-:W2:Y:S01]  /*8640*/  LDC.64 R12, c[0x0][0x450] ;  /* 0x00011400ff0c7b82 */ /* 0x000ea20000000a00 */
[----:B----4-:R4:W-:Y:S07]  /*8650*/  STS.128 [UR4+0x386b0], R24 ;  /* 0x0386b018ff007988 */ /* 0x0109ee0008000c04 */
[----:B------:R-:W2:Y:S08]  /*8660*/  LDC.64 R14, c[0x0][0x458] ;  /* 0x00011600ff0e7b82 */ /* 0x000eb00000000a00 */
[----:B---3--:R-:W3:Y:S01]  /*8670*/  LDC.64 R8, c[0x0][0x460] ;  /* 0x00011800ff087b82 */ /* 0x008ee20000000a00 */
[----:B-1----:R4:W-:Y:S07]  /*8680*/  STS.128 [UR4+0x386c0], R20 ;  /* 0x0386c014ff007988 */ /* 0x0029ee0008000c04 */
[----:B------:R-:W3:Y:S08]  /*8690*/  LDC.64 R10, c[0x0][0x468] ;  /* 0x00011a00ff0a7b82 */ /* 0x000ef00000000a00 */
[----:B-----5:R-:W1:Y:S01]  /*86a0*/  LDC.64 R4, c[0x0][0x470] ;  /* 0x00011c00ff047b82 */ /* 0x020e620000000a00 */
[----:B--2---:R4:W-:Y:S07]  /*86b0*/  STS.128 [UR4+0x386d0], R12 ;  /* 0x0386d00cff007988 */ /* 0x0049ee0008000c04 */
[----:B------:R-:W1:Y:S01]  /*86c0*/  LDC.64 R6, c[0x0][0x478] ;  /* 0x00011e00ff067b82 */ /* 0x000e620000000a00 */
[----:B---3--:R4:W-:Y:S04]  /*86d0*/  STS.128 [UR4+0x386e0], R8 ;  /* 0x0386e008ff007988 */ /* 0x0089e80008000c04 */
[----:B-1----:R4:W-:Y:S02]  /*86e0*/  STS.128 [UR4+0x386f0], R4 ;  /* 0x0386f004ff007988 */ /* 0x0029e40008000c04 */
.L_x_152:
[----:B--2---:R-:W-:Y:S05]  /*86f0*/  BSYNC B0 ;  /* 0x0000000000007941 */ /* 0x004fea0003800000 */
.L_x_151:
[----:B------:R-:W-:Y:S01]  /*8700*/  ELECT P0, URZ, PT ;  /* 0x00000000003f782f */ /* 0x000fe20003800000 */
[----:B------:R-:W-:Y:S01]  /*8710*/  NOP ;  /* 0x0000000000007918 */ /* 0x000fe20000000000 */
[----:B------:R-:W-:Y:S11]  /*8720*/  BSSY B0, `(.L_x_153) ;  /* 0x0000050000007945 */ /* 0x000ff60003800000 */
[----:B------:R-:W-:Y:S05]  /*8730*/  @!P0 BRA `(.L_x_154) ;  /* 0x0000000400388947 */ /* 0x000fea0003800000 */
[C---:B----4-:R-:W-:Y:S01]  /*8740*/  IMAD.SHL.U32 R12, R18.reuse, 0x8, RZ ;  /* 0x00000008120c7824 */ /* 0x050fe200078e00ff */
[----:B------:R-:W-:Y:S01]  /*8750*/  ULDC.64 UR4, c[0x0][0x518] ;  /* 0x0001460000047ab9 */ /* 0x000fe20000000a00 */
[----:B------:R-:W-:Y:S01]  /*8760*/  ULDC.64 UR6, c[0x0][0x528] ;  /* 0x00014a0000067ab9 */ /* 0x000fe20000000a00 */
[----:B------:R-:W-:Y:S02]  /*8770*/  SHF.L.U64.HI R3, R18, 0x3, R3 ;  /* 0x0000000312037819 */ /* 0x000fe40000010203 */
[C---:B------:R-:W-:Y:S02]  /*8780*/  IADD3 R10, P0, R12.reuse, UR4, RZ ;  /* 0x000000040c0a7c10 */ /* 0x040fe4000ff1e0ff */
[----:B------:R-:W-:Y:S02]  /*8790*/  IADD3 R8, P1, R12, UR6, RZ ;  /* 0x000000060c087c10 */ /* 0x000fe4000ff3e0ff */
[C---:B------:R-:W-:Y:S01]  /*87a0*/  IADD3.X R11, R3.reuse, UR5, RZ, P0, !PT ;  /* 0x00000005030b7c10 */ /* 0x040fe200087fe4ff */
[----:B------:R-:W-:Y:S01]  /*87b0*/  ULDC.64 UR4, c[0x0][0x510] ;  /* 0x0001440000047ab9 */ /* 0x000fe20000000a00 */
[----:B------:R-:W-:Y:S01]  /*87c0*/  IADD3.X R9, R3, UR7, RZ, P1, !PT ;  /* 0x0000000703097c10 */ /* 0x000fe20008ffe4ff */
[----:B------:R-:W-:-:S03]  /*87d0*/  ULDC.64 UR6, c[0x0][0x520] ;  /* 0x0001480000067ab9 */ /* 0x000fc60000000a00 */
[----:B------:R-:W2:Y:S04]  /*87e0*/  LDG.E.64 R10, desc[UR56][R10.64] ;  /* 0x000000380a0a7981 */ /* 0x000ea8000c1e1b00 */
[----:B------:R-:W4:Y:S01]  /*87f0*/  LDG.E.64 R8, desc[UR56][R8.64] ;  /* 0x0000003808087981 */ /* 0x000f22000c1e1b00 */
[C---:B------:R-:W-:Y:S02]  /*8800*/  IADD3 R14, P0, R12.reuse, UR4, RZ ;  /* 0x000000040c0e7c10 */ /* 0x040fe4000ff1e0ff */
[----:B------:R-:W-:Y:S02]  /*8810*/  IADD3 R12, P1, R12, UR6, RZ ;  /* 0x000000060c0c7c10 */ /* 0x000fe4000ff3e0ff */
[C---:B------:R-:W-:Y:S02]  /*8820*/  IADD3.X R15, R3.reuse, UR5, RZ, P0, !PT ;  /* 0x00000005030f7c10 */ /* 0x040fe400087fe4ff */
[----:B------:R-:W-:-:S04]  /*8830*/  IADD3.X R13, R3, UR7, RZ, P1, !PT ;  /* 0x00000007030d7c10 */ /* 0x000fc80008ffe4ff */
[----:B------:R-:W5:Y:S04]  /*8840*/  LDG.E.64 R14, desc[UR56][R14.64] ;  /* 0x000000380e0e7981 */ /* 0x000f68000c1e1b00 */
[----:B------:R-:W3:Y:S01]  /*8850*/  LDG.E.64 R12, desc[UR56][R12.64] ;  /* 0x000000380c0c7981 */ /* 0x000ee2000c1e1b00 */
[----:B------:R-:W-:Y:S02]  /*8860*/  UMOV UR4, 0x400 ;  /* 0x0000040000047882 */ /* 0x000fe40000000000 */
[----:B------:R-:W-:-:S04]  /*8870*/  ULEA UR4, UR41, UR4, 0x18 ;  /* 0x0000000429047291 */ /* 0x000fc8000f8ec03f */
[----:B------:R-:W-:Y:S02]  /*8880*/  UIADD3 UR5, UR4, 0x38600, URZ ;  /* 0x0003860004057890 */ /* 0x000fe4000fffe03f */
[----:B------:R-:W-:-:S03]  /*8890*/  UIADD3 UR6, UR4, 0x38680, URZ ;  /* 0x0003868004067890 */ /* 0x000fc6000fffe03f */
[----:B------:R-:W1:Y:S01]  /*88a0*/  LDS R4, [UR4+0x3861c] ;  /* 0x03861c04ff047984 */ /* 0x000e620008000800 */
[----:B------:R-:W-:Y:S02]  /*88b0*/  IMAD.U32 R20, RZ, RZ, UR5 ;  /* 0x00000005ff147e24 */ /* 0x000fe4000f8e00ff */
[----:B------:R-:W-:Y:S01]  /*88c0*/  IMAD.U32 R22, RZ, RZ, UR6 ;  /* 0x00000006ff167e24 */ /* 0x000fe2000f8e00ff */
[----:B------:R-:W5:Y:S02]  /*88d0*/  LDS R5, [UR4+0x3869c] ;  /* 0x03869c04ff057984 */ /* 0x000f640008000800 */
[----:B------:R-:W-:Y:S02]  /*88e0*/  SHF.R.U64 R20, R20, 0x4, RZ ;  /* 0x0000000414147819 */ /* 0x000fe400000012ff */
[----:B------:R-:W-:Y:S01]  /*88f0*/  SHF.R.U64 R22, R22, 0x4, RZ ;  /* 0x0000000416167819 */ /* 0x000fe200000012ff */
[----:B------:R-:W-:Y:S04]  /*8900*/  STS [UR4+0x38630], RZ ;  /* 0x038630ffff007988 */ /* 0x000fe80008000804 */
[----:B------:R-:W-:Y:S04]  /*8910*/  STS [UR4+0x38610], R20 ;  /* 0x03861014ff007988 */ /* 0x000fe80008000804 */
[----:B------:R-:W-:Y:S04]  /*8920*/  STS [UR4+0x38614], R20 ;  /* 0x03861414ff007988 */ /* 0x000fe80008000804 */
[----:B------:R-:W-:Y:S04]  /*8930*/  STS [UR4+0x38690], R22 ;  /* 0x03869016ff007988 */ /* 0x000fe80008000804 */
[----:B------:R-:W-:Y:S04]  /*8940*/  STS [UR4+0x38694], R22 ;  /* 0x03869416ff007988 */ /* 0x000fe80008000804 */
[----:B------:R-:W-:Y:S01]  /*8950*/  STS [UR4+0x386b0], RZ ;  /* 0x0386b0ffff007988 */ /* 0x000fe20008000804 */
[----:B--2---:R-:W-:-:S02]  /*8960*/  SHF.L.U64.HI R11, R10, 0x1, R11 ;  /* 0x000000010a0b7819 */ /* 0x004fc4000001020b */
[----:B----4-:R-:W-:Y:S02]  /*8970*/  SHF.L.U64.HI R3, R8, 0x1, R9 ;  /* 0x0000000108037819 */ /* 0x010fe40000010209 */
[----:B------:R-:W-:Y:S02]  /*8980*/  LOP3.LUT R11, R11, 0x1fffffff, RZ, 0xc0, !PT ;  /* 0x1fffffff0b0b7812 */ /* 0x000fe400078ec0ff */
[----:B------:R-:W-:Y:S02]  /*8990*/  LOP3.LUT R3, R3, 0x1fffffff, RZ, 0xc0, !PT ;  /* 0x1fffffff03037812 */ /* 0x000fe400078ec0ff */
[----:B------:R-:W-:Y:S02]  /*89a0*/  SHF.R.U32.HI R7, RZ, 0x4, R11 ;  /* 0x00000004ff077819 */ /* 0x000fe4000001160b */
[----:B------:R-:W-:Y:S02]  /*89b0*/  SHF.R.U32.HI R6, RZ, 0x4, R3 ;  /* 0x00000004ff067819 */ /* 0x000fe40000011603 */
[----:B-1----:R-:W-:Y:S01]  /*89c0*/  LOP3.LUT R4, R4, 0xf, R7, 0xb8, !PT ;  /* 0x0000000f04047812 */ /* 0x002fe200078eb807 */
[----:B-----5:R-:W-:Y:S01]  /*89d0*/  STS.64 [UR4+0x38600], R14 ;  /* 0x0386000eff007988 */ /* 0x020fe20008000a04 */
[----:B------:R-:W-:-:S03]  /*89e0*/  LOP3.LUT R6, R5, 0xf, R6, 0xb8, !PT ;  /* 0x0000000f05067812 */ /* 0x000fc600078eb806 */
[----:B------:R1:W-:Y:S04]  /*89f0*/  STS [UR4+0x3861c], R4 ;  /* 0x03861c04ff007988 */ /* 0x0003e80008000804 */
[----:B------:R-:W-:Y:S04]  /*8a00*/  STS [UR4+0x3869c], R6 ;  /* 0x03869c06ff007988 */ /* 0x000fe80008000804 */
[----:B------:R-:W2:Y:S01]  /*8a10*/  LDS R5, [UR4+0x3861c] ;  /* 0x03861c04ff057984 */ /* 0x000ea20008000800 */
[----:B-1----:R-:W-:-:S03]  /*8a20*/  VIADD R4, R19, 0xffffffff ;  /* 0xffffffff13047836 */ /* 0x002fc60000000000 */
[----:B------:R-:W1:Y:S04]  /*8a30*/  LDS R7, [UR4+0x3869c] ;  /* 0x03869c04ff077984 */ /* 0x000e680008000800 */
[----:B---3--:R-:W-:Y:S01]  /*8a40*/  STS.64 [UR4+0x38680], R12 ;  /* 0x0386800cff007988 */ /* 0x008fe20008000a04 */
[----:B--2---:R-:W-:Y:S02]  /*8a50*/  LOP3.LUT R5, R5, 0xf0, RZ, 0xb8, !PT ;  /* 0x000000f005057812 */ /* 0x004fe400078eb8ff */
[----:B-1----:R-:W-:-:S03]  /*8a60*/  LOP3.LUT R7, R7, 0xf0, RZ, 0xb8, !PT ;  /* 0x000000f007077812 */ /* 0x002fc600078eb8ff */
[----:B------:R1:W-:Y:S04]  /*8a70*/  STS [UR4+0x3861c], R5 ;  /* 0x03861c05ff007988 */ /* 0x0003e80008000804 */
[----:B------:R2:W-:Y:S04]  /*8a80*/  STS [UR4+0x3869c], R7 ;  /* 0x03869c07ff007988 */ /* 0x0005e80008000804 */
[----:B------:R-:W3:Y:S01]  /*8a90*/  LDS R21, [UR4+0x3861c] ;  /* 0x03861c04ff157984 */ /* 0x000ee20008000800 */
[----:B-1----:R-:W-:Y:S02]  /*8aa0*/  VIADD R5, R2, 0xffffffff ;  /* 0xffffffff02057836 */ /* 0x002fe40000000000 */
[----:B------:R-:W-:Y:S01]  /*8ab0*/  IMAD.SHL.U32 R2, R10, 0x2, RZ ;  /* 0x000000020a027824 */ /* 0x000fe200078e00ff */
[----:B------:R-:W1:Y:S01]  /*8ac0*/  LDS R23, [UR4+0x3869c] ;  /* 0x03869c04ff177984 */ /* 0x000e620008000800 */
[----:B--2---:R-:W-:-:S03]  /*8ad0*/  CS2R R6, SRZ ;  /* 0x0000000000067805 */ /* 0x004fc6000001ff00 */
[----:B------:R-:W-:Y:S02]  /*8ae0*/  LOP3.LUT R2, R2, 0xfffffffe, RZ, 0xc0, !PT ;  /* 0xfffffffe02027812 */ /* 0x000fe400078ec0ff */
[----:B------:R2:W-:Y:S02]  /*8af0*/  STS.128 [UR4+0x38620], R4 ;  /* 0x03862004ff007988 */ /* 0x0005e40008000c04 */
[----:B------:R-:W-:-:S05]  /*8b00*/  SHF.R.U64 R11, R2, 0x4, R11 ;  /* 0x00000004020b7819 */ /* 0x000fca000000120b */
[----:B------:R-:W-:Y:S01]  /*8b10*/  STS [UR4+0x3860c], R11 ;  /* 0x03860c0bff007988 */ /* 0x000fe20008000804 */
[----:B--2---:R-:W-:Y:S02]  /*8b20*/  VIADD R5, R0, 0xffffffff ;  /* 0xffffffff00057836 */ /* 0x004fe40000000000 */
[----:B------:R-:W-:-:S03]  /*8b30*/  IMAD.SHL.U32 R0, R8, 0x2, RZ ;  /* 0x0000000208007824 */ /* 0x000fc600078e00ff */
[----:B------:R-:W-:Y:S02]  /*8b40*/  STS.128 [UR4+0x386a0], R4 ;  /* 0x0386a004ff007988 */ /* 0x000fe40008000c04 */
[----:B------:R-:W-:-:S04]  /*8b50*/  LOP3.LUT R0, R0, 0xfffffffe, RZ, 0xc0, !PT ;  /* 0xfffffffe00007812 */ /* 0x000fc800078ec0ff */
[----:B------:R-:W-:Y:S02]  /*8b60*/  SHF.R.U64 R3, R0, 0x4, R3 ;  /* 0x0000000400037819 */ /* 0x000fe40000001203 */
[----:B---3--:R-:W-:-:S03]  /*8b70*/  LOP3.LUT R21, R21, 0xf00, RZ, 0xb8, !PT ;  /* 0x00000f0015157812 */ /* 0x008fc600078eb8ff */
[----:B------:R-:W-:Y:S01]  /*8b80*/  STS [UR4+0x3868c], R3 ;  /* 0x03868c03ff007988 */ /* 0x000fe20008000804 */
[----:B-1----:R-:W-:-:S03]  /*8b90*/  LOP3.LUT R23, R23, 0xf00, RZ, 0xb8, !PT ;  /* 0x00000f0017177812 */ /* 0x002fc600078eb8ff */
[----:B------:R-:W-:Y:S04]  /*8ba0*/  STS.64 [UR4+0x38618], R20 ;  /* 0x03861814ff007988 */ /* 0x000fe80008000a04 */
[----:B------:R-:W-:Y:S04]  /*8bb0*/  STS.64 [UR4+0x38698], R22 ;  /* 0x03869816ff007988 */ /* 0x000fe80008000a04 */
[----:B------:R-:W1:Y:S04]  /*8bc0*/  LDS R24, [UR4+0x3861c] ;  /* 0x03861c04ff187984 */ /* 0x000e680008000800 */
[----:B------:R-:W2:Y:S01]  /*8bd0*/  LDS R9, [UR4+0x3869c] ;  /* 0x03869c04ff097984 */ /* 0x000ea20008000800 */
[----:B-1----:R-:W-:-:S02]  /*8be0*/  LOP3.LUT R0, R24, 0xf000, RZ, 0xb8, !PT ;  /* 0x0000f00018007812 */ /* 0x002fc400078eb8ff */
[----:B--2---:R-:W-:-:S03]  /*8bf0*/  LOP3.LUT R9, R9, 0xf000, RZ, 0xb8, !PT ;  /* 0x0000f00009097812 */ /* 0x004fc600078eb8ff */
[----:B------:R1:W-:Y:S04]  /*8c00*/  STS [UR4+0x3861c], R0 ;  /* 0x03861c00ff007988 */ /* 0x0003e80008000804 */
[----:B------:R1:W-:Y:S02]  /*8c10*/  STS [UR4+0x3869c], R9 ;  /* 0x03869c09ff007988 */ /* 0x0003e40008000804 */
.L_x_154:
[----:B------:R-:W-:Y:S05]  /*8c20*/  BSYNC B0 ;  /* 0x0000000000007941 */ /* 0x000fea0003800000 */
.L_x_153:
[----:B------:R-:W-:Y:S01]  /*8c30*/  ELECT P0, URZ, PT ;  /* 0x00000000003f782f */ /* 0x000fe20003800000 */
[----:B------:R-:W-:Y:S01]  /*8c40*/  NOP ;  /* 0x0000000000007918 */ /* 0x000fe20000000000 */
[----:B------:R-:W-:Y:S11]  /*8c50*/  BSSY B0, `(.L_x_155) ;  /* 0x0000004000007945 */ /* 0x000ff60003800000 */
[----:B------:R-:W-:Y:S05]  /*8c60*/  @!P0 BRA `(.L_x_156) ;  /* 0x0000000000088947 */ /* 0x000fea0003800000 */
[----:B------:R0:W-:Y:S01]  /*8c70*/  UTMACMDFLUSH ;  /* 0x00000000000079b7 */ /* 0x0001e20000000000 */
[----:B------:R-:W-:-:S04]  /*8c80*/  DEPBAR.LE SB0, 0x0 ;  /* 0x000080000000791a */ /* 0x000fc80000000000 */
.L_x_156:
[----:B------:R-:W-:Y:S05]  /*8c90*/  BSYNC B0 ;  /* 0x0000000000007941 */ /* 0x000fea0003800000 */
.L_x_155:
[----:B------:R-:W-:Y:S01]  /*8ca0*/  UMOV UR4, 0x400 ;  /* 0x0000040000047882 */ /* 0x000fe20000000000 */
[----:B---3--:R-:W-:Y:S01]  /*8cb0*/  IMAD.SHL.U32 R32, R32, 0x4, RZ ;  /* 0x0000000420207824 */ /* 0x008fe200078e00ff */
[----:B------:R-:W-:Y:S01]  /*8cc0*/  ULEA UR12, UR41, UR4, 0x18 ;  /* 0x00000004290c7291 */ /* 0x000fe2000f8ec03f */
[----:B------:R-:W-:-:S03]  /*8cd0*/  ULDC UR10, c[0x0][0x884] ;  /* 0x00022100000a7ab9 */ /* 0x000fc60000000800 */
[----:B------:R-:W-:Y:S01]  /*8ce0*/  UIADD3 UR14, UR12, 0x38600, URZ ;  /* 0x000386000c0e7890 */ /* 0x000fe2000fffe03f */
[----:B----4-:R-:W-:Y:S01]  /*8cf0*/  IADD3 R4, P0, R32, UR8, RZ ;  /* 0x0000000820047c10 */ /* 0x010fe2000ff1e0ff */
[----:B------:R-:W-:Y:S01]  /*8d00*/  UIMAD.WIDE UR10, UR10, 0x80, UR8 ;  /* 0x000000800a0a78a5 */ /* 0x000fe2000f8e0208 */
[----:B------:R-:W-:-:S03]  /*8d10*/  IMAD.MOV.U32 R6, RZ, RZ, 0x1 ;  /* 0x00000001ff067424 */ /* 0x000fc600078e00ff */
[----:B------:R-:W-:Y:S02]  /*8d20*/  IMAD.X R5, RZ, RZ, UR9, P0 ;  /* 0x00000009ff057e24 */ /* 0x000fe400080e06ff */
[----:B------:R-:W-:Y:S01]  /*8d30*/  IADD3 R2, P1, R32, UR10, RZ ;  /* 0x0000000a20027c10 */ /* 0x000fe2000ff3e0ff */
[----:B------:R-:W2:Y:S04]  /*8d40*/  LDS R7, [R32+UR14] ;  /* 0x0000000e20077984 */ /* 0x000ea80008000800 */
[----:B-1----:R-:W1:Y:S01]  /*8d50*/  LDS R9, [R32+UR14+0x80] ;  /* 0x0000800e20097984 */ /* 0x002e620008000800 */
[----:B------:R-:W-:Y:S01]  /*8d60*/  IMAD.X R3, RZ, RZ, UR11, P1 ;  /* 0x0000000bff037e24 */ /* 0x000fe200088e06ff */
[----:B------:R-:W-:Y:S01]  /*8d70*/  LOP3.LUT P1, RZ, R33, 0x7f, RZ, 0xc0, !PT ;  /* 0x0000007f21ff7812 */ /* 0x000fe2000782c0ff */
[----:B------:R-:W-:Y:S01]  /*8d80*/  IMAD.MOV.U32 R8, RZ, RZ, 0x1 ;  /* 0x00000001ff087424 */ /* 0x000fe200078e00ff */
[----:B------:R-:W-:Y:S01]  /*8d90*/  BSSY B0, `(.L_x_157) ;  /* 0x00000e9000007945 */ /* 0x000fe20003800000 */
[----:B------:R-:W-:Y:S01]  /*8da0*/  IMAD.MOV.U32 R0, RZ, RZ, RZ ;  /* 0x000000ffff007224 */ /* 0x000fe200078e00ff */
[----:B------:R-:W-:Y:S01]  /*8db0*/  ISETP.EQ.OR P2, PT, R34, RZ, P1 ;  /* 0x000000ff2200720c */ /* 0x000fe20000f42670 */
[----:B------:R-:W-:-:S02]  /*8dc0*/  IMAD.MOV.U32 R20, RZ, RZ, 0x1 ;  /* 0x00000001ff147424 */ /* 0x000fc400078e00ff */
[----:B------:R-:W-:Y:S02]  /*8dd0*/  IMAD.MOV.U32 R21, RZ, RZ, RZ ;  /* 0x000000ffff157224 */ /* 0x000fe400078e00ff */
[----:B------:R-:W-:Y:S01]  /*8de0*/  IMAD.MOV.U32 R22, RZ, RZ, RZ ;  /* 0x000000ffff167224 */ /* 0x000fe200078e00ff */
[----:B------:R-:W-:Y:S02]  /*8df0*/  ULOP3.LUT UR20, UR53, 0x1, URZ, 0xfc, !UPT ;  /* 0x0000000135147892 */ /* 0x000fe4000f8efc3f */
[----:B------:R-:W-:Y:S02]  /*8e00*/  ULOP3.LUT UR13, UR52, 0x2, URZ, 0xfc, !UPT ;  /* 0x00000002340d7892 */ /* 0x000fe4000f8efc3f */
[----:B------:R-:W-:Y:S01]  /*8e10*/  UIADD3 UR15, UR12, 0x38680, URZ ;  /* 0x000386800c0f7890 */ /* 0x000fe2000fffe03f */
[----:B--2---:R-:W5:Y:S04]  /*8e20*/  ATOMG.E.EXCH.STRONG.GPU PT, RZ, [R4], R7 ;  /* 0x0000000704ff73a8 */ /* 0x004f6800041ee100 */
[----:B-1----:R1:W5:Y:S02]  /*8e30*/  ATOMG.E.EXCH.STRONG.GPU PT, RZ, [R2], R9 ;  /* 0x0000000902ff73a8 */ /* 0x00236400041ee100 */
[----:B-1----:R-:W-:-:S02]  /*8e40*/  PRMT R2, R6, 0x7610, R2 ;  /* 0x0000761006027816 */ /* 0x002fc40000000002 */
[----:B------:R-:W-:-:S07]  /*8e50*/  PRMT R3, R8, 0x7610, R3 ;  /* 0x0000761008037816 */ /* 0x000fce0000000003 */
.L_x_177:
[----:B------:R-:W-:Y:S01]  /*8e60*/  LOP3.LUT P0, RZ, R3, 0xff, RZ, 0xc0, !PT ;  /* 0x000000ff03ff7812 */ /* 0x000fe2000780c0ff */
[----:B-----5:R-:W-:Y:S01]  /*8e70*/  VIADD R4, R19, 0x3f ;  /* 0x0000003f13047836 */ /* 0x020fe20000000000 */
[----:B------:R-:W-:Y:S05]  /*8e80*/  YIELD ;  /* 0x0000000000007946 */ /* 0x000fea0003800000 */
[----:B------:R-:W-:Y:S01]  /*8e90*/  SHF.R.S32.HI R5, RZ, 0x1f, R4 ;  /* 0x0000001fff057819 */ /* 0x000fe20000011404 */
[----:B------:R-:W-:Y:S03]  /*8ea0*/  BSSY B1, `(.L_x_158) ;  /* 0x0000008000017945 */ /* 0x000fe60003800000 */
[----:B------:R-:W-:-:S02]  /*8eb0*/  LEA.HI R5, R5, R4, RZ, 0x6 ;  /* 0x0000000405057211 */ /* 0x000fc400078f30ff */
[----:B------:R-:W-:Y:S05]  /*8ec0*/  @!P0 BRA `(.L_x_159) ;  /* 0x0000000000148947 */ /* 0x000fea0003800000 */
[----:B------:R-:W-:-:S04]  /*8ed0*/  DEPBAR {5,4,3,2,1,0} ;  /* 0x0000003f0000791a */ /* 0x000fc80000000000 */
[----:B------:R1:W-:Y:S01]  /*8ee0*/  UTMACCTL.IV [UR8] ;  /* 0x00000000080079b9 */ /* 0x0003e20008000000 */
[----:B------:R-:W-:-:S04]  /*8ef0*/  DEPBAR {5,4,3,2,1,0} ;  /* 0x0000003f0000791a */ /* 0x000fc80000000000 */
[----:B------:R1:W-:Y:S02]  /*8f00*/  UTMACCTL.IV [UR10] ;  /* 0x000000000a0079b9 */ /* 0x0003e40008000000 */
[----:B-1----:R-:W-:Y:S01]  /*8f10*/  NOP ;  /* 0x0000000000007918 */ /* 0x002fe20000000000 */
.L_x_159:
[----:B------:R-:W-:Y:S05]  /*8f20*/  BSYNC B1 ;  /* 0x0000000000017941 */ /* 0x000fea0003800000 */
.L_x_158:
[----:B------:R-:W-:Y:S01]  /*8f30*/  UMOV UR4, 0xffffffff ;  /* 0xffffffff00047882 */ /* 0x000fe20000000000 */
[----:B------:R-:W-:Y:S02]  /*8f40*/  SHF.R.S32.HI R7, RZ, 0x6, R5 ;  /* 0x00000006ff077819 */ /* 0x000fe40000011405 */
[----:B------:R-:W-:Y:S05]  /*8f50*/  BRA.DIV UR4, `(.L_x_160) ;  /* 0x0000003a049c7947 */ /* 0x000fea000b800000 */
[----:B-----5:R-:W-:-:S13]  /*8f60*/  ELECT P6, URZ, PT ;  /* 0x00000000003f782f */ /* 0x020fda00038c0000 */
.L_x_243:
[----:B------:R-:W-:Y:S01]  /*8f70*/  ISETP.LT.OR P6, PT, R19, 0x1, !P6 ;  /* 0x000000011300780c */ /* 0x000fe200077c1670 */
[----:B------:R-:W-:-:S12]  /*8f80*/  BSSY B1, `(.L_x_161) ;  /* 0x000002d000017945 */ /* 0x000fd80003800000 */
[----:B------:R-:W-:Y:S05]  /*8f90*/  @P6 BRA `(.L_x_162) ;  /* 0x0000000000ac6947 */ /* 0x000fea0003800000 */
[----:B------:R-:W-:Y:S02]  /*8fa0*/  IMAD.SHL.U32 R17, R17, 0x80, RZ ;  /* 0x0000008011117824 */ /* 0x000fe400078e00ff */
[----:B------:R-:W-:Y:S02]  /*8fb0*/  IMAD.SHL.U32 R16, R16, 0x80, RZ ;  /* 0x0000008010107824 */ /* 0x000fe400078e00ff */
[----:B------:R-:W-:Y:S02]  /*8fc0*/  VIADD R9, R7, 0x1 ;  /* 0x0000000107097836 */ /* 0x000fe40000000000 */
[----:B------:R-:W-:Y:S02]  /*8fd0*/  IMAD.MOV.U32 R10, RZ, RZ, RZ ;  /* 0x000000ffff0a7224 */ /* 0x000fe400078e00ff */
[----:B------:R-:W-:Y:S02]  /*8fe0*/  IMAD.MOV.U32 R3, RZ, RZ, R20 ;  /* 0x000000ffff037224 */ /* 0x000fe400078e0014 */
[----:B------:R-:W-:-:S07]  /*8ff0*/  IMAD.MOV.U32 R4, RZ, RZ, R0 ;  /* 0x000000ffff047224 */ /* 0x000fce00078e0000 */
.L_x_166:
[----:B--2---:R-:W-:Y:S01]  /*9000*/  LEA R8, R4, UR12, 0x3 ;  /* 0x0000000c04087c11 */ /* 0x004fe2000f8e18ff */
[----:B------:R-:W-:Y:S05]  /*9010*/  YIELD ;  /* 0x0000000000007946 */ /* 0x000fea0003800000 */
[----:B------:R-:W-:Y:S01]  /*9020*/  SHF.L.U32 R5, R3, 0x1f, RZ ;  /* 0x0000001f03057819 */ /* 0x000fe200000006ff */
[----:B------:R-:W1:Y:S03]  /*9030*/  @!P1 LDC R6, c[0x0][0x500] ;  /* 0x00014000ff069b82 */ /* 0x000e660000000800 */
[----:B------:R-:W2:Y:S02]  /*9040*/  SYNCS.PHASECHK.TRANS64.TRYWAIT P0, [R8+URZ+0x384b0], R5 ;  /* 0x0384b005080075a7 */ /* 0x000ea4000800017f */
[----:B--2---:R-:W-:Y:S05]  /*9050*/  @!P0 BRA `(.L_x_163) ;  /* 0x00000038007c8947 */ /* 0x004fea0003800000 */
.L_x_244:
[----:B------:R-:W-:Y:S01]  /*9060*/  UPRMT UR4, UR13, 0x9910, URZ ;  /* 0x000099100d047896 */ /* 0x000fe2000800003f */
[----:B-1----:R1:W-:Y:S03]  /*9070*/  @!P1 SYNCS.ARRIVE.TRANS64 RZ, [R8+URZ+0x38480], R6 ;  /* 0x0384800608ff99a7 */ /* 0x0023e6000800003f */
[----:B------:R-:W-:-:S06]  /*9080*/  UISETP.NE.AND UP0, UPT, UR4, 0x2, UPT ;  /* 0x000000020400788c */ /* 0x000fcc000bf05270 */
[----:B------:R-:W-:-:S13]  /*9090*/  PLOP3.LUT P0, PT, PT, PT, UP0, 0x80, 0x0 ;  /* 0x000000000000781c */ /* 0x000fda0003f0f008 */
[----:B-1----:R-:W-:Y:S05]  /*90a0*/  @P0 BRA `(.L_x_164) ;  /* 0x0000000000040947 */ /* 0x002fea0003800000 */
[----:B------:R-:W-:Y:S01]  /*90b0*/  BPT.TRAP 0x1 ;  /* 0x000000040000795c */ /* 0x000fe20000300000 */
.L_x_164:
[----:B------:R-:W-:Y:S05]  /*90c0*/  @P2 BRA `(.L_x_165) ;  /* 0x0000000000042947 */ /* 0x000fea0003800000 */
[----:B------:R-:W-:Y:S01]  /*90d0*/  BPT.TRAP 0x1 ;  /* 0x000000040000795c */ /* 0x000fe20000300000 */
.L_x_165:
[----:B------:R-:W-:Y:S01]  /*90e0*/  R2UR UR4, R4 ;  /* 0x00000000040472ca */ /* 0x000fe200000e0000 */
[----:B------:R-:W-:Y:S01]  /*90f0*/  VIADD R9, R9, 0xffffffff ;  /* 0xffffffff09097836 */ /* 0x000fe20000000000 */
[----:B------:R-:W-:Y:S01]  /*9100*/  R2UR UR5, R8 ;  /* 0x00000000080572ca */ /* 0x000fe200000e0000 */
[----:B------:R-:W-:Y:S01]  /*9110*/  VIADD R4, R4, 0x1 ;  /* 0x0000000104047836 */ /* 0x000fe20000000000 */
[----:B------:R-:W-:Y:S01]  /*9120*/  R2UR UR6, R10 ;  /* 0x000000000a0672ca */ /* 0x000fe200000e0000 */
[----:B------:R-:W-:Y:S01]  /*9130*/  UMOV UR22, 0x0 ;  /* 0x0000000000167882 */ /* 0x000fe20000000000 */
[----:B------:R-:W-:Y:S01]  /*9140*/  R2UR UR7, R16 ;  /* 0x00000000100772ca */ /* 0x000fe200000e0000 */
[----:B------:R-:W-:Y:S01]  /*9150*/  UMOV UR23, 0x10000000 ;  /* 0x1000000000177882 */ /* 0x000fe20000000000 */
[----:B------:R-:W-:Y:S01]  /*9160*/  R2UR UR19, R17 ;  /* 0x00000000111372ca */ /* 0x000fe200000e0000 */
[----:B------:R-:W-:Y:S01]  /*9170*/  VIADD R10, R10, 0x40 ;  /* 0x000000400a0a7836 */ /* 0x000fe20000000000 */
[----:B------:R-:W-:-:S02]  /*9180*/  ISETP.GT.AND P3, PT, R9, 0x1, PT ;  /* 0x000000010900780c */ /* 0x000fc40003f64270 */
[C---:B------:R-:W-:Y:S01]  /*9190*/  ISETP.NE.AND P0, PT, R4.reuse, 0x6, PT ;  /* 0x000000060400780c */ /* 0x040fe20003f05270 */
[----:B------:R-:W-:Y:S02]  /*91a0*/  ULEA UR4, UR4, UR12, 0xe ;  /* 0x0000000c04047291 */ /* 0x000fe4000f8e703f */
[----:B------:R-:W-:Y:S01]  /*91b0*/  UIADD3 UR5, UR5, 0x38480, URZ ;  /* 0x0003848005057890 */ /* 0x000fe2000fffe03f */
[----:B------:R-:W-:Y:S01]  /*91c0*/  SEL R6, RZ, 0x1, P0 ;  /* 0x00000001ff067807 */ /* 0x000fe20000000000 */
[----:B------:R-:W-:Y:S01]  /*91d0*/  UIADD3 UR16, UR4, 0x18000, URZ ;  /* 0x0001800004107890 */ /* 0x000fe2000fffe03f */
[----:B------:R-:W-:Y:S01]  /*91e0*/  SEL R4, R4, RZ, P0 ;  /* 0x000000ff04047207 */ /* 0x000fe20000000000 */
[----:B------:R-:W-:Y:S01]  /*91f0*/  UMOV UR18, UR6 ;  /* 0x0000000600127c82 */ /* 0x000fe20008000000 */
[----:B------:R-:W-:Y:S02]  /*9200*/  LOP3.LUT R3, R3, R6, RZ, 0x3c, !PT ;  /* 0x0000000603037212 */ /* 0x000fe400078e3cff */
[----:B------:R-:W-:-:S02]  /*9210*/  UMOV UR17, UR5 ;  /* 0x0000000500117c82 */ /* 0x000fc40008000000 */
[----:B------:R1:W-:Y:S02]  /*9220*/  UTMALDG.2D [UR4], [UR8], desc[UR22] ;  /* 0x00001604080075b4 */ /* 0x0003e40008009000 */
[----:B------:R1:W-:Y:S02]  /*9230*/  UTMALDG.2D [UR16], [UR10], desc[UR22] ;  /* 0x000016100a0075b4 */ /* 0x0003e40008009000 */
[----:B-1----:R-:W-:Y:S05]  /*9240*/  @P3 BRA `(.L_x_166) ;  /* 0xfffffffc006c3947 */ /* 0x002fea000383ffff */
.L_x_162:
[----:B------:R-:W-:Y:S05]  /*9250*/  BSYNC B1 ;  /* 0x0000000000017941 */ /* 0x000fea0003800000 */
.L_x_161:
[----:B------:R-:W-:Y:S01]  /*9260*/  LOP3.LUT P3, RZ, R2, 0xff, RZ, 0xc0, !PT ;  /* 0x000000ff02ff7812 */ /* 0x000fe2000786c0ff */
[C---:B------:R-:W-:Y:S02]  /*9270*/  IMAD.IADD R0, R7.reuse, 0x1, R0 ;  /* 0x0000000107007824 */ /* 0x040fe400078e0200 */
[----:B------:R-:W-:Y:S02]  /*9280*/  IMAD.U32 R4, RZ, RZ, UR20 ;  /* 0x00000014ff047e24 */ /* 0x000fe4000f8e00ff */
[C---:B------:R-:W-:Y:S01]  /*9290*/  IMAD.WIDE.U32 R2, R0.reuse, -0x55555555, RZ ;  /* 0xaaaaaaab00027825 */ /* 0x040fe200078e00ff */
[----:B------:R-:W-:Y:S02]  /*92a0*/  ISETP.GT.U32.AND P0, PT, R0, 0x5, PT ;  /* 0x000000050000780c */ /* 0x000fe40003f04070 */
[----:B------:R-:W-:Y:S02]  /*92b0*/  ISETP.NE.AND P4, PT, R4, 0x3, PT ;  /* 0x000000030400780c */ /* 0x000fe40003f85270 */
[----:B------:R-:W-:-:S02]  /*92c0*/  ISETP.LT.U32.AND P0, PT, R7, 0x6, P0 ;  /* 0x000000060700780c */ /* 0x000fc40000701070 */
[----:B------:R-:W-:Y:S01]  /*92d0*/  SHF.R.U32.HI R3, RZ, 0x2, R3 ;  /* 0x00000002ff037819 */ /* 0x000fe20000011603 */
[----:B------:R-:W-:Y:S01]  /*92e0*/  @P3 SYNCS.ARRIVE.TRANS64.A1T0 RZ, [UR12+0x38528], RZ ;  /* 0x038528ffffff39a7 */ /* 0x000fe2000810000c */
[----:B------:R-:W-:Y:S02]  /*92f0*/  ISETP.GE.U32.AND P3, PT, R7, 0x6, PT ;  /* 0x000000060700780c */ /* 0x000fe40003f66070 */
[----:B--2---:R-:W-:Y:S01]  /*9300*/  SEL R5, RZ, 0x1, !P0 ;  /* 0x00000001ff057807 */ /* 0x004fe20004000000 */
[----:B------:R-:W-:-:S03]  /*9310*/  IMAD R0, R3, -0x6, R0 ;  /* 0xfffffffa03007824 */ /* 0x000fc600078e0200 */
[----:B------:R-:W-:-:S07]  /*9320*/  LOP3.LUT R20, R20, R5, RZ, 0x3c, !PT ;  /* 0x0000000514147212 */ /* 0x000fce00078e3cff */
[----:B------:R-:W-:Y:S01]  /*9330*/  @P3 LOP3.LUT R20, R20, 0x1, R3, 0x78, !PT ;  /* 0x0000000114143812 */ /* 0x000fe200078e7803 */
[----:B------:R-:W-:Y:S06]  /*9340*/  @!P4 BRA `(.L_x_167) ;  /* 0x000000000004c947 */ /* 0x000fec0003800000 */
[----:B------:R-:W-:Y:S01]  /*9350*/  BPT.TRAP 0x1 ;  /* 0x000000040000795c */ /* 0x000fe20000300000 */
.L_x_167:
[C---:B------:R-:W-:Y:S01]  /*9360*/  LEA R3, R21.reuse, UR12, 0x3 ;  /* 0x0000000c15037c11 */ /* 0x040fe2000f8e18ff */
[----:B------:R-:W-:Y:S01]  /*9370*/  BSSY B1, `(.L_x_168) ;  /* 0x0000005000017945 */ /* 0x000fe20003800000 */
[----:B------:R-:W-:Y:S02]  /*9380*/  SHF.L.U32 R2, R22, 0x1f, RZ ;  /* 0x0000001f16027819 */ /* 0x000fe400000006ff */
[----:B------:R-:W-:Y:S02]  /*9390*/  LEA R8, R21, UR12, 0x4 ;  /* 0x0000000c15087c11 */ /* 0x000fe4000f8e20ff */
[----:B------:R-:W1:Y:S02]  /*93a0*/  SYNCS.PHASECHK.TRANS64.TRYWAIT P0, [R3+URZ+0x38400], R2 ;  /* 0x03840002030075a7 */ /* 0x000e64000800017f */
[----:B-1----:R-:W-:Y:S05]  /*93b0*/  @!P0 BRA `(.L_x_169) ;  /* 0x0000003400b88947 */ /* 0x002fea0003800000 */
.L_x_245:
[----:B------:R-:W-:Y:S05]  /*93c0*/  BSYNC B1 ;  /* 0x0000000000017941 */ /* 0x000fea0003800000 */
.L_x_168:
[----:B------:R-:W2:Y:S01]  /*93d0*/  LDS.128 R8, [R8+0x38530] ;  /* 0x0385300008087984 */ /* 0x000ea20000000c00 */
[----:B------:R-:W-:Y:S01]  /*93e0*/  @!PT LDS RZ, [RZ] ;  /* 0x00000000fffff984 */ /* 0x000fe20000000800 */
[----:B------:R-:W-:Y:S01]  /*93f0*/  @!PT LDS RZ, [RZ] ;  /* 0x00000000fffff984 */ /* 0x000fe20000000800 */
[----:B------:R-:W-:Y:S01]  /*9400*/  @!PT LDS RZ, [RZ] ;  /* 0x00000000fffff984 */ /* 0x000fe20000000800 */
[----:B------:R-:W-:Y:S01]  /*9410*/  @!PT LDS RZ, [RZ] ;  /* 0x00000000fffff984 */ /* 0x000fe20000000800 */
[----:B------:R3:W-:Y:S06]  /*9420*/  MEMBAR.ALL.CTA ;  /* 0x0000000000007992 */ /* 0x0007ec0000008000 */
[----:B---3--:R-:W3:Y:S01]  /*9430*/  FENCE.VIEW.ASYNC.S ;  /* 0x00000000000073c6 */ /* 0x008ee20000000000 */
[----:B--2---:R-:W-:Y:S02]  /*9440*/  IMAD.MOV.U32 R17, RZ, RZ, R9 ;  /* 0x000000ffff117224 */ /* 0x004fe400078e0009 */
[----:B------:R-:W-:Y:S01]  /*9450*/  IMAD.MOV.U32 R16, RZ, RZ, R8 ;  /* 0x000000ffff107224 */ /* 0x000fe200078e0008 */
[----:B---3--:R-:W-:Y:S06]  /*9460*/  @!P4 BRA `(.L_x_170) ;  /* 0x000000000004c947 */ /* 0x008fec0003800000 */
[----:B------:R-:W-:Y:S01]  /*9470*/  BPT.TRAP 0x1 ;  /* 0x000000040000795c */ /* 0x000fe20000300000 */
.L_x_170:
[----:B------:R-:W2:Y:S01]  /*9480*/  S2R R5, SR_CgaCtaId ;  /* 0x0000000000057919 */ /* 0x000ea20000008800 */
[----:B------:R-:W-:Y:S01]  /*9490*/  ISETP.NE.AND P0, PT, R11, RZ, PT ;  /* 0x000000ff0b00720c */ /* 0x000fe20003f05270 */
[----:B-1----:R-:W-:Y:S01]  /*94a0*/  VIADD R2, R3, 0x38440 ;  /* 0x0003844003027836 */ /* 0x002fe20000000000 */
[CC--:B------:R-:W-:Y:S02]  /*94b0*/  ISETP.NE.AND P3, PT, R10.reuse, R18.reuse, PT ;  /* 0x000000120a00720c */ /* 0x0c0fe40003f65270 */
[----:B------:R-:W-:Y:S02]  /*94c0*/  ISETP.EQ.OR P0, PT, R10, R18, !P0 ;  /* 0x000000120a00720c */ /* 0x000fe40004702670 */
[----:B--2---:R-:W-:-:S04]  /*94d0*/  PRMT R2, R5, 0x654, R2 ;  /* 0x0000065405027816 */ /* 0x004fc80000000002 */
[----:B------:R1:W-:Y:S07]  /*94e0*/  SYNCS.ARRIVE.TRANS64.RED.A1T0 RZ, [R2+URZ], RZ ;  /* 0x000000ff02ff79a7 */ /* 0x0003ee000810043f */
[----:B------:R-:W-:Y:S05]  /*94f0*/  @P0 BRA `(.L_x_171) ;  /* 0x0000000400a40947 */ /* 0x000fea0003800000 */
[----:B-1----:R-:W1:Y:S02]  /*9500*/  LDC.64 R2, c[0x0][0x290] ;  /* 0x0000a400ff027b82 */ /* 0x002e640000000a00 */
[----:B-1----:R-:W-:-:S05]  /*9510*/  IMAD.WIDE R2, R10, 0xc, R2 ;  /* 0x0000000c0a027825 */ /* 0x002fca00078e0202 */
[----:B------:R1:W5:Y:S01]  /*9520*/  LDG.E R19, desc[UR56][R2.64+0x8] ;  /* 0x0000083802137981 */ /* 0x000362000c1e1900 */
[----:B------:R-:W-:-:S03]  /*9530*/  UMOV UR4, 0xffffffff ;  /* 0xffffffff00047882 */ /* 0x000fc60000000000 */
[----:B------:R-:W-:Y:S05]  /*9540*/  BRA.DIV UR4, `(.L_x_172) ;  /* 0x0000003604687947 */ /* 0x000fea000b800000 */
[----:B------:R-:W-:-:S13]  /*9550*/  ELECT P6, URZ, PT ;  /* 0x00000000003f782f */ /* 0x000fda00038c0000 */
.L_x_248:
[----:B------:R-:W-:Y:S04]  /*9560*/  BSSY B1, `(.L_x_173) ;  /* 0x000004f000017945 */ /* 0x000fe80003800000 */
[----:B------:R-:W-:Y:S05]  /*9570*/  @!P6 BRA `(.L_x_174) ;  /* 0x000000040034e947 */ /* 0x000fea0003800000 */
[C---:B------:R-:W-:Y:S01]  /*9580*/  IMAD.SHL.U32 R4, R10.reuse, 0x8, RZ ;  /* 0x000000080a047824 */ /* 0x040fe200078e00ff */
[----:B------:R-:W-:Y:S01]  /*9590*/  SHF.R.S32.HI R5, RZ, 0x1f, R10 ;  /* 0x0000001fff057819 */ /* 0x000fe2000001140a */
[----:B------:R-:W-:Y:S01]  /*95a0*/  ULDC.64 UR4, c[0x0][0x510] ;  /* 0x0001440000047ab9 */ /* 0x000fe20000000a00 */
[----:B------:R-:W-:Y:S01]  /*95b0*/  ULDC.64 UR6, c[0x0][0x520] ;  /* 0x0001480000067ab9 */ /* 0x000fe20000000a00 */
[----:B------:R-:W2:Y:S01]  /*95c0*/  LDG.E R18, desc[UR56][R2.64] ;  /* 0x0000003802127981 */ /* 0x000ea2000c1e1900 */
[----:B------:R-:W-:Y:S02]  /*95d0*/  SHF.L.U64.HI R5, R10, 0x3, R5 ;  /* 0x000000030a057819 */ /* 0x000fe40000010205 */
[C---:B------:R-:W-:Y:S02]  /*95e0*/  IADD3 R12, P0, R4.reuse, UR4, RZ ;  /* 0x00000004040c7c10 */ /* 0x040fe4000ff1e0ff */
[C---:B------:R-:W-:Y:S02]  /*95f0*/  IADD3 R8, P4, R4.reuse, UR6, RZ ;  /* 0x0000000604087c10 */ /* 0x040fe4000ff9e0ff */
[C---:B------:R-:W-:Y:S01]  /*9600*/  IADD3.X R13, R5.reuse, UR5, RZ, P0, !PT ;  /* 0x00000005050d7c10 */ /* 0x040fe200087fe4ff */
[----:B------:R-:W-:Y:S01]  /*9610*/  ULDC.64 UR4, c[0x0][0x518] ;  /* 0x0001460000047ab9 */ /* 0x000fe20000000a00 */
[----:B------:R-:W-:Y:S01]  /*9620*/  IADD3.X R9, R5, UR7, RZ, P4, !PT ;  /* 0x0000000705097c10 */ /* 0x000fe2000a7fe4ff */
[----:B-1----:R1:W3:Y:S04]  /*9630*/  LDG.E R2, desc[UR56][R2.64+0x4] ;  /* 0x0000043802027981 */ /* 0x0022e8000c1e1900 */
[----:B------:R-:W4:Y:S04]  /*9640*/  LDG.E.64 R12, desc[UR56][R12.64] ;  /* 0x000000380c0c7981 */ /* 0x000f28000c1e1b00 */
[----:B------:R-:W2:Y:S01]  /*9650*/  LDG.E.64 R8, desc[UR56][R8.64] ;  /* 0x0000003808087981 */ /* 0x000ea2000c1e1b00 */
[----:B------:R-:W-:-:S04]  /*9660*/  IADD3 R6, P0, R4, UR4, RZ ;  /* 0x0000000404067c10 */ /* 0x000fc8000ff1e0ff */
[----:B------:R-:W-:Y:S01]  /*9670*/  IADD3.X R7, R5, UR5, RZ, P0, !PT ;  /* 0x0000000505077c10 */ /* 0x000fe200087fe4ff */
[----:B------:R-:W-:-:S05]  /*9680*/  ULDC.64 UR4, c[0x0][0x528] ;  /* 0x00014a0000047ab9 */ /* 0x000fca0000000a00 */
[----:B------:R-:W3:Y:S01]  /*9690*/  LDG.E.64 R6, desc[UR56][R6.64] ;  /* 0x0000003806067981 */ /* 0x000ee2000c1e1b00 */
[----:B------:R-:W-:-:S04]  /*96a0*/  IADD3 R4, P0, R4, UR4, RZ ;  /* 0x0000000404047c10 */ /* 0x000fc8000ff1e0ff */
[----:B------:R-:W-:-:S06]  /*96b0*/  IADD3.X R5, R5, UR5, RZ, P0, !PT ;  /* 0x0000000505057c10 */ /* 0x000fcc00087fe4ff */
[----:B------:R-:W3:Y:S04]  /*96c0*/  LDG.E.64 R4, desc[UR56][R4.64] ;  /* 0x0000003804047981 */ /* 0x000ee8000c1e1b00 */
[----:B----4-:R-:W-:Y:S04]  /*96d0*/  STS.64 [UR14], R12 ;  /* 0x0000000cff007988 */ /* 0x010fe80008000a0e */
[----:B--2---:R-:W-:Y:S04]  /*96e0*/  STS.64 [UR15], R8 ;  /* 0x00000008ff007988 */ /* 0x004fe80008000a0f */
[----:B------:R-:W2:Y:S01]  /*96f0*/  LDS R14, [UR14+0x1c] ;  /* 0x00001c0eff0e7984 */ /* 0x000ea20008000800 */
[----:B---3--:R-:W-:-:S04]  /*9700*/  SHF.L.U64.HI R24, R6, 0x1, R7 ;  /* 0x0000000106187819 */ /* 0x008fc80000010207 */
[----:B------:R-:W-:-:S04]  /*9710*/  LOP3.LUT R24, R24, 0x1fffffff, RZ, 0xc0, !PT ;  /* 0x1fffffff18187812 */ /* 0x000fc800078ec0ff */
[----:B------:R-:W-:-:S04]  /*9720*/  SHF.R.U32.HI R7, RZ, 0x4, R24 ;  /* 0x00000004ff077819 */ /* 0x000fc80000011618 */
[----:B--2---:R-:W-:-:S05]  /*9730*/  LOP3.LUT R14, R14, 0xf, R7, 0xb8, !PT ;  /* 0x0000000f0e0e7812 */ /* 0x004fca00078eb807 */
[----:B------:R-:W-:Y:S04]  /*9740*/  STS [UR14+0x1c], R14 ;  /* 0x00001c0eff007988 */ /* 0x000fe8000800080e */
[----:B------:R-:W2:Y:S02]  /*9750*/  LDS R7, [UR14+0x1c] ;  /* 0x00001c0eff077984 */ /* 0x000ea40008000800 */
[----:B--2---:R-:W-:-:S05]  /*9760*/  LOP3.LUT R7, R7, 0xf0, RZ, 0xb8, !PT ;  /* 0x000000f007077812 */ /* 0x004fca00078eb8ff */
[----:B------:R-:W-:Y:S04]  /*9770*/  STS [UR14+0x1c], R7 ;  /* 0x00001c07ff007988 */ /* 0x000fe8000800080e */
[----:B------:R-:W2:Y:S01]  /*9780*/  LDS R9, [UR14+0x1c] ;  /* 0x00001c0eff097984 */ /* 0x000ea20008000800 */
[----:B------:R-:W-:-:S05]  /*9790*/  IMAD.U32 R8, RZ, RZ, UR14 ;  /* 0x0000000eff087e24 */ /* 0x000fca000f8e00ff */
[----:B------:R-:W-:Y:S02]  /*97a0*/  SHF.R.U64 R8, R8, 0x4, RZ ;  /* 0x0000000408087819 */ /* 0x000fe400000012ff */
[----:B--2---:R-:W-:-:S05]  /*97b0*/  LOP3.LUT R9, R9, 0xf00, RZ, 0xb8, !PT ;  /* 0x00000f0009097812 */ /* 0x004fca00078eb8ff */
[----:B------:R-:W-:Y:S04]  /*97c0*/  STS.64 [UR14+0x18], R8 ;  /* 0x00001808ff007988 */ /* 0x000fe80008000a0e */
[----:B------:R-:W1:Y:S01]  /*97d0*/  LDS R25, [UR14+0x1c] ;  /* 0x00001c0eff197984 */ /* 0x000e620008000800 */
[----:B------:R-:W-:Y:S01]  /*97e0*/  IMAD.SHL.U32 R23, R6, 0x2, RZ ;  /* 0x0000000206177824 */ /* 0x000fe200078e00ff */
[----:B------:R-:W-:-:S04]  /*97f0*/  CS2R R14, SRZ ;  /* 0x00000000000e7805 */ /* 0x000fc8000001ff00 */
[----:B------:R-:W-:Y:S01]  /*9800*/  LOP3.LUT R23, R23, 0xfffffffe, RZ, 0xc0, !PT ;  /* 0xfffffffe17177812 */ /* 0x000fe200078ec0ff */
[----:B-----5:R-:W-:Y:S02]  /*9810*/  VIADD R12, R19, 0xffffffff ;  /* 0xffffffff130c7836 */ /* 0x020fe40000000000 */
[----:B------:R-:W-:Y:S01]  /*9820*/  VIADD R13, R18, 0xffffffff ;  /* 0xffffffff120d7836 */ /* 0x000fe20000000000 */
[----:B------:R-:W-:Y:S01]  /*9830*/  SHF.R.U64 R23, R23, 0x4, R24 ;  /* 0x0000000417177819 */ /* 0x000fe20000001218 */
[----:B------:R-:W-:Y:S04]  /*9840*/  STS [UR14+0x10], R8 ;  /* 0x00001008ff007988 */ /* 0x000fe8000800080e */
[----:B------:R-:W-:Y:S04]  /*9850*/  STS [UR14+0x14], R8 ;  /* 0x00001408ff007988 */ /* 0x000fe8000800080e */
[----:B------:R-:W-:Y:S04]  /*9860*/  STS.128 [UR14+0x20], R12 ;  /* 0x0000200cff007988 */ /* 0x000fe80008000c0e */
[----:B------:R-:W-:Y:S04]  /*9870*/  STS [UR14+0xc], R23 ;  /* 0x00000c17ff007988 */ /* 0x000fe8000800080e */
[----:B------:R-:W-:Y:S01]  /*9880*/  STS [UR14+0x30], RZ ;  /* 0x000030ffff007988 */ /* 0x000fe2000800080e */
[----:B-1----:R-:W-:-:S05]  /*9890*/  LOP3.LUT R3, R25, 0xf000, RZ, 0xb8, !PT ;  /* 0x0000f00019037812 */ /* 0x002fca00078eb8ff */
[----:B------:R-:W-:Y:S04]  /*98a0*/  STS [UR14+0x1c], R3 ;  /* 0x00001c03ff007988 */ /* 0x000fe8000800080e */
[----:B------:R-:W1:Y:S01]  /*98b0*/  LDS R6, [UR15+0x1c] ;  /* 0x00001c0fff067984 */ /* 0x000e620008000800 */
[----:B------:R-:W-:-:S04]  /*98c0*/  SHF.L.U64.HI R18, R4, 0x1, R5 ;  /* 0x0000000104127819 */ /* 0x000fc80000010205 */
[----:B------:R-:W-:-:S04]  /*98d0*/  LOP3.LUT R18, R18, 0x1fffffff, RZ, 0xc0, !PT ;  /* 0x1fffffff12127812 */ /* 0x000fc800078ec0ff */
[----:B------:R-:W-:-:S04]  /*98e0*/  SHF.R.U32.HI R5, RZ, 0x4, R18 ;  /* 0x00000004ff057819 */ /* 0x000fc80000011612 */
[----:B-1----:R-:W-:-:S05]  /*98f0*/  LOP3.LUT R5, R6, 0xf, R5, 0xb8, !PT ;  /* 0x0000000f06057812 */ /* 0x002fca00078eb805 */
[----:B------:R-:W-:Y:S04]  /*9900*/  STS [UR15+0x1c], R5 ;  /* 0x00001c05ff007988 */ /* 0x000fe8000800080f */
[----:B------:R-:W1:Y:S02]  /*9910*/  LDS R8, [UR15+0x1c] ;  /* 0x00001c0fff087984 */ /* 0x000e640008000800 */
[----:B-1----:R-:W-:-:S05]  /*9920*/  LOP3.LUT R8, R8, 0xf0, RZ, 0xb8, !PT ;  /* 0x000000f008087812 */ /* 0x002fca00078eb8ff */
[----:B------:R-:W-:Y:S04]  /*9930*/  STS [UR15+0x1c], R8 ;  /* 0x00001c08ff007988 */ /* 0x000fe8000800080f */
[----:B------:R-:W1:Y:S01]  /*9940*/  LDS R7, [UR15+0x1c] ;  /* 0x00001c0fff077984 */ /* 0x000e620008000800 */
[----:B------:R-:W-:-:S05]  /*9950*/  IMAD.U32 R6, RZ, RZ, UR15 ;  /* 0x0000000fff067e24 */ /* 0x000fca000f8e00ff */
[----:B------:R-:W-:Y:S02]  /*9960*/  SHF.R.U64 R6, R6, 0x4, RZ ;  /* 0x0000000406067819 */ /* 0x000fe400000012ff */
[----:B-1----:R-:W-:-:S05]  /*9970*/  LOP3.LUT R7, R7, 0xf00, RZ, 0xb8, !PT ;  /* 0x00000f0007077812 */ /* 0x002fca00078eb8ff */
[----:B------:R-:W-:Y:S04]  /*9980*/  STS.64 [UR15+0x18], R6 ;  /* 0x00001806ff007988 */ /* 0x000fe80008000a0f */
[----:B------:R-:W1:Y:S01]  /*9990*/  LDS R9, [UR15+0x1c] ;  /* 0x00001c0fff097984 */ /* 0x000e620008000800 */
[----:B------:R-:W-:Y:S02]  /*99a0*/  IMAD.SHL.U32 R3, R4, 0x2, RZ ;  /* 0x0000000204037824 */ /* 0x000fe400078e00ff */
[----:B------:R-:W-:-:S03]  /*99b0*/  VIADD R13, R2, 0xffffffff ;  /* 0xffffffff020d7836 */ /* 0x000fc60000000000 */
[----:B------:R-:W-:-:S04]  /*99c0*/  LOP3.LUT R3, R3, 0xfffffffe, RZ, 0xc0, !PT ;  /* 0xfffffffe03037812 */ /* 0x000fc800078ec0ff */
[----:B------:R-:W-:Y:S01]  /*99d0*/  SHF.R.U64 R3, R3, 0x4, R18 ;  /* 0x0000000403037819 */ /* 0x000fe20000001212 */
[----:B------:R2:W-:Y:S04]  /*99e0*/  STS.128 [UR15+0x20], R12 ;  /* 0x0000200cff007988 */ /* 0x0005e80008000c0f */
[----:B------:R2:W-:Y:S04]  /*99f0*/  STS [UR15+0xc], R3 ;  /* 0x00000c03ff007988 */ /* 0x0005e8000800080f */
[----:B------:R2:W-:Y:S04]  /*9a00*/  STS [UR15+0x10], R6 ;  /* 0x00001006ff007988 */ /* 0x0005e8000800080f */
[----:B------:R2:W-:Y:S04]  /*9a10*/  STS [UR15+0x14], R6 ;  /* 0x00001406ff007988 */ /* 0x0005e8000800080f */
[----:B------:R-:W-:Y:S01]  /*9a20*/  STS [UR15+0x30], RZ ;  /* 0x000030ffff007988 */ /* 0x000fe2000800080f */
[----:B-1----:R-:W-:-:S05]  /*9a30*/  LOP3.LUT R2, R9, 0xf000, RZ, 0xb8, !PT ;  /* 0x0000f00009027812 */ /* 0x002fca00078eb8ff */
[----:B------:R2:W-:Y:S02]  /*9a40*/  STS [UR15+0x1c], R2 ;  /* 0x00001c02ff007988 */ /* 0x0005e4000800080f */
.L_x_174:
[----:B------:R-:W-:Y:S05]  /*9a50*/  BSYNC B1 ;  /* 0x0000000000017941 */ /* 0x000fea0003800000 */
.L_x_173:
[----:B------:R-:W-:-:S03]  /*9a60*/  UMOV UR4, 0xffffffff ;  /* 0xffffffff00047882 */ /* 0x000fc60000000000 */
[----:B------:R-:W-:Y:S05]  /*9a70*/  BRA.DIV UR4, `(.L_x_175) ;  /* 0x00000032043c7947 */ /* 0x000fea000b800000 */
[----:B------:R-:W-:Y:S01]  /*9a80*/  ELECT P6, URZ, PT ;  /* 0x00000000003f782f */ /* 0x000fe200038c0000 */
[----:B------:R-:W-:-:S12]  /*9a90*/  NOP ;  /* 0x0000000000007918 */ /* 0x000fd80000000000 */
.L_x_252:
[----:B-12---:R-:W1:Y:S02]  /*9aa0*/  S2R R2, SR_LANEID ;  /* 0x0000000000027919 */ /* 0x006e640000000000 */
[----:B-1----:R-:W-:-:S05]  /*9ab0*/  IMAD.SHL.U32 R6, R2, 0x4, RZ ;  /* 0x0000000402067824 */ /* 0x002fca00078e00ff */
[----:B------:R1:W2:Y:S01]  /*9ac0*/  LDS R7, [R6+UR14] ;  /* 0x0000000e06077984 */ /* 0x0002a20008000800 */
[C---:B------:R-:W-:Y:S02]  /*9ad0*/  IADD3 R4, P0, R6.reuse, UR8, RZ ;  /* 0x0000000806047c10 */ /* 0x040fe4000ff1e0ff */
[----:B------:R-:W-:Y:S01]  /*9ae0*/  IADD3 R2, P4, R6, UR10, RZ ;  /* 0x0000000a06027c10 */ /* 0x000fe2000ff9e0ff */
[----:B------:R1:W3:Y:S01]  /*9af0*/  LDS R9, [R6+UR14+0x80] ;  /* 0x0000800e06097984 */ /* 0x0002e20008000800 */
[----:B------:R-:W-:Y:S11]  /*9b00*/  @!P6 BRA `(.L_x_176) ;  /* 0x000000000008e947 */ /* 0x000ff60003800000 */
[----:B------:R0:W-:Y:S01]  /*9b10*/  UTMACMDFLUSH ;  /* 0x00000000000079b7 */ /* 0x0001e20000000000 */
[----:B------:R-:W-:-:S04]  /*9b20*/  DEPBAR.LE SB0, 0x0 ;  /* 0x000080000000791a */ /* 0x000fc80000000000 */
.L_x_176:
[----:B------:R-:W-:Y:S01]  /*9b30*/  IMAD.X R5, RZ, RZ, UR9, P0 ;  /* 0x00000009ff057e24 */ /* 0x000fe200080e06ff */
[----:B------:R-:W-:Y:S05]  /*9b40*/  WARPSYNC.ALL ;  /* 0x0000000000007948 */ /* 0x000fea0003800000 */
[----:B------:R-:W-:Y:S01]  /*9b50*/  IMAD.X R3, RZ, RZ, UR11, P4 ;  /* 0x0000000bff037e24 */ /* 0x000fe2000a0e06ff */
[----:B--2---:R2:W5:Y:S04]  /*9b60*/  ATOMG.E.EXCH.STRONG.GPU PT, RZ, [R4], R7 ;  /* 0x0000000704ff73a8 */ /* 0x00456800041ee100 */
[----:B---3--:R2:W5:Y:S01]  /*9b70*/  ATOMG.E.EXCH.STRONG.GPU PT, RZ, [R2], R9 ;  /* 0x0000000902ff73a8 */ /* 0x00856200041ee100 */
[----:B------:R-:W-:-:S07]  /*9b80*/  IMAD.MOV.U32 R18, RZ, RZ, R10 ;  /* 0x000000ffff127224 */ /* 0x000fce00078e000a */
.L_x_171:
[----:B------:R-:W-:Y:S01]  /*9b90*/  ISETP.NE.AND P4, PT, R11, RZ, PT ;  /* 0x000000ff0b00720c */ /* 0x000fe20003f85270 */
[----:B------:R-:W-:Y:S01]  /*9ba0*/  VIADD R21, R21, 0x1 ;  /* 0x0000000115157836 */ /* 0x000fe20000000000 */
[----:B--2---:R-:W-:Y:S02]  /*9bb0*/  SEL R3, RZ, 0x1, !P3 ;  /* 0x00000001ff037807 */ /* 0x004fe40005800000 */
[----:B-1----:R-:W-:Y:S02]  /*9bc0*/  PRMT R2, RZ, 0x7610, R2 ;  /* 0x00007610ff027816 */ /* 0x002fe40000000002 */
[----:B------:R-:W-:-:S04]  /*9bd0*/  ISETP.NE.AND P0, PT, R21, 0x8, PT ;  /* 0x000000081500780c */ /* 0x000fc80003f05270 */
[----:B------:R-:W-:Y:S02]  /*9be0*/  SEL R5, RZ, 0x1, P0 ;  /* 0x00000001ff057807 */ /* 0x000fe40000000000 */
[----:B------:R-:W-:Y:S02]  /*9bf0*/  SEL R21, R21, RZ, P0 ;  /* 0x000000ff15157207 */ /* 0x000fe40000000000 */
[----:B------:R-:W-:Y:S01]  /*9c00*/  LOP3.LUT R22, R22, R5, RZ, 0x3c, !PT ;  /* 0x0000000516167212 */ /* 0x000fe200078e3cff */
[----:B------:R-:W-:Y:S06]  /*9c10*/  @P4 BRA `(.L_x_177) ;  /* 0xfffffff000904947 */ /* 0x000fec000383ffff */
[----:B------:R-:W-:Y:S05]  /*9c20*/  BSYNC B0 ;  /* 0x0000000000007941 */ /* 0x000fea0003800000 */
.L_x_157:
[----:B------:R-:W-:-:S03]  /*9c30*/  UMOV UR4, 0xffffffff ;  /* 0xffffffff00047882 */ /* 0x000fc60000000000 */
[----:B------:R-:W-:Y:S05]  /*9c40*/  BRA.DIV UR4, `(.L_x_178) ;  /* 0x0000002e04f87947 */ /* 0x000fea000b800000 */
[----:B-----5:R-:W-:-:S13]  /*9c50*/  ELECT P6, URZ, PT ;  /* 0x00000000003f782f */ /* 0x020fda00038c0000 */
.L_x_255:
[----:B------:R-:W-:Y:S04]  /*9c60*/  BSSY B0, `(.L_x_179) ;  /* 0x000003c000007945 */ /* 0x000fe80003800000 */
[----:B------:R-:W-:Y:S05]  /*9c70*/  @!P6 BRA `(.L_x_180) ;  /* 0x0000000000e8e947 */ /* 0x000fea0003800000 */
[----:B------:R-:W-:-:S04]  /*9c80*/  ULOP3.LUT UR4, UR52, 0x2, URZ, 0xfc, !UPT ;  /* 0x0000000234047892 */ /* 0x000fc8000f8efc3f */
[----:B------:R-:W-:-:S06]  /*9c90*/  UISETP.NE.AND UP0, UPT, UR4, 0x3, UPT ;  /* 0x000000030400788c */ /* 0x000fcc000bf05270 */
[----:B------:R-:W-:-:S13]  /*9ca0*/  PLOP3.LUT P0, PT, PT, PT, UP0, 0x80, 0x0 ;  /* 0x000000000000781c */ /* 0x000fda0003f0f008 */
[----:B------:R-:W-:Y:S05]  /*9cb0*/  @!P0 BRA `(.L_x_181) ;  /* 0x0000000000048947 */ /* 0x000fea0003800000 */
[----:B------:R-:W-:Y:S01]  /*9cc0*/  BPT.TRAP 0x1 ;  /* 0x000000040000795c */ /* 0x000fe20000300000 */
.L_x_181:
[----:B------:R-:W-:Y:S01]  /*9cd0*/  IMAD.U32 R3, RZ, RZ, UR12 ;  /* 0x0000000cff037e24 */ /* 0x000fe2000f8e00ff */
[----:B------:R-:W-:-:S03]  /*9ce0*/  SHF.L.U32 R2, R20, 0x1f, RZ ;  /* 0x0000001f14027819 */ /* 0x000fc600000006ff */
[----:B------:R-:W-:-:S04]  /*9cf0*/  VIADD R3, R3, 0x384b0 ;  /* 0x000384b003037836 */ /* 0x000fc80000000000 */
[C---:B------:R-:W-:Y:S02]  /*9d00*/  IMAD R7, R0.reuse, 0x8, R3 ;  /* 0x0000000800077824 */ /* 0x040fe400078e0203 */
[----:B------:R-:W-:Y:S02]  /*9d10*/  VIADD R0, R0, 0x1 ;  /* 0x0000000100007836 */ /* 0x000fe40000000000 */
[----:B------:R-:W1:Y:S03]  /*9d20*/  SYNCS.PHASECHK.TRANS64.TRYWAIT P0, [R7+URZ], R2 ;  /* 0x00000002070075a7 */ /* 0x000e66000800017f */
[----:B------:R-:W-:-:S04]  /*9d30*/  ISETP.NE.AND P1, PT, R0, 0x6, PT ;  /* 0x000000060000780c */ /* 0x000fc80003f25270 */
[----:B------:R-:W-:Y:S02]  /*9d40*/  SEL R5, RZ, 0x1, P1 ;  /* 0x00000001ff057807 */ /* 0x000fe40000800000 */
[----:B------:R-:W-:Y:S02]  /*9d50*/  SEL R0, R0, RZ, P1 ;  /* 0x000000ff00007207 */ /* 0x000fe40000800000 */
[----:B------:R-:W-:-:S03]  /*9d60*/  LOP3.LUT R5, R20, R5, RZ, 0x3c, !PT ;  /* 0x0000000514057212 */ /* 0x000fc600078e3cff */
[----:B------:R-:W-:Y:S01]  /*9d70*/  IMAD R9, R0, 0x8, R3 ;  /* 0x0000000800097824 */ /* 0x000fe200078e0203 */
[----:B------:R-:W-:Y:S01]  /*9d80*/  SHF.L.U32 R4, R5, 0x1f, RZ ;  /* 0x0000001f05047819 */ /* 0x000fe200000006ff */
[----:B-1----:R-:W-:Y:S06]  /*9d90*/  @!P0 BRA `(.L_x_182) ;  /* 0x0000002c00c48947 */ /* 0x002fec0003800000 */
.L_x_256:
[----:B------:R-:W2:Y:S01]  /*9da0*/  SYNCS.PHASECHK.TRANS64.TRYWAIT P0, [R9+URZ], R4 ;  /* 0x00000004090075a7 */ /* 0x000ea2000800017f */
[----:B------:R-:W-:-:S05]  /*9db0*/  VIADD R0, R0, 0x1 ;  /* 0x0000000100007836 */ /* 0x000fca0000000000 */
[----:B------:R-:W-:-:S04]  /*9dc0*/  ISETP.NE.AND P1, PT, R0, 0x6, PT ;  /* 0x000000060000780c */ /* 0x000fc80003f25270 */
[----:B-1----:R-:W-:Y:S02]  /*9dd0*/  SEL R2, RZ, 0x1, P1 ;  /* 0x00000001ff027807 */ /* 0x002fe40000800000 */
[----:B------:R-:W-:Y:S02]  /*9de0*/  SEL R0, R0, RZ, P1 ;  /* 0x000000ff00007207 */ /* 0x000fe40000800000 */
[----:B------:R-:W-:-:S03]  /*9df0*/  LOP3.LUT R7, R5, R2, RZ, 0x3c, !PT ;  /* 0x0000000205077212 */ /* 0x000fc600078e3cff */
[----:B------:R-:W-:Y:S01]  /*9e00*/  IMAD R6, R0, 0x8, R3 ;  /* 0x0000000800067824 */ /* 0x000fe200078e0203 */
[----:B------:R-:W-:Y:S01]  /*9e10*/  SHF.L.U32 R5, R7, 0x1f, RZ ;  /* 0x0000001f07057819 */ /* 0x000fe200000006ff */
[----:B--2---:R-:W-:Y:S06]  /*9e20*/  @!P0 BRA `(.L_x_183) ;  /* 0x0000002c00b48947 */ /* 0x004fec0003800000 */
.L_x_257:
[----:B------:R-:W2:Y:S01]  /*9e30*/  SYNCS.PHASECHK.TRANS64.TRYWAIT P0, [R6+URZ], R5 ;  /* 0x00000005060075a7 */ /* 0x000ea2000800017f */
[----:B------:R-:W-:-:S05]  /*9e40*/  VIADD R0, R0, 0x1 ;  /* 0x0000000100007836 */ /* 0x000fca0000000000 */
[----:B------:R-:W-:-:S04]  /*9e50*/  ISETP.NE.AND P1, PT, R0, 0x6, PT ;  /* 0x000000060000780c */ /* 0x000fc80003f25270 */
[----:B------:R-:W-:Y:S02]  /*9e60*/  SEL R2, RZ, 0x1, P1 ;  /* 0x00000001ff027807 */ /* 0x000fe40000800000 */
[----:B------:R-:W-:Y:S02]  /*9e70*/  SEL R0, R0, RZ, P1 ;  /* 0x000000ff00007207 */ /* 0x000fe40000800000 */
[----:B------:R-:W-:-:S03]  /*9e80*/  LOP3.LUT R7, R7, R2, RZ, 0x3c, !PT ;  /* 0x0000000207077212 */ /* 0x000fc600078e3cff */
[----:B-1----:R-:W-:Y:S01]  /*9e90*/  IMAD R9, R0, 0x8, R3 ;  /* 0x0000000800097824 */ /* 0x002fe200078e0203 */
[----:B------:R-:W-:Y:S01]  /*9ea0*/  SHF.L.U32 R4, R7, 0x1f, RZ ;  /* 0x0000001f07047819 */ /* 0x000fe200000006ff */
[----:B--2---:R-:W-:Y:S06]  /*9eb0*/  @!P0 BRA `(.L_x_184) ;  /* 0x0000002c00a48947 */ /* 0x004fec0003800000 */
.L_x_258:
        /* <DEDUP_REMOVED lines=9> */
.L_x_259:
[----:B------:R-:W2:Y:S01]  /*9f50*/  SYNCS.PHASECHK.TRANS64.TRYWAIT P0, [R6+URZ], R5 ;  /* 0x00000005060075a7 */ /* 0x000ea2000800017f */
[----:B------:R-:W-:-:S05]  /*9f60*/  VIADD R0, R0, 0x1 ;  /* 0x0000000100007836 */ /* 0x000fca0000000000 */
[----:B------:R-:W-:-:S04]  /*9f70*/  ISETP.NE.AND P1, PT, R0, 0x6, PT ;  /* 0x000000060000780c */ /* 0x000fc80003f25270 */
[----:B------:R-:W-:Y:S02]  /*9f80*/  SEL R2, RZ, 0x1, P1 ;  /* 0x00000001ff027807 */ /* 0x000fe40000800000 */
[----:B------:R-:W-:Y:S02]  /*9f90*/  SEL R0, R0, RZ, P1 ;  /* 0x000000ff00007207 */ /* 0x000fe40000800000 */
[----:B------:R-:W-:Y:S01]  /*9fa0*/  LOP3.LUT R2, R7, R2, RZ, 0x3c, !PT ;  /* 0x0000000207027212 */ /* 0x000fe200078e3cff */
[----:B--2---:R-:W-:Y:S06]  /*9fb0*/  @!P0 BRA `(.L_x_186) ;  /* 0x0000002c008c8947 */ /* 0x004fec0003800000 */
.L_x_260:
[----:B------:R-:W-:Y:S01]  /*9fc0*/  IMAD R3, R0, 0x8, R3 ;  /* 0x0000000800037824 */ /* 0x000fe200078e0203 */
[----:B------:R-:W-:-:S07]  /*9fd0*/  SHF.L.U32 R0, R2, 0x1f, RZ ;  /* 0x0000001f02007819 */ /* 0x000fce00000006ff */
.L_x_187:
[----:B---3--:R3:W4:Y:S02]  /*9fe0*/  SYNCS.PHASECHK.TRANS64.TRYWAIT P0, [R3+URZ], R0 ;  /* 0x00000000030075a7 */ /* 0x008724000800017f */
[----:B----4-:R-:W-:Y:S05]  /*9ff0*/  @!P0 NANOSLEEP.SYNCS 0x989680 ;  /* 0x009896800000895d */ /* 0x010fea0003900000 */
[----:B------:R-:W4:Y:S02]  /*a000*/  @!P0 SYNCS.PHASECHK.TRANS64 P0, [R3+URZ], R0 ;  /* 0x00000000030085a7 */ /* 0x000f24000800007f */
[----:B----4-:R-:W-:Y:S05]  /*a010*/  @!P0 BRA `(.L_x_187) ;  /* 0xfffffffc00f08947 */ /* 0x010fea000383ffff */
.L_x_180:
[----:B------:R-:W-:Y:S05]  /*a020*/  BSYNC B0 ;  /* 0x0000000000007941 */ /* 0x000fea0003800000 */
.L_x_179:
[----:B------:R-:W-:Y:S05]  /*a030*/  EXIT ;  /* 0x000000000000794d */ /* 0x000fea0003800000 */
.L_x_95:
[----:B------:R-:W-:Y:S01]  /*a040*/  PLOP3.LUT P1, PT, PT, PT, UP3, 0x80, 0x0 ;  /* 0x000000000000781c */ /* 0x000fe20003f2f038 */
[----:B------:R-:W-:Y:S01]  /*a050*/  ULDC UR20, c[0x0][0x10] ;  /* 0x0000040000147ab9 */ /* 0x000fe20000000800 */
[----:B------:R-:W-:Y:S01]  /*a060*/  ULDC UR24, c[0x0][0x904] ;  /* 0x0002410000187ab9 */ /* 0x000fe20000000800 */
[----:B------:R-:W-:Y:S01]  /*a070*/  UMOV UR19, 0xffffffff ;  /* 0xffffffff00137882 */ /* 0x000fe20000000000 */
[----:B------:R-:W-:Y:S01]  /*a080*/  P2R R0, PR, RZ, 0x2 ;  /* 0x00000002ff007803 */ /* 0x000fe20000000000 */
[----:B------:R-:W-:Y:S01]  /*a090*/  ULDC.64 UR12, c[0x0][0x8c8] ;  /* 0x00023200000c7ab9 */ /* 0x000fe20000000a00 */
[----:B------:R-:W-:Y:S01]  /*a0a0*/  UIMAD.WIDE.U32 UR20, UR39, UR20, URZ ;  /* 0x00000014271472a5 */ /* 0x000fe2000f8e003f */
[----:B------:R-:W-:Y:S01]  /*a0b0*/  IMAD.MOV.U32 R16, RZ, RZ, RZ ;  /* 0x000000ffff107224 */ /* 0x000fe200078e00ff */
[----:B------:R-:W-:Y:S01]  /*a0c0*/  ULDC.64 UR14, c[0x0][0x8e0] ;  /* 0x00023800000e7ab9 */ /* 0x000fe20000000a00 */
[----:B------:R-:W-:Y:S02]  /*a0d0*/  USHF.L.U32 UR25, UR19, UR24, URZ ;  /* 0x0000001813197299 */ /* 0x000fe4000800063f */
[----:B------:R-:W-:-:S02]  /*a0e0*/  UIADD3 UR11, UP1, UR12, -0x1, URZ ;  /* 0xffffffff0c0b7890 */ /* 0x000fc4000ff3e03f */
[----:B------:R-:W1:Y:S01]  /*a0f0*/  @P1 S2R R0, SR_CTAID.Y ;  /* 0x0000000000001919 */ /* 0x000e620000002600 */
[----:B------:R-:W-:Y:S01]  /*a100*/  ULDC UR19, c[0x0][0x14] ;  /* 0x0000050000137ab9 */ /* 0x000fe20000000800 */
[----:B------:R-:W-:Y:S02]  /*a110*/  UIADD3 UR12, UP2, UR14, -0x1, URZ ;  /* 0xffffffff0e0c7890 */ /* 0x000fe4000ff5e03f */
[----:B------:R-:W-:Y:S02]  /*a120*/  UIMAD.WIDE.U32 UR22, UR20, UR19, URZ ;  /* 0x00000013141672a5 */ /* 0x000fe4000f8e003f */
[----:B------:R-:W-:Y:S01]  /*a130*/  UIMAD UR21, UR21, UR19, URZ ;  /* 0x00000013151572a4 */ /* 0x000fe2000f8e023f */
[----:B------:R-:W-:Y:S01]  /*a140*/  ULDC UR18, c[0x0][0x8a8] ;  /* 0x00022a0000127ab9 */ /* 0x000fe20000000800 */
[----:B------:R-:W-:Y:S01]  /*a150*/  UMOV UR26, 0x1 ;  /* 0x00000001001a7882 */ /* 0x000fe20000000000 */
[----:B------:R-:W-:Y:S02]  /*a160*/  UIADD3.X UR14, UR15, -0x1, URZ, UP2, !UPT ;  /* 0xffffffff0f0e7890 */ /* 0x000fe400097fe43f */
[----:B------:R-:W-:-:S02]  /*a170*/  UIADD3.X UR13, UR13, -0x1, URZ, UP1, !UPT ;  /* 0xffffffff0d0d7890 */ /* 0x000fc40008ffe43f */
[----:B------:R-:W-:Y:S02]  /*a180*/  ULOP3.LUT UR15, UR53, 0x2, URZ, 0xfc, !UPT ;  /* 0x00000002350f7892 */ /* 0x000fe4000f8efc3f */
[----:B------:R-:W-:Y:S02]  /*a190*/  UIADD3 UR16, UR8, -0x1, URZ ;  /* 0xffffffff08107890 */ /* 0x000fe4000fffe03f */
[----:B------:R-:W-:Y:S02]  /*a1a0*/  UIADD3 UR17, UR7, -0x1, URZ ;  /* 0xffffffff07117890 */ /* 0x000fe4000fffe03f */
[----:B------:R-:W-:Y:S02]  /*a1b0*/  UIADD3 UR18, UR18, -0x1, URZ ;  /* 0xffffffff12127890 */ /* 0x000fe4000fffe03f */
[----:B------:R-:W-:Y:S02]  /*a1c0*/  USHF.L.U32 UR19, UR26, UR24, URZ ;  /* 0x000000181a137299 */ /* 0x000fe4000800063f */
[----:B------:R-:W-:-:S02]  /*a1d0*/  ULOP3.LUT UR20, URZ, UR25, URZ, 0x33, !UPT ;  /* 0x000000193f147292 */ /* 0x000fc4000f8e333f */
[----:B------:R-:W-:Y:S01]  /*a1e0*/  UIADD3 UR21, UR23, UR21, URZ ;  /* 0x0000001517157290 */ /* 0x000fe2000fffe03f */
[----:B-1----:R-:W-:Y:S01]  /*a1f0*/  @P1 R2UR UR40, R0 ;  /* 0x00000000002812ca */ /* 0x002fe200000e0000 */
[----:B------:R-:W-:-:S14]  /*a200*/  IMAD.MOV.U32 R0, RZ, RZ, 0x1 ;  /* 0x00000001ff007424 */ /* 0x000fdc00078e00ff */
.L_x_208:
[----:B------:R-:W1:Y:S01]  /*a210*/  LDC.64 R2, c[0x0][0x8f8] ;  /* 0x00023e00ff027b82 */ /* 0x000e620000000a00 */
[----:B------:R-:W-:Y:S01]  /*a220*/  UIADD3 UR10, UP1, UR10, UR22, URZ ;  /* 0x000000160a0a7290 */ /* 0x000fe2000ff3e03f */
[----:B------:R-:W-:Y:S01]  /*a230*/  ISETP.NE.AND P2, PT, R20, RZ, PT ;  /* 0x000000ff1400720c */ /* 0x000fe20003f45270 */
[----:B------:R-:W-:Y:S01]  /*a240*/  UMOV UR24, 0xffffffff ;  /* 0xffffffff00187882 */ /* 0x000fe20000000000 */
[----:B------:R-:W-:Y:S01]  /*a250*/  UMOV UR25, 0xffffffff ;  /* 0xffffffff00197882 */ /* 0x000fe20000000000 */
[----:B------:R-:W-:Y:S01]  /*a260*/  UIADD3.X UR9, UR9, UR21, URZ, UP1, !UPT ;  /* 0x0000001509097290 */ /* 0x000fe20008ffe43f */
[----:B------:R-:W-:Y:S01]  /*a270*/  IMAD.MOV.U32 R15, RZ, RZ, RZ ;  /* 0x000000ffff0f7224 */ /* 0x000fe200078e00ff */
[----:B------:R-:W-:Y:S01]  /*a280*/  UMOV UR26, 0xffffffff ;  /* 0xffffffff001a7882 */ /* 0x000fe20000000000 */
[----:B-1----:R-:W-:-:S03]  /*a290*/  ISETP.LE.U32.AND P1, PT, R2, UR10, PT ;  /* 0x0000000a02007c0c */ /* 0x002fc6000bf23070 */
[----:B------:R-:W-:-:S05]  /*a2a0*/  IMAD.U32 R2, RZ, RZ, UR9 ;  /* 0x00000009ff027e24 */ /* 0x000fca000f8e00ff */
[----:B------:R-:W-:-:S13]  /*a2b0*/  ISETP.GE.U32.AND.EX P1, PT, R2, R3, PT, P1 ;  /* 0x000000030200720c */ /* 0x000fda0003f26110 */
[----:B---345:R-:W-:Y:S05]  /*a2c0*/  @P2 BRA P1, `(.L_x_188) ;  /* 0x0000001800402947 */ /* 0x038fea0000800000 */
[----:B------:R-:W-:-:S04]  /*a2d0*/  IADD3 R2, P2, R6, UR5, RZ ;  /* 0x0000000506027c10 */ /* 0x000fc8000ff5e0ff */
[----:B------:R-:W-:Y:S02]  /*a2e0*/  ISETP.GT.U32.AND P1, PT, R2, UR10, PT ;  /* 0x0000000a02007c0c */ /* 0x000fe4000bf24070 */
[----:B------:R-:W-:-:S04]  /*a2f0*/  IADD3.X R2, R7, UR4, RZ, P2, !PT ;  /* 0x0000000407027c10 */ /* 0x000fc800097fe4ff */
[----:B------:R-:W-:-:S13]  /*a300*/  ISETP.GT.U32.AND.EX P1, PT, R2, UR9, PT, P1 ;  /* 0x0000000902007c0c */ /* 0x000fda000bf24110 */
[----:B------:R-:W-:Y:S05]  /*a310*/  @P1 BRA `(.L_x_189) ;  /* 0x0000001400201947 */ /* 0x000fea0003800000 */
[----:B------:R-:W-:Y:S01]  /*a320*/  VIADD R12, R34, UR6 ;  /* 0x00000006220c7c36 */ /* 0x000fe20008000000 */
[----:B------:R-:W-:Y:S01]  /*a330*/  ULDC UR24, c[0x0][0x910] ;  /* 0x0002440000187ab9 */ /* 0x000fe20000000800 */
[----:B------:R-:W-:Y:S02]  /*a340*/  IMAD.MOV.U32 R22, RZ, RZ, R8 ;  /* 0x000000ffff167224 */ /* 0x000fe400078e0008 */
[----:B------:R-:W-:Y:S02]  /*a350*/  VIADD R13, R12, 0x20 ;  /* 0x000000200c0d7836 */ /* 0x000fe40000000000 */
[----:B------:R-:W-:-:S03]  /*a360*/  IMAD.MOV.U32 R14, RZ, RZ, R9 ;  /* 0x000000ffff0e7224 */ /* 0x000fc600078e0009 */
[----:B------:R-:W-:-:S13]  /*a370*/  ISETP.GE.AND P1, PT, R13, UR24, PT ;  /* 0x000000180d007c0c */ /* 0x000fda000bf26270 */
[----:B------:R-:W1:Y:S01]  /*a380*/  @!P1 LDC.64 R2, c[0x0][0x918] ;  /* 0x00024600ff029b82 */ /* 0x000e620000000a00 */
[----:B------:R-:W-:Y:S01]  /*a390*/  @!P1 VIADD R7, R12, 0x20 ;  /* 0x000000200c079836 */ /* 0x000fe20000000000 */
[----:B------:R-:W-:Y:S01]  /*a3a0*/  BSSY B0, `(.L_x_190) ;  /* 0x0000064000007945 */ /* 0x000fe20003800000 */
[----:B------:R-:W-:Y:S02]  /*a3b0*/  IMAD.MOV.U32 R6, RZ, RZ, 0x7fffffff ;  /* 0x7fffffffff067424 */ /* 0x000fe400078e00ff */
[----:B-1----:R-:W-:-:S05]  /*a3c0*/  @!P1 IMAD.WIDE R2, R7, 0xc, R2 ;  /* 0x0000000c07029825 */ /* 0x002fca00078e0202 */
[----:B------:R1:W5:Y:S04]  /*a3d0*/  @!P1 LDG.E R8, desc[UR56][R2.64] ;  /* 0x0000003802089981 */ /* 0x000368000c1e1900 */
[----:B------:R1:W5:Y:S01]  /*a3e0*/  @!P1 LDG.E R9, desc[UR56][R2.64+0x4] ;  /* 0x0000043802099981 */ /* 0x000362000c1e1900 */
[----:B------:R-:W-:Y:S01]  /*a3f0*/  ISETP.GE.AND P1, PT, R12, UR24, PT ;  /* 0x000000180c007c0c */ /* 0x000fe2000bf26270 */
[----:B------:R-:W-:-:S12]  /*a400*/  IMAD.MOV.U32 R7, RZ, RZ, RZ ;  /* 0x000000ffff077224 */ /* 0x000fd800078e00ff */
[----:B-1----:R-:W-:Y:S05]  /*a410*/  @P1 BRA `(.L_x_191) ;  /* 0x0000000400701947 */ /* 0x002fea0003800000 */
[----:B------:R-:W-:Y:S01]  /*a420*/  IABS R7, R11 ;  /* 0x0000000b00077213 */ /* 0x000fe20000000000 */
[----:B------:R-:W-:Y:S01]  /*a430*/  ULDC UR25, c[0x0][0x8f0] ;  /* 0x00023c0000197ab9 */ /* 0x000fe20000000800 */
[----:B------:R-:W-:Y:S02]  /*a440*/  IABS R6, R10 ;  /* 0x0000000a00067213 */ /* 0x000fe40000000000 */
[----:B------:R-:W1:Y:S01]  /*a450*/  I2F.RP R3, R7 ;  /* 0x0000000700037306 */ /* 0x000e620000209400 */
[----:B------:R-:W-:Y:S02]  /*a460*/  PLOP3.LUT P3, PT, PT, PT, UP0, 0x80, 0x0 ;  /* 0x000000000000781c */ /* 0x000fe40003f6f008 */
[----:B------:R-:W-:Y:S02]  /*a470*/  IADD3 R21, P2, R14, UR12, RZ ;  /* 0x0000000c0e157c10 */ /* 0x000fe4000ff5e0ff */
[----:B------:R-:W-:Y:S02]  /*a480*/  IADD3 R19, P1, R22, UR11, RZ ;  /* 0x0000000b16137c10 */ /* 0x000fe4000ff3e0ff */
[----:B------:R-:W-:Y:S01]  /*a490*/  LEA.HI.X.SX32 R24, R14, UR14, 0x1, P2 ;  /* 0x0000000e0e187c11 */ /* 0x000fe200090f0eff */
[----:B------:R-:W3:Y:S01]  /*a4a0*/  I2F.RP R2, R6 ;  /* 0x0000000600027306 */ /* 0x000ee20000209400 */
[----:B------:R-:W-:-:S07]  /*a4b0*/  LEA.HI.X.SX32 R22, R22, UR13, 0x1, P1 ;  /* 0x0000000d16167c11 */ /* 0x000fce00088f0eff */
[----:B-1----:R-:W1:Y:S08]  /*a4c0*/  MUFU.RCP R3, R3 ;  /* 0x0000000300037308 */ /* 0x002e700000001000 */
[----:B---3--:R-:W3:Y:S01]  /*a4d0*/  MUFU.RCP R2, R2 ;  /* 0x0000000200027308 */ /* 0x008ee20000001000 */
[----:B-1----:R-:W-:-:S07]  /*a4e0*/  VIADD R17, R3, 0xffffffe ;  /* 0x0ffffffe03117836 */ /* 0x002fce0000000000 */
[----:B------:R-:W1:Y:S01]  /*a4f0*/  F2I.FTZ.U32.TRUNC.NTZ R17, R17 ;  /* 0x0000001100117305 */ /* 0x000e62000021f000 */
[----:B---3--:R-:W-:-:S07]  /*a500*/  VIADD R15, R2, 0xffffffe ;  /* 0x0ffffffe020f7836 */ /* 0x008fce0000000000 */
[----:B------:R-:W3:Y:S01]  /*a510*/  F2I.FTZ.U32.TRUNC.NTZ R15, R15 ;  /* 0x0000000f000f7305 */ /* 0x000ee2000021f000 */
[----:B-1----:R-:W-:Y:S02]  /*a520*/  IMAD.MOV R18, RZ, RZ, -R17 ;  /* 0x000000ffff127224 */ /* 0x002fe400078e0a11 */
[----:B---3--:R-:W-:Y:S01]  /*a530*/  IMAD.MOV R14, RZ, RZ, -R15 ;  /* 0x000000ffff0e7224 */ /* 0x008fe200078e0a0f */
[----:B------:R-:W-:Y:S06]  /*a540*/  @!P3 BRA `(.L_x_192) ;  /* 0x000000000034b947 */ /* 0x000fec0003800000 */
[----:B------:R-:W-:Y:S01]  /*a550*/  ULDC UR6, c[0x0][0x8dc] ;  /* 0x0002370000067ab9 */ /* 0x000fe20000000800 */
[----:B------:R-:W-:Y:S01]  /*a560*/  ULDC.64 UR26, c[0x0][0x8d0] ;  /* 0x00023400001a7ab9 */ /* 0x000fe20000000a00 */
[----:B------:R-:W-:-:S05]  /*a570*/  IADD3 R3, P1, R19, UR6, RZ ;  /* 0x0000000613037c10 */ /* 0x000fca000ff3e0ff */
[----:B------:R-:W-:-:S04]  /*a580*/  IMAD.X R19, RZ, RZ, R22, P1 ;  /* 0x000000ffff137224 */ /* 0x000fc800008e0616 */
[----:B------:R-:W-:-:S04]  /*a590*/  IMAD.WIDE.U32 R4, R19, UR26, RZ ;  /* 0x0000001a13047c25 */ /* 0x000fc8000f8e00ff */
[----:B------:R-:W-:-:S04]  /*a5a0*/  IMAD.WIDE.U32 R4, P1, R3, UR27, R4 ;  /* 0x0000001b03047c25 */ /* 0x000fc8000f820004 */
[----:B------:R-:W-:-:S04]  /*a5b0*/  IMAD.WIDE.U32 R2, R3, UR26, RZ ;  /* 0x0000001a03027c25 */ /* 0x000fc8000f8e00ff */
[----:B------:R-:W-:Y:S01]  /*a5c0*/  IMAD.MOV.U32 R2, RZ, RZ, R5 ;  /* 0x000000ffff027224 */ /* 0x000fe200078e0005 */
[----:B------:R-:W-:Y:S01]  /*a5d0*/  IADD3 RZ, P2, R3, R4, RZ ;  /* 0x0000000403ff7210 */ /* 0x000fe20007f5e0ff */
[----:B------:R-:W-:-:S04]  /*a5e0*/  IMAD.X R3, RZ, RZ, RZ, P1 ;  /* 0x000000ffff037224 */ /* 0x000fc800008e06ff */
[----:B------:R-:W-:-:S04]  /*a5f0*/  IMAD.WIDE.U32.X R2, R19, UR27, R2, P2 ;  /* 0x0000001b13027c25 */ /* 0x000fc800090e0402 */
[----:B------:R-:W-:Y:S02]  /*a600*/  IMAD.MOV.U32 R19, RZ, RZ, R2 ;  /* 0x000000ffff137224 */ /* 0x000fe400078e0002 */
[----:B------:R-:W-:-:S07]  /*a610*/  IMAD.MOV.U32 R22, RZ, RZ, R3 ;  /* 0x000000ffff167224 */ /* 0x000fce00078e0003 */
.L_x_192:
[----:B------:R-:W-:Y:S05]  /*a620*/  @!P0 BRA `(.L_x_193) ;  /* 0x0000000000348947 */ /* 0x000fea0003800000 */
        /* <DEDUP_REMOVED lines=13> */
.L_x_193:
[----:B------:R-:W-:Y:S01]  /*a700*/  IMAD R18, R18, R7, RZ ;  /* 0x0000000712127224 */ /* 0x000fe200078e02ff */
[----:B------:R-:W-:Y:S01]  /*a710*/  ULDC UR6, c[0x0][0x8d8] ;  /* 0x0002360000067ab9 */ /* 0x000fe20000000800 */
[----:B------:R-:W-:Y:S01]  /*a720*/  IMAD.MOV.U32 R2, RZ, RZ, RZ ;  /* 0x000000ffff027224 */ /* 0x000fe200078e00ff */
[----:B------:R-:W-:Y:S01]  /*a730*/  SHF.R.U64 R21, R21, UR25, R24 ;  /* 0x0000001915157c19 */ /* 0x000fe20008001218 */
[----:B------:R-:W-:Y:S01]  /*a740*/  IMAD.MOV.U32 R3, RZ, RZ, R17 ;  /* 0x000000ffff037224 */ /* 0x000fe200078e0011 */
[----:B------:R-:W-:Y:S01]  /*a750*/  SHF.R.U64 R19, R19, UR6, R22 ;  /* 0x0000000613137c19 */ /* 0x000fe20008001216 */
[----:B------:R-:W-:Y:S01]  /*a760*/  IMAD R4, R14, R6, RZ ;  /* 0x000000060e047224 */ /* 0x000fe200078e02ff */
[----:B------:R-:W-:Y:S01]  /*a770*/  PLOP3.LUT P5, PT, PT, PT, UP3, 0x80, 0x0 ;  /* 0x000000000000781c */ /* 0x000fe20003faf038 */
[----:B------:R-:W-:-:S04]  /*a780*/  IMAD.HI.U32 R17, R17, R18, R2 ;  /* 0x0000001211117227 */ /* 0x000fc800078e0002 */
[----:B------:R-:W-:Y:S02]  /*a790*/  IMAD.MOV.U32 R3, RZ, RZ, R15 ;  /* 0x000000ffff037224 */ /* 0x000fe400078e000f */
[----:B------:R-:W-:Y:S02]  /*a7a0*/  VIADD R21, R21, UR17 ;  /* 0x0000001115157c36 */ /* 0x000fe40008000000 */
[----:B------:R-:W-:Y:S02]  /*a7b0*/  VIADD R14, R19, UR16 ;  /* 0x00000010130e7c36 */ /* 0x000fe40008000000 */
[----:B------:R-:W-:Y:S01]  /*a7c0*/  IMAD.HI.U32 R2, R15, R4, R2 ;  /* 0x000000040f027227 */ /* 0x000fe200078e0002 */
[----:B------:R-:W-:Y:S02]  /*a7d0*/  IABS R15, R11 ;  /* 0x0000000b000f7213 */ /* 0x000fe40000000000 */
[----:B------:R-:W-:Y:S02]  /*a7e0*/  IABS R3, R10 ;  /* 0x0000000a00037213 */ /* 0x000fe40000000000 */
[----:B------:R-:W-:Y:S01]  /*a7f0*/  IABS R4, R21 ;  /* 0x0000001500047213 */ /* 0x000fe20000000000 */
[----:B------:R-:W-:Y:S01]  /*a800*/  IMAD.MOV R18, RZ, RZ, -R15 ;  /* 0x000000ffff127224 */ /* 0x000fe200078e0a0f */
[----:B------:R-:W-:Y:S01]  /*a810*/  IABS R5, R14 ;  /* 0x0000000e00057213 */ /* 0x000fe20000000000 */
[----:B------:R-:W-:-:S02]  /*a820*/  IMAD.MOV R15, RZ, RZ, -R3 ;  /* 0x000000ffff0f7224 */ /* 0x000fc400078e0a03 */
[----:B------:R-:W-:-:S04]  /*a830*/  IMAD.HI.U32 R3, R17, R4, RZ ;  /* 0x0000000411037227 */ /* 0x000fc800078e00ff */
[----:B------:R-:W-:-:S04]  /*a840*/  IMAD.HI.U32 R2, R2, R5, RZ ;  /* 0x0000000502027227 */ /* 0x000fc800078e00ff */
[----:B------:R-:W-:Y:S02]  /*a850*/  IMAD R4, R3, R18, R4 ;  /* 0x0000001203047224 */ /* 0x000fe400078e0204 */
[----:B------:R-:W-:-:S03]  /*a860*/  IMAD R3, R2, R15, R5 ;  /* 0x0000000f02037224 */ /* 0x000fc600078e0205 */
[----:B------:R-:W-:Y:S02]  /*a870*/  ISETP.GT.U32.AND P2, PT, R7, R4, PT ;  /* 0x000000040700720c */ /* 0x000fe40003f44070 */
[----:B------:R-:W-:-:S11]  /*a880*/  ISETP.GT.U32.AND P1, PT, R6, R3, PT ;  /* 0x000000030600720c */ /* 0x000fd60003f24070 */
[----:B------:R-:W-:Y:S01]  /*a890*/  @!P2 IMAD.IADD R4, R4, 0x1, -R7 ;  /* 0x000000010404a824 */ /* 0x000fe200078e0a07 */
[----:B------:R-:W-:Y:S01]  /*a8a0*/  ISETP.GE.AND P2, PT, R21, RZ, PT ;  /* 0x000000ff1500720c */ /* 0x000fe20003f46270 */
[----:B------:R-:W-:Y:S01]  /*a8b0*/  @!P1 IMAD.IADD R3, R3, 0x1, -R6 ;  /* 0x0000000103039824 */ /* 0x000fe200078e0a06 */
[----:B------:R-:W-:Y:S02]  /*a8c0*/  ISETP.GE.AND P1, PT, R14, RZ, PT ;  /* 0x000000ff0e00720c */ /* 0x000fe40003f26270 */
[----:B------:R-:W-:Y:S02]  /*a8d0*/  ISETP.GT.U32.AND P4, PT, R7, R4, PT ;  /* 0x000000040700720c */ /* 0x000fe40003f84070 */
[----:B------:R-:W-:-:S11]  /*a8e0*/  ISETP.GT.U32.AND P3, PT, R6, R3, PT ;  /* 0x000000030600720c */ /* 0x000fd60003f64070 */
[----:B------:R-:W-:Y:S01]  /*a8f0*/  @!P4 IMAD.IADD R4, R4, 0x1, -R7 ;  /* 0x000000010404c824 */ /* 0x000fe200078e0a07 */
[----:B------:R-:W-:Y:S01]  /*a900*/  ISETP.NE.AND P4, PT, RZ, UR7, PT ;  /* 0x00000007ff007c0c */ /* 0x000fe2000bf85270 */
[----:B------:R-:W-:Y:S01]  /*a910*/  @!P3 IMAD.IADD R3, R3, 0x1, -R6 ;  /* 0x000000010303b824 */ /* 0x000fe200078e0a06 */
[----:B------:R-:W-:Y:S01]  /*a920*/  ISETP.NE.AND P3, PT, RZ, UR8, PT ;  /* 0x00000008ff007c0c */ /* 0x000fe2000bf65270 */
[----:B------:R-:W-:Y:S02]  /*a930*/  @!P2 IMAD.MOV R4, RZ, RZ, -R4 ;  /* 0x000000ffff04a224 */ /* 0x000fe400078e0a04 */
[----:B------:R-:W-:-:S08]  /*a940*/  @!P1 IMAD.MOV R3, RZ, RZ, -R3 ;  /* 0x000000ffff039224 */ /* 0x000fd000078e0a03 */
[----:B------:R-:W-:Y:S02]  /*a950*/  @!P4 LOP3.LUT R4, RZ, UR7, RZ, 0x33, !PT ;  /* 0x00000007ff04cc12 */ /* 0x000fe4000f8e33ff */
[----:B------:R-:W-:-:S03]  /*a960*/  @!P3 LOP3.LUT R3, RZ, UR8, RZ, 0x33, !PT ;  /* 0x00000008ff03bc12 */ /* 0x000fc6000f8e33ff */
[----:B------:R-:W-:Y:S02]  /*a970*/  IMAD.IADD R4, R21, 0x1, -R4 ;  /* 0x0000000115047824 */ /* 0x000fe400078e0a04 */
[----:B------:R-:W-:-:S04]  /*a980*/  IMAD.IADD R3, R14, 0x1, -R3 ;  /* 0x000000010e037824 */ /* 0x000fc800078e0a03 */
[----:B------:R-:W-:Y:S01]  /*a990*/  IMAD R6, R3, R4, RZ ;  /* 0x0000000403067224 */ /* 0x000fe200078e02ff */
[----:B------:R-:W-:-:S04]  /*a9a0*/  SEL R2, R4, R3, !P5 ;  /* 0x0000000304027207 */ /* 0x000fc80006800000 */
[--C-:B------:R-:W-:Y:S01]  /*a9b0*/  SHF.R.S32.HI R5, RZ, 0x1f, R2.reuse ;  /* 0x0000001fff057819 */ /* 0x100fe20000011402 */
[----:B------:R-:W-:Y:S01]  /*a9c0*/  IMAD.MOV.U32 R4, RZ, RZ, R2 ;  /* 0x000000ffff047224 */ /* 0x000fe200078e0002 */
[----:B------:R-:W-:-:S07]  /*a9d0*/  SHF.R.S32.HI R7, RZ, 0x1f, R6 ;  /* 0x0000001fff077819 */ /* 0x000fce0000011406 */
.L_x_191:
[----:B--2---:R-:W-:Y:S05]  /*a9e0*/  BSYNC B0 ;  /* 0x0000000000007941 */ /* 0x004fea0003800000 */
.L_x_190:
[----:B------:R-:W1:Y:S01]  /*a9f0*/  SHFL.UP PT, R3, R6, 0x1, RZ ;  /* 0x0420000006037989 */ /* 0x000e6200000e00ff */
[----:B------:R-:W-:-:S03]  /*aa00*/  ISETP.NE.AND P1, PT, R34, RZ, PT ;  /* 0x000000ff2200720c */ /* 0x000fc60003f25270 */
[----:B------:R-:W2:Y:S01]  /*aa10*/  SHFL.UP PT, R2, R7, 0x1, RZ ;  /* 0x0420000007027989 */ /* 0x000ea200000e00ff */
[----:B-1----:R-:W-:Y:S02]  /*aa20*/  SEL R3, R3, RZ, P1 ;  /* 0x000000ff03037207 */ /* 0x002fe40000800000 */
[----:B--2---:R-:W-:Y:S02]  /*aa30*/  SEL R2, R2, RZ, P1 ;  /* 0x000000ff02027207 */ /* 0x004fe40000800000 */
[----:B------:R-:W-:-:S05]  /*aa40*/  IADD3 R18, P2, R3, R6, RZ ;  /* 0x0000000603127210 */ /* 0x000fca0007f5e0ff */
[----:B------:R-:W-:Y:S01]  /*aa50*/  IMAD.X R15, R2, 0x1, R7, P2 ;  /* 0x00000001020f7824 */ /* 0x000fe200010e0607 */
[----:B------:R-:W1:Y:S01]  /*aa60*/  SHFL.UP PT, R3, R18, 0x2, RZ ;  /* 0x0440000012037989 */ /* 0x000e6200000e00ff */
[----:B------:R-:W-:-:S03]  /*aa70*/  ISETP.GE.U32.AND P2, PT, R34, 0x2, PT ;  /* 0x000000022200780c */ /* 0x000fc60003f46070 */
[----:B------:R-:W2:Y:S01]  /*aa80*/  SHFL.UP PT, R2, R15, 0x2, RZ ;  /* 0x044000000f027989 */ /* 0x000ea200000e00ff */
[----:B-1----:R-:W-:-:S04]  /*aa90*/  SEL R3, R3, RZ, P2 ;  /* 0x000000ff03037207 */ /* 0x002fc80001000000 */
[----:B------:R-:W-:Y:S02]  /*aaa0*/  IADD3 R14, P3, R3, R18, RZ ;  /* 0x00000012030e7210 */ /* 0x000fe40007f7e0ff */
[----:B--2---:R-:W-:-:S03]  /*aab0*/  SEL R2, R2, RZ, P2 ;  /* 0x000000ff02027207 */ /* 0x004fc60001000000 */
[----:B------:R-:W1:Y:S02]  /*aac0*/  SHFL.UP PT, R3, R14, 0x4, RZ ;  /* 0x048000000e037989 */ /* 0x000e6400000e00ff */
[----:B------:R-:W-:Y:S01]  /*aad0*/  IMAD.X R17, R2, 0x1, R15, P3 ;  /* 0x0000000102117824 */ /* 0x000fe200018e060f */
[----:B------:R-:W-:-:S04]  /*aae0*/  ISETP.GE.U32.AND P3, PT, R34, 0x4, PT ;  /* 0x000000042200780c */ /* 0x000fc80003f66070 */
        /* <DEDUP_REMOVED lines=17> */
[----:B--2---:R-:W-:-:S05]  /*ac00*/  SEL R2, R2, RZ, P5 ;  /* 0x000000ff02027207 */ /* 0x004fca0002800000 */
[----:B------:R-:W-:Y:S01]  /*ac10*/  IMAD.X R22, R2, 0x1, R17, P6 ;  /* 0x0000000102167824 */ /* 0x000fe200030e0611 */
[----:B------:R-:W-:-:S04]  /*ac20*/  IADD3 R2, P6, R15, UR5, RZ ;  /* 0x000000050f027c10 */ /* 0x000fc8000ffde0ff */
[----:B------:R-:W-:Y:S02]  /*ac30*/  IADD3.X R3, R22, UR4, RZ, P6, !PT ;  /* 0x0000000416037c10 */ /* 0x000fe4000b7fe4ff */
[----:B------:R-:W-:-:S04]  /*ac40*/  ISETP.GT.U32.AND P6, PT, R2, UR10, PT ;  /* 0x0000000a02007c0c */ /* 0x000fc8000bfc4070 */
[----:B------:R-:W-:-:S13]  /*ac50*/  ISETP.GT.U32.AND.EX P6, PT, R3, UR9, PT, P6 ;  /* 0x0000000903007c0c */ /* 0x000fda000bfc4160 */
[----:B------:R-:W-:-:S04]  /*ac60*/  VOTE.ANY R14, PT, P6 ;  /* 0x00000000000e7806 */ /* 0x000fc800030e0100 */
[----:B------:R-:W-:-:S13]  /*ac70*/  ISETP.NE.AND P6, PT, R14, RZ, PT ;  /* 0x000000ff0e00720c */ /* 0x000fda0003fc5270 */
[----:B------:R-:W-:Y:S05]  /*ac80*/  @P6 BRA `(.L_x_194) ;  /* 0x0000000800746947 */ /* 0x000fea0003800000 */
[----:B------:R-:W-:Y:S01]  /*ac90*/  IMAD.MOV.U32 R17, RZ, RZ, R2 ;  /* 0x000000ffff117224 */ /* 0x000fe200078e0002 */
[----:B------:R-:W-:Y:S01]  /*aca0*/  ULDC UR24, c[0x0][0x910] ;  /* 0x0002440000187ab9 */ /* 0x000fe20000000800 */
[----:B------:R-:W-:Y:S01]  /*acb0*/  IMAD.MOV.U32 R19, RZ, RZ, R3 ;  /* 0x000000ffff137224 */ /* 0x000fe200078e0003 */
[----:B------:R-:W-:Y:S01]  /*acc0*/  ULDC UR25, c[0x0][0x8f4] ;  /* 0x00023d0000197ab9 */ /* 0x000fe20000000800 */
[----:B------:R-:W-:Y:S01]  /*acd0*/  ULDC UR6, c[0x0][0x8dc] ;  /* 0x0002370000067ab9 */ /* 0x000fe20000000800 */
[----:B------:R-:W-:Y:S01]  /*ace0*/  ULDC UR30, c[0x0][0x8d8] ;  /* 0x00023600001e7ab9 */ /* 0x000fe20000000800 */
[----:B------:R-:W-:Y:S01]  /*acf0*/  ULDC UR31, c[0x0][0x8f0] ;  /* 0x00023c00001f7ab9 */ /* 0x000fe20000000800 */
[----:B------:R-:W-:Y:S01]  /*ad00*/  ULDC.64 UR26, c[0x0][0x8d0] ;  /* 0x00023400001a7ab9 */ /* 0x000fe20000000a00 */
[----:B------:R-:W-:-:S05]  /*ad10*/  ULDC.64 UR28, c[0x0][0x8e8] ;  /* 0x00023a00001c7ab9 */ /* 0x000fca0000000a00 */
.L_x_199:
[----:B------:R-:W-:Y:S02]  /*ad20*/  IMAD.MOV.U32 R12, RZ, RZ, R13 ;  /* 0x000000ffff0c7224 */ /* 0x000fe400078e000d */
[----:B------:R-:W-:Y:S02]  /*ad30*/  VIADD R13, R13, 0x20 ;  /* 0x000000200d0d7836 */ /* 0x000fe40000000000 */
[----:B-----5:R-:W-:Y:S02]  /*ad40*/  IMAD.MOV.U32 R14, RZ, RZ, R8 ;  /* 0x000000ffff0e7224 */ /* 0x020fe400078e0008 */
[----:B------:R-:W-:Y:S01]  /*ad50*/  IMAD.MOV.U32 R15, RZ, RZ, R9 ;  /* 0x000000ffff0f7224 */ /* 0x000fe200078e0009 */
[----:B------:R-:W-:-:S13]  /*ad60*/  ISETP.GE.AND P6, PT, R13, UR24, PT ;  /* 0x000000180d007c0c */ /* 0x000fda000bfc6270 */
[----:B------:R-:W1:Y:S01]  /*ad70*/  @!P6 LDC.64 R2, c[0x0][0x918] ;  /* 0x00024600ff02eb82 */ /* 0x000e620000000a00 */
[----:B------:R-:W2:Y:S01]  /*ad80*/  SHFL.IDX PT, R19, R19, 0x1f, 0x1f ;  /* 0x03e01f0013137f89 */ /* 0x000ea200000e0000 */
[----:B------:R-:W-:-:S03]  /*ad90*/  @!P6 VIADD R7, R12, 0x20 ;  /* 0x000000200c07e836 */ /* 0x000fc60000000000 */
[----:B------:R-:W3:Y:S01]  /*ada0*/  SHFL.IDX PT, R17, R17, 0x1f, 0x1f ;  /* 0x03e01f0011117f89 */ /* 0x000ee200000e0000 */
[----:B------:R-:W-:Y:S01]  /*adb0*/  BSSY B0, `(.L_x_195) ;  /* 0x0000063000007945 */ /* 0x000fe20003800000 */
[----:B-1----:R-:W-:-:S05]  /*adc0*/  @!P6 IMAD.WIDE R2, R7, 0xc, R2 ;  /* 0x0000000c0702e825 */ /* 0x002fca00078e0202 */
[----:B------:R1:W5:Y:S04]  /*add0*/  @!P6 LDG.E R8, desc[UR56][R2.64] ;  /* 0x000000380208e981 */ /* 0x000368000c1e1900 */
[----:B------:R1:W5:Y:S01]  /*ade0*/  @!P6 LDG.E R9, desc[UR56][R2.64+0x4] ;  /* 0x000004380209e981 */ /* 0x000362000c1e1900 */
[----:B------:R-:W-:Y:S01]  /*adf0*/  ISETP.GE.AND P6, PT, R12, UR24, PT ;  /* 0x000000180c007c0c */ /* 0x000fe2000bfc6270 */
[----:B------:R-:W-:Y:S01]  /*ae00*/  IMAD.MOV.U32 R6, RZ, RZ, 0x7fffffff ;  /* 0x7fffffffff067424 */ /* 0x000fe200078e00ff */
[----:B--2---:R-:W-:Y:S01]  /*ae10*/  R2UR UR4, R19 ;  /* 0x00000000130472ca */ /* 0x004fe200000e0000 */
[----:B------:R-:W-:Y:S01]  /*ae20*/  IMAD.MOV.U32 R7, RZ, RZ, RZ ;  /* 0x000000ffff077224 */ /* 0x000fe200078e00ff */
[----:B---3--:R-:W-:-:S09]  /*ae30*/  R2UR UR5, R17 ;  /* 0x00000000110572ca */ /* 0x008fd200000e0000 */
[----:B-1----:R-:W-:Y:S06]  /*ae40*/  @P6 BRA `(.L_x_196) ;  /* 0x0000000400646947 */ /* 0x002fec0003800000 */
[----:B------:R-:W-:-:S04]  /*ae50*/  IADD3 R17, P6, R14, UR11, RZ ;  /* 0x0000000b0e117c10 */ /* 0x000fc8000ffde0ff */
[----:B------:R-:W-:Y:S02]  /*ae60*/  LEA.HI.X.SX32 R22, R14, UR13, 0x1, P6 ;  /* 0x0000000d0e167c11 */ /* 0x000fe4000b0f0eff */
[----:B------:R-:W-:Y:S02]  /*ae70*/  IABS R14, R11 ;  /* 0x0000000b000e7213 */ /* 0x000fe40000000000 */
[C---:B------:R-:W-:Y:S02]  /*ae80*/  IADD3 R19, P6, R15.reuse, UR12, RZ ;  /* 0x0000000c0f137c10 */ /* 0x040fe4000ffde0ff */
[----:B------:R-:W1:Y:S02]  /*ae90*/  I2F.RP R2, R14 ;  /* 0x0000000e00027306 */ /* 0x000e640000209400 */
[----:B------:R-:W-:Y:S02]  /*aea0*/  LEA.HI.X.SX32 R24, R15, UR14, 0x1, P6 ;  /* 0x0000000e0f187c11 */ /* 0x000fe4000b0f0eff */
[----:B------:R-:W-:-:S04]  /*aeb0*/  PLOP3.LUT P6, PT, PT, PT, UP0, 0x80, 0x0 ;  /* 0x000000000000781c */ /* 0x000fc80003fcf008 */
[----:B-1----:R-:W1:Y:S02]  /*aec0*/  MUFU.RCP R2, R2 ;  /* 0x0000000200027308 */ /* 0x002e640000001000 */
[----:B-1----:R-:W-:-:S06]  /*aed0*/  VIADD R15, R2, 0xffffffe ;  /* 0x0ffffffe020f7836 */ /* 0x002fcc0000000000 */
[----:B------:R-:W1:Y:S02]  /*aee0*/  F2I.FTZ.U32.TRUNC.NTZ R15, R15 ;  /* 0x0000000f000f7305 */ /* 0x000e64000021f000 */
[----:B-1----:R-:W-:Y:S01]  /*aef0*/  IMAD.MOV R18, RZ, RZ, -R15 ;  /* 0x000000ffff127224 */ /* 0x002fe200078e0a0f */
[----:B------:R-:W-:Y:S06]  /*af00*/  @!P6 BRA `(.L_x_197) ;  /* 0x00000000002ce947 */ /* 0x000fec0003800000 */
        /* <DEDUP_REMOVED lines=11> */
.L_x_197:
[----:B------:R-:W-:Y:S05]  /*afc0*/  @!P0 BRA `(.L_x_198) ;  /* 0x00000000002c8947 */ /* 0x000fea0003800000 */
        /* <DEDUP_REMOVED lines=11> */
.L_x_198:
[----:B------:R-:W-:Y:S01]  /*b080*/  SHF.R.U64 R4, R19, UR31, R24 ;  /* 0x0000001f13047c19 */ /* 0x000fe20008001218 */
[----:B------:R-:W-:Y:S01]  /*b090*/  IMAD R5, R18, R14, RZ ;  /* 0x0000000e12057224 */ /* 0x000fe200078e02ff */
[----:B------:R-:W-:Y:S01]  /*b0a0*/  IABS R2, R11 ;  /* 0x0000000b00027213 */ /* 0x000fe20000000000 */
[----:B------:R-:W-:Y:S01]  /*b0b0*/  IMAD.MOV.U32 R3, RZ, RZ, R15 ;  /* 0x000000ffff037224 */ /* 0x000fe200078e000f */
[----:B------:R-:W-:Y:S01]  /*b0c0*/  SHF.R.U64 R17, R17, UR30, R22 ;  /* 0x0000001e11117c19 */ /* 0x000fe20008001216 */
[----:B------:R-:W-:Y:S01]  /*b0d0*/  VIADD R4, R4, UR17 ;  /* 0x0000001104047c36 */ /* 0x000fe20008000000 */
[----:B------:R-:W-:Y:S01]  /*b0e0*/  IABS R19, R10 ;  /* 0x0000000a00137213 */ /* 0x000fe20000000000 */
[----:B------:R-:W-:Y:S02]  /*b0f0*/  IMAD.MOV R7, RZ, RZ, -R2 ;  /* 0x000000ffff077224 */ /* 0x000fe400078e0a02 */
[----:B------:R-:W-:Y:S01]  /*b100*/  IMAD.MOV.U32 R2, RZ, RZ, RZ ;  /* 0x000000ffff027224 */ /* 0x000fe200078e00ff */
[----:B------:R-:W-:Y:S01]  /*b110*/  IABS R6, R4 ;  /* 0x0000000400067213 */ /* 0x000fe20000000000 */
[----:B------:R-:W-:-:S02]  /*b120*/  VIADD R17, R17, UR16 ;  /* 0x0000001011117c36 */ /* 0x000fc40008000000 */
[----:B------:R-:W-:-:S04]  /*b130*/  IMAD.HI.U32 R2, R15, R5, R2 ;  /* 0x000000050f027227 */ /* 0x000fc800078e0002 */
[----:B------:R-:W-:Y:S01]  /*b140*/  IMAD.MOV.U32 R3, RZ, RZ, R7 ;  /* 0x000000ffff037224 */ /* 0x000fe200078e0007 */
[----:B------:R-:W-:Y:S01]  /*b150*/  IABS R7, R10 ;  /* 0x0000000a00077213 */ /* 0x000fe20000000000 */
[----:B------:R-:W-:-:S03]  /*b160*/  IMAD.MOV.U32 R5, RZ, RZ, R6 ;  /* 0x000000ffff057224 */ /* 0x000fc600078e0006 */
[----:B------:R-:W1:Y:S01]  /*b170*/  I2F.RP R6, R7 ;  /* 0x0000000700067306 */ /* 0x000e620000209400 */
[----:B------:R-:W-:-:S04]  /*b180*/  IMAD.HI.U32 R2, R2, R5, RZ ;  /* 0x0000000502027227 */ /* 0x000fc800078e00ff */
[----:B------:R-:W-:-:S05]  /*b190*/  IMAD R5, R2, R3, R5 ;  /* 0x0000000302057224 */ /* 0x000fca00078e0205 */
[----:B------:R-:W-:Y:S01]  /*b1a0*/  ISETP.GT.U32.AND P6, PT, R14, R5, PT ;  /* 0x000000050e00720c */ /* 0x000fe20003fc4070 */
[----:B-1----:R-:W1:-:S12]  /*b1b0*/  MUFU.RCP R6, R6 ;  /* 0x0000000600067308 */ /* 0x002e580000001000 */
[----:B------:R-:W-:Y:S02]  /*b1c0*/  @!P6 IMAD.IADD R5, R5, 0x1, -R14 ;  /* 0x000000010505e824 */ /* 0x000fe400078e0a0e */
[----:B-1----:R-:W-:-:S04]  /*b1d0*/  VIADD R2, R6, 0xffffffe ;  /* 0x0ffffffe06027836 */ /* 0x002fc80000000000 */
[----:B------:R1:W2:Y:S02]  /*b1e0*/  F2I.FTZ.U32.TRUNC.NTZ R3, R2 ;  /* 0x0000000200037305 */ /* 0x0002a4000021f000 */
[----:B-1----:R-:W-:Y:S02]  /*b1f0*/  IMAD.MOV.U32 R2, RZ, RZ, RZ ;  /* 0x000000ffff027224 */ /* 0x002fe400078e00ff */
[----:B--2---:R-:W-:-:S04]  /*b200*/  IMAD.MOV R18, RZ, RZ, -R3 ;  /* 0x000000ffff127224 */ /* 0x004fc800078e0a03 */
[----:B------:R-:W-:Y:S01]  /*b210*/  IMAD R15, R18, R7, RZ ;  /* 0x00000007120f7224 */ /* 0x000fe200078e02ff */
[----:B------:R-:W-:-:S03]  /*b220*/  IABS R18, R17 ;  /* 0x0000001100127213 */ /* 0x000fc60000000000 */
[----:B------:R-:W-:-:S04]  /*b230*/  IMAD.HI.U32 R6, R3, R15, R2 ;  /* 0x0000000f03067227 */ /* 0x000fc800078e0002 */
[----:B------:R-:W-:Y:S02]  /*b240*/  IMAD.MOV.U32 R3, RZ, RZ, R18 ;  /* 0x000000ffff037224 */ /* 0x000fe400078e0012 */
[----:B------:R-:W-:Y:S02]  /*b250*/  IMAD.MOV R15, RZ, RZ, -R19 ;  /* 0x000000ffff0f7224 */ /* 0x000fe400078e0a13 */
        /* <DEDUP_REMOVED lines=22> */
[----:B------:R-:W-:Y:S02]  /*b3c0*/  SHF.R.S32.HI R5, RZ, 0x1f, R4 ;  /* 0x0000001fff057819 */ /* 0x000fe40000011404 */
[----:B------:R-:W-:-:S07]  /*b3d0*/  SHF.R.S32.HI R7, RZ, 0x1f, R6 ;  /* 0x0000001fff077819 */ /* 0x000fce0000011406 */
.L_x_196:
[----:B------:R-:W-:Y:S05]  /*b3e0*/  BSYNC B0 ;  /* 0x0000000000007941 */ /* 0x000fea0003800000 */
.L_x_195:
[----:B------:R-:W1:Y:S04]  /*b3f0*/  SHFL.UP PT, R3, R6, 0x1, RZ ;  /* 0x0420000006037989 */ /* 0x000e6800000e00ff */
[----:B------:R-:W2:Y:S01]  /*b400*/  SHFL.UP PT, R2, R7, 0x1, RZ ;  /* 0x0420000007027989 */ /* 0x000ea200000e00ff */
[----:B-1----:R-:W-:Y:S02]  /*b410*/  SEL R3, R3, RZ, P1 ;  /* 0x000000ff03037207 */ /* 0x002fe40000800000 */
[----:B--2---:R-:W-:Y:S02]  /*b420*/  SEL R2, R2, RZ, P1 ;  /* 0x000000ff02027207 */ /* 0x004fe40000800000 */
[----:B------:R-:W-:-:S05]  /*b430*/  IADD3 R18, P6, R3, R6, RZ ;  /* 0x0000000603127210 */ /* 0x000fca0007fde0ff */
[----:B------:R-:W-:Y:S01]  /*b440*/  IMAD.X R15, R2, 0x1, R7, P6 ;  /* 0x00000001020f7824 */ /* 0x000fe200030e0607 */
        /* <DEDUP_REMOVED lines=24> */
[----:B------:R-:W-:-:S04]  /*b5d0*/  IADD3 R17, P6, R2, UR5, RZ ;  /* 0x0000000502117c10 */ /* 0x000fc8000ffde0ff */
[----:B------:R-:W-:Y:S02]  /*b5e0*/  IADD3.X R19, R3, UR4, RZ, P6, !PT ;  /* 0x0000000403137c10 */ /* 0x000fe4000b7fe4ff */
[----:B------:R-:W-:-:S04]  /*b5f0*/  ISETP.GT.U32.AND P6, PT, R17, UR10, PT ;  /* 0x0000000a11007c0c */ /* 0x000fc8000bfc4070 */
[----:B------:R-:W-:-:S13]  /*b600*/  ISETP.GT.U32.AND.EX P6, PT, R19, UR9, PT, P6 ;  /* 0x0000000913007c0c */ /* 0x000fda000bfc4160 */
[----:B------:R-:W-:-:S04]  /*b610*/  VOTE.ANY R14, PT, P6 ;  /* 0x00000000000e7806 */ /* 0x000fc800030e0100 */
[----:B------:R-:W-:-:S13]  /*b620*/  ISETP.NE.AND P6, PT, R14, RZ, PT ;  /* 0x000000ff0e00720c */ /* 0x000fda0003fc5270 */
[----:B------:R-:W-:Y:S05]  /*b630*/  @!P6 BRA `(.L_x_199) ;  /* 0xfffffff400b8e947 */ /* 0x000fea000383ffff */
[----:B------:R-:W-:Y:S02]  /*b640*/  IMAD.MOV.U32 R15, RZ, RZ, R2 ;  /* 0x000000ffff0f7224 */ /* 0x000fe400078e0002 */
[----:B------:R-:W-:-:S07]  /*b650*/  IMAD.MOV.U32 R22, RZ, RZ, R3 ;  /* 0x000000ffff167224 */ /* 0x000fce00078e0003 */
.L_x_194:
[----:B------:R-:W1:Y:S08]  /*b660*/  BREV R14, R14 ;  /* 0x0000000e000e7301 */ /* 0x000e700000000000 */
[----:B-1----:R-:W1:Y:S02]  /*b670*/  FLO.U32.SH R13, R14 ;  /* 0x0000000e000d7300 */ /* 0x002e6400000e0400 */
[----:B-1----:R-:W1:Y:S02]  /*b680*/  SHFL.IDX PT, R12, R12, R13, 0x1f ;  /* 0x00001f0d0c0c7589 */ /* 0x002e6400000e0000 */
[----:B-1----:R-:W-:-:S13]  /*b690*/  R2UR UR6, R12 ;  /* 0x000000000c0672ca */ /* 0x002fda00000e0000 */
[----:B------:R-:W-:-:S05]  /*b6a0*/  VIADD R17, R34, UR6 ;  /* 0x0000000622117c36 */ /* 0x000fca0008000000 */
[----:B------:R-:W-:-:S13]  /*b6b0*/  ISETP.GE.AND P1, PT, R17, UR24, PT ;  /* 0x0000001811007c0c */ /* 0x000fda000bf26270 */
[----:B------:R-:W1:Y:S02]  /*b6c0*/  @!P1 LDC.64 R2, c[0x0][0x918] ;  /* 0x00024600ff029b82 */ /* 0x000e640000000a00 */
[----:B-1----:R-:W-:-:S05]  /*b6d0*/  @!P1 IMAD.WIDE R2, R17, 0xc, R2 ;  /* 0x0000000c11029825 */ /* 0x002fca00078e0202 */
[----:B-----5:R1:W5:Y:S04]  /*b6e0*/  @!P1 LDG.E R8, desc[UR56][R2.64] ;  /* 0x0000003802089981 */ /* 0x020368000c1e1900 */
[----:B------:R1:W5:Y:S01]  /*b6f0*/  @!P1 LDG.E R9, desc[UR56][R2.64+0x4] ;  /* 0x0000043802099981 */ /* 0x000362000c1e1900 */
[----:B------:R-:W-:-:S03]  /*b700*/  IADD3 R18, P1, P2, R15, UR5, -R6 ;  /* 0x000000050f127c10 */ /* 0x000fc6000fa3e806 */
[----:B------:R-:W-:Y:S01]  /*b710*/  SHFL.IDX PT, R6, R6, R13, 0x1f ;  /* 0x00001f0d06067589 */ /* 0x000fe200000e0000 */
[----:B------:R-:W-:-:S03]  /*b720*/  IADD3.X R22, R22, UR4, ~R7, P1, P2 ;  /* 0x0000000416167c10 */ /* 0x000fc60008fe4c07 */
[----:B------:R-:W2:Y:S04]  /*b730*/  SHFL.IDX PT, R18, R18, R13, 0x1f ;  /* 0x00001f0d12127589 */ /* 0x000ea800000e0000 */
[----:B------:R-:W3:Y:S04]  /*b740*/  SHFL.IDX PT, R22, R22, R13, 0x1f ;  /* 0x00001f0d16167589 */ /* 0x000ee800000e0000 */
[----:B------:R1:W4:Y:S04]  /*b750*/  SHFL.IDX PT, R7, R7, R13, 0x1f ;  /* 0x00001f0d07077589 */ /* 0x00032800000e0000 */
[----:B------:R1:W1:Y:S04]  /*b760*/  SHFL.IDX PT, R5, R5, R13, 0x1f ;  /* 0x00001f0d05057589 */ /* 0x00026800000e0000 */
[----:B------:R1:W1:Y:S01]  /*b770*/  SHFL.IDX PT, R4, R4, R13, 0x1f ;  /* 0x00001f0d04047589 */ /* 0x00026200000e0000 */
[----:B--2---:R-:W-:-:S02]  /*b780*/  R2UR UR5, R18 ;  /* 0x00000000120572ca */ /* 0x004fc400000e0000 */
[----:B---3--:R-:W-:-:S15]  /*b790*/  R2UR UR4, R22 ;  /* 0x00000000160472ca */ /* 0x008fde00000e0000 */
.L_x_189:
[----:B-1----:R-:W1:Y:S01]  /*b7a0*/  LDC R2, c[0x0][0x910] ;  /* 0x00024400ff027b82 */ /* 0x002e620000000800 */
[----:B------:R-:W-:Y:S01]  /*b7b0*/  UMOV UR24, 0xffffffff ;  /* 0xffffffff00187882 */ /* 0x000fe20000000000 */
[----:B------:R-:W-:Y:S01]  /*b7c0*/  UMOV UR25, 0xffffffff ;  /* 0xffffffff00197882 */ /* 0x000fe20000000000 */
[----:B------:R-:W-:Y:S01]  /*b7d0*/  UMOV UR26, 0xffffffff ;  /* 0xffffffff001a7882 */ /* 0x000fe20000000000 */
[----:B------:R-:W-:Y:S01]  /*b7e0*/  IMAD.MOV.U32 R15, RZ, RZ, RZ ;  /* 0x000000ffff0f7224 */ /* 0x000fe200078e00ff */
[----:B-1----:R-:W-:-:S13]  /*b7f0*/  ISETP.LE.AND P1, PT, R2, UR6, PT ;  /* 0x0000000602007c0c */ /* 0x002fda000bf23270 */
[----:B------:R-:W-:Y:S05]  /*b800*/  @P1 BRA `(.L_x_188) ;  /* 0x0000000000f01947 */ /* 0x000fea0003800000 */
[C---:B------:R-:W-:Y:S01]  /*b810*/  R2UR UR24, R4.reuse ;  /* 0x00000000041872ca */ /* 0x040fe200000e0000 */
[----:B------:R-:W-:Y:S01]  /*b820*/  UIADD3 UR30, UP1, -UR5, UR10, URZ ;  /* 0x0000000a051e7290 */ /* 0x000fe2000ff3e13f */
[----:B------:R-:W-:Y:S01]  /*b830*/  R2UR UR25, R5 ;  /* 0x00000000051972ca */ /* 0x000fe200000e0000 */
[----:B------:R-:W-:Y:S01]  /*b840*/  ULDC UR26, c[0x0][0x8c0] ;  /* 0x00023000001a7ab9 */ /* 0x000fe20000000800 */
[----:B------:R-:W-:Y:S01]  /*b850*/  ULDC UR27, c[0x0][0x8b0] ;  /* 0x00022c00001b7ab9 */ /* 0x000fe20000000800 */
[----:B------:R-:W-:Y:S01]  /*b860*/  ULDC UR28, c[0x0][0x904] ;  /* 0x00024100001c7ab9 */ /* 0x000fe20000000800 */
[----:B------:R-:W-:-:S03]  /*b870*/  SHF.R.U64 R2, R4, UR27, R5 ;  /* 0x0000001b04027c19 */ /* 0x000fc60008001205 */
[----:B------:R-:W-:Y:S01]  /*b880*/  UIADD3.X UR24, ~UR4, UR9, URZ, UP1, !UPT ;  /* 0x0000000904187290 */ /* 0x000fe20008ffe53f */
[----:B------:R-:W-:-:S03]  /*b890*/  R2UR UR32, R2 ;  /* 0x00000000022072ca */ /* 0x000fc600000e0000 */
[----:B------:R-:W-:Y:S02]  /*b8a0*/  USHF.R.U32.HI UR31, URZ, UR26, UR24 ;  /* 0x0000001a3f1f7299 */ /* 0x000fe40008011618 */
[----:B------:R-:W-:Y:S02]  /*b8b0*/  USHF.R.U32.HI UR35, URZ, UR27, UR25 ;  /* 0x0000001b3f237299 */ /* 0x000fe40008011619 */
[----:B------:R-:W-:Y:S02]  /*b8c0*/  USHF.R.U32.HI UR33, URZ, UR27, UR31 ;  /* 0x0000001b3f217299 */ /* 0x000fe4000801161f */
[----:B------:R-:W-:Y:S02]  /*b8d0*/  USHF.R.U64 UR30, UR30, UR26, UR24 ;  /* 0x0000001a1e1e7299 */ /* 0x000fe40008001218 */
[----:B------:R-:W-:Y:S02]  /*b8e0*/  USHF.R.U32.HI UR34, URZ, UR28, UR33 ;  /* 0x0000001c3f227299 */ /* 0x000fe40008011621 */
[----:B------:R-:W-:-:S02]  /*b8f0*/  USHF.R.U64 UR31, UR30, UR27, UR31 ;  /* 0x0000001b1e1f7299 */ /* 0x000fc4000800121f */
[----:B------:R-:W-:Y:S02]  /*b900*/  ULOP3.LUT UR24, UR34, UR35, URZ, 0xfc, !UPT ;  /* 0x0000002322187292 */ /* 0x000fe4000f8efc3f */
[----:B------:R-:W-:-:S04]  /*b910*/  USHF.R.U64 UR33, UR31, UR28, UR33 ;  /* 0x0000001c1f217299 */ /* 0x000fc80008001221 */
[----:B------:R-:W-:-:S13]  /*b920*/  ISETP.NE.U32.AND P1, PT, RZ, UR24, PT ;  /* 0x00000018ff007c0c */ /* 0x000fda000bf25070 */
[----:B------:R-:W-:Y:S05]  /*b930*/  @!P1 BRA `(.L_x_200) ;  /* 0x0000000000189947 */ /* 0x000fea0003800000 */
[----:B------:R-:W-:-:S07]  /*b940*/  MOV R12, 0xb960 ;  /* 0x0000b960000c7802 */ /* 0x000fce0000000f00 */
[----:B--2-45:R-:W-:Y:S05]  /*b950*/  CALL.REL.NOINC `(.L_x_201) ;  /* 0x0000001800d87944 */ /* 0x034fea0003c00000 */
[----:B------:R-:W-:-:S04]  /*b960*/  UIADD3 UR24, -UR25, URZ, URZ ;  /* 0x0000003f19187290 */ /* 0x000fc8000fffe13f */
[----:B------:R-:W-:-:S03]  /*b970*/  UIMAD UR32, UR32, UR24, UR33 ;  /* 0x00000018202072a4 */ /* 0x000fc6000f8e0221 */
[----:B------:R-:W-:Y:S01]  /*b980*/  UMOV UR24, UR25 ;  /* 0x0000001900187c82 */ /* 0x000fe20008000000 */
[----:B------:R-:W-:Y:S08]  /*b990*/  BRA `(.L_x_202) ;  /* 0x0000000000587947 */ /* 0x000ff00003800000 */
.L_x_200:
[----:B------:R-:W1:Y:S01]  /*b9a0*/  I2F.U32.RP R2, UR32 ;  /* 0x0000002000027d06 */ /* 0x000e620008209000 */
[----:B------:R-:W-:Y:S01]  /*b9b0*/  UMOV UR24, URZ ;  /* 0x0000003f00187c82 */ /* 0x000fe20008000000 */
[----:B------:R-:W-:-:S06]  /*b9c0*/  UISETP.NE.U32.AND UP4, UPT, UR32, URZ, UPT ;  /* 0x0000003f2000728c */ /* 0x000fcc000bf85070 */
[----:B-1----:R-:W1:Y:S02]  /*b9d0*/  MUFU.RCP R2, R2 ;  /* 0x0000000200027308 */ /* 0x002e640000001000 */
[----:B-1----:R-:W-:-:S06]  /*b9e0*/  VIADD R3, R2, 0xffffffe ;  /* 0x0ffffffe02037836 */ /* 0x002fcc0000000000 */
[----:B------:R-:W1:Y:S02]  /*b9f0*/  F2I.FTZ.U32.TRUNC.NTZ R3, R3 ;  /* 0x0000000300037305 */ /* 0x000e64000021f000 */
[----:B-1----:R-:W-:-:S13]  /*ba00*/  R2UR UR25, R3 ;  /* 0x00000000031972ca */ /* 0x002fda00000e0000 */
[----:B------:R-:W-:-:S04]  /*ba10*/  UIADD3 UR26, URZ, -UR25, URZ ;  /* 0x800000193f1a7290 */ /* 0x000fc8000fffe03f */
[----:B------:R-:W-:-:S04]  /*ba20*/  UIMAD UR26, UR26, UR32, URZ ;  /* 0x000000201a1a72a4 */ /* 0x000fc8000f8e023f */
[----:B------:R-:W-:-:S04]  /*ba30*/  UIMAD.WIDE.U32 UR24, UR25, UR26, UR24 ;  /* 0x0000001a191872a5 */ /* 0x000fc8000f8e0018 */
[----:B------:R-:W-:-:S04]  /*ba40*/  UIMAD.WIDE.U32 UR24, UR25, UR33, URZ ;  /* 0x00000021191872a5 */ /* 0x000fc8000f8e003f */
[----:B------:R-:W-:-:S04]  /*ba50*/  UIADD3 UR24, -UR25, URZ, URZ ;  /* 0x0000003f19187290 */ /* 0x000fc8000fffe13f */
[----:B------:R-:W-:-:S04]  /*ba60*/  UIMAD UR24, UR32, UR24, UR33 ;  /* 0x00000018201872a4 */ /* 0x000fc8000f8e0221 */
[----:B------:R-:W-:-:S11]  /*ba70*/  UISETP.GE.U32.AND UP1, UPT, UR24, UR32, UPT ;  /* 0x000000201800728c */ /* 0x000fd6000bf26070 */
[----:B------:R-:W-:Y:S02]  /*ba80*/  @UP1 UIADD3 UR24, UR24, -UR32, URZ ;  /* 0x8000002018181290 */ /* 0x000fe4000fffe03f */
[----:B------:R-:W-:Y:S02]  /*ba90*/  @UP1 UIADD3 UR25, UR25, 0x1, URZ ;  /* 0x0000000119191890 */ /* 0x000fe4000fffe03f */
[----:B------:R-:W-:-:S11]  /*baa0*/  UISETP.GE.U32.AND UP2, UPT, UR24, UR32, UPT ;  /* 0x000000201800728c */ /* 0x000fd6000bf46070 */
[----:B------:R-:W-:Y:S02]  /*bab0*/  @UP2 UIADD3 UR25, UR25, 0x1, URZ ;  /* 0x0000000119192890 */ /* 0x000fe4000fffe03f */
[----:B------:R-:W-:-:S04]  /*bac0*/  @!UP4 ULOP3.LUT UR25, URZ, UR32, URZ, 0x33, !UPT ;  /* 0x000000203f19c292 */ /* 0x000fc8000f8e333f */
[----:B------:R-:W-:-:S04]  /*bad0*/  UIADD3 UR24, -UR25, URZ, URZ ;  /* 0x0000003f19187290 */ /* 0x000fc8000fffe13f */
[----:B------:R-:W-:-:S03]  /*bae0*/  UIMAD UR32, UR32, UR24, UR33 ;  /* 0x00000018202072a4 */ /* 0x000fc6000f8e0221 */
[----:B------:R-:W-:-:S09]  /*baf0*/  UMOV UR24, UR25 ;  /* 0x0000001900187c82 */ /* 0x000fd20008000000 */
.L_x_202:
[----:B------:R-:W-:Y:S01]  /*bb00*/  ULOP3.LUT UR31, UR31, UR20, URZ, 0xc0, !UPT ;  /* 0x000000141f1f7292 */ /* 0x000fe2000f8ec03f */
[----:B------:R-:W-:Y:S01]  /*bb10*/  IMAD.MOV.U32 R15, RZ, RZ, 0x1 ;  /* 0x00000001ff0f7424 */ /* 0x000fe200078e00ff */
[----:B------:R-:W-:Y:S02]  /*bb20*/  ULOP3.LUT UR30, UR30, UR18, URZ, 0xc0, !UPT ;  /* 0x000000121e1e7292 */ /* 0x000fe4000f8ec03f */
[----:B------:R-:W-:Y:S01]  /*bb30*/  UIMAD UR24, UR19, UR24, UR31 ;  /* 0x00000018131872a4 */ /* 0x000fe2000f8e021f */
[----:B------:R-:W-:Y:S01]  /*bb40*/  ULDC UR26, c[0x0][0x8a8] ;  /* 0x00022a00001a7ab9 */ /* 0x000fe20000000800 */
[----:B------:R-:W-:Y:S01]  /*bb50*/  ULDC UR25, c[0x0][0x8b8] ;  /* 0x00022e0000197ab9 */ /* 0x000fe20000000800 */
[----:B------:R-:W-:Y:S02]  /*bb60*/  UIMAD UR30, UR32, UR26, UR30 ;  /* 0x0000001a201e72a4 */ /* 0x000fe4000f8e021e */
[----:B------:R-:W-:Y:S01]  /*bb70*/  UIMAD UR25, UR24, UR25, UR40 ;  /* 0x00000019181972a4 */ /* 0x000fe2000f8e0228 */
[----:B------:R-:W-:Y:S01]  /*bb80*/  @UP3 UMOV UR26, UR6 ;  /* 0x00000006001a3c82 */ /* 0x000fe20008000000 */
[----:B------:R-:W-:-:S03]  /*bb90*/  @!UP3 UMOV UR26, UR6 ;  /* 0x00000006001abc82 */ /* 0x000fc60008000000 */
[----:B------:R-:W-:Y:S02]  /*bba0*/  @UP3 UMOV UR24, UR30 ;  /* 0x0000001e00183c82 */ /* 0x000fe40008000000 */
[----:B------:R-:W-:Y:S01]  /*bbb0*/  @!UP3 UMOV UR24, UR25 ;  /* 0x000000190018bc82 */ /* 0x000fe20008000000 */
[----:B------:R-:W-:-:S05]  /*bbc0*/  @!UP3 UMOV UR25, UR30 ;  /* 0x0000001e0019bc82 */ /* 0x000fca0008000000 */
.L_x_188:
[----:B------:R-:W-:-:S06]  /*bbd0*/  UISETP.NE.AND UP1, UPT, UR15, 0x3, UPT ;  /* 0x000000030f00788c */ /* 0x000fcc000bf25270 */
[----:B------:R-:W-:-:S13]  /*bbe0*/  PLOP3.LUT P1, PT, PT, PT, UP1, 0x80, 0x0 ;  /* 0x000000000000781c */ /* 0x000fda0003f2f018 */
[----:B------:R-:W-:Y:S05]  /*bbf0*/  @!P1 BRA `(.L_x_203) ;  /* 0x0000000000049947 */ /* 0x000fea0003800000 */
[----:B--2---:R-:W-:Y:S01]  /*bc00*/  BPT.TRAP 0x1 ;  /* 0x000000040000795c */ /* 0x004fe20000300000 */
.L_x_203:
[----:B------:R-:W1:Y:S01]  /*bc10*/  S2R R2, SR_CgaCtaId ;  /* 0x0000000000027919 */ /* 0x000e620000008800 */
[----:B------:R-:W-:-:S04]  /*bc20*/  MOV R3, 0x400 ;  /* 0x0000040000037802 */ /* 0x000fc80000000f00 */
[----:B-1----:R-:W-:Y:S02]  /*bc30*/  LEA R3, R2, R3, 0x18 ;  /* 0x0000000302037211 */ /* 0x002fe400078ec0ff */
[----:B------:R-:W-:-:S03]  /*bc40*/  SHF.L.U32 R2, R0, 0x1f, RZ ;  /* 0x0000001f00027819 */ /* 0x000fc600000006ff */
[----:B------:R-:W-:-:S04]  /*bc50*/  IMAD R17, R16, 0x8, R3 ;  /* 0x0000000810117824 */ /* 0x000fc800078e0203 */
[----:B------:R-:W1:Y:S02]  /*bc60*/  SYNCS.PHASECHK.TRANS64.TRYWAIT P2, [R17+URZ+0x38440], R2 ;  /* 0x03844002110075a7 */ /* 0x000e64000804017f */
[----:B-1----:R-:W-:Y:S05]  /*bc70*/  @!P2 BRA `(.L_x_204) ;  /* 0x000000100070a947 */ /* 0x002fea0003800000 */
.L_x_261:
[----:B------:R-:W-:Y:S01]  /*bc80*/  ELECT P2, URZ, PT ;  /* 0x00000000003f782f */ /* 0x000fe20003840000 */
[----:B------:R-:W-:-:S12]  /*bc90*/  BSSY B0, `(.L_x_205) ;  /* 0x0000010000007945 */ /* 0x000fd80003800000 */
[----:B------:R-:W-:Y:S05]  /*bca0*/  @!P2 BRA `(.L_x_206) ;  /* 0x000000000038a947 */ /* 0x000fea0003800000 */
[----:B-1----:R-:W-:Y:S02]  /*bcb0*/  IMAD R2, R16, 0x10, R3 ;  /* 0x0000001010027824 */ /* 0x002fe400078e0203 */
[----:B------:R-:W-:Y:S02]  /*bcc0*/  IMAD.U32 R14, RZ, RZ, UR26 ;  /* 0x0000001aff0e7e24 */ /* 0x000fe4000f8e00ff */
[----:B------:R-:W-:Y:S02]  /*bcd0*/  IMAD.U32 R13, RZ, RZ, UR25 ;  /* 0x00000019ff0d7e24 */ /* 0x000fe4000f8e00ff */
[----:B------:R-:W-:-:S05]  /*bce0*/  IMAD.U32 R12, RZ, RZ, UR24 ;  /* 0x00000018ff0c7e24 */ /* 0x000fca000f8e00ff */
[----:B------:R1:W-:Y:S01]  /*bcf0*/  STS.128 [R2+0x38530], R12 ;  /* 0x0385300c02007388 */ /* 0x0003e20000000c00 */
[----:B------:R-:W-:Y:S01]  /*bd00*/  @!PT LDS RZ, [RZ] ;  /* 0x00000000fffff984 */ /* 0x000fe20000000800 */
[----:B------:R-:W-:Y:S01]  /*bd10*/  @!PT LDS RZ, [RZ] ;  /* 0x00000000fffff984 */ /* 0x000fe20000000800 */
[----:B------:R-:W-:Y:S01]  /*bd20*/  @!PT LDS RZ, [RZ] ;  /* 0x00000000fffff984 */ /* 0x000fe20000000800 */
[----:B------:R-:W-:Y:S01]  /*bd30*/  @!PT LDS RZ, [RZ] ;  /* 0x00000000fffff984 */ /* 0x000fe20000000800 */
[----:B------:R3:W-:Y:S06]  /*bd40*/  MEMBAR.ALL.CTA ;  /* 0x0000000000007992 */ /* 0x0007ec0000008000 */
[----:B---3--:R-:W3:Y:S01]  /*bd50*/  FENCE.VIEW.ASYNC.S ;  /* 0x00000000000073c6 */ /* 0x008ee20000000000 */
[----:B------:R-:W-:Y:S05]  /*bd60*/  @!P1 BRA `(.L_x_207) ;  /* 0x0000000000049947 */ /* 0x000fea0003800000 */
[----:B--2---:R-:W-:Y:S01]  /*bd70*/  BPT.TRAP 0x1 ;  /* 0x000000040000795c */ /* 0x004fe20000300000 */
.L_x_207:
[----:B---3--:R3:W-:Y:S02]  /*bd80*/  SYNCS.ARRIVE.TRANS64.A1T0 RZ, [R17+URZ+0x38400], RZ ;  /* 0x038400ff11ff79a7 */ /* 0x0087e4000810003f */
.L_x_206:
[----:B--2---:R-:W-:Y:S05]  /*bd90*/  BSYNC B0 ;  /* 0x0000000000007941 */ /* 0x004fea0003800000 */
.L_x_205:
[----:B------:R-:W-:Y:S01]  /*bda0*/  ISETP.NE.AND P3, PT, R15, RZ, PT ;  /* 0x000000ff0f00720c */ /* 0x000fe20003f65270 */
[----:B------:R-:W-:-:S05]  /*bdb0*/  VIADD R16, R16, 0x1 ;  /* 0x0000000110107836 */ /* 0x000fca0000000000 */
[----:B------:R-:W-:-:S04]  /*bdc0*/  ISETP.NE.AND P2, PT, R16, 0x8, PT ;  /* 0x000000081000780c */ /* 0x000fc80003f45270 */
[----:B-1----:R-:W-:Y:S02]  /*bdd0*/  SEL R13, RZ, 0x1, P2 ;  /* 0x00000001ff0d7807 */ /* 0x002fe40001000000 */
[----:B------:R-:W-:Y:S02]  /*bde0*/  SEL R16, R16, RZ, P2 ;  /* 0x000000ff10107207 */ /* 0x000fe40001000000 */
[----:B------:R-:W-:Y:S01]  /*bdf0*/  LOP3.LUT R0, R0, R13, RZ, 0x3c, !PT ;  /* 0x0000000d00007212 */ /* 0x000fe200078e3cff */
[----:B------:R-:W-:Y:S06]  /*be00*/  @P3 BRA `(.L_x_208) ;  /* 0xffffffe400003947 */ /* 0x000fec000383ffff */
[----:B------:R-:W-:Y:S05]  /*be10*/  @!P1 BRA `(.L_x_209) ;  /* 0x0000000000049947 */ /* 0x000fea0003800000 */
[----:B------:R-:W-:Y:S01]  /*be20*/  BPT.TRAP 0x1 ;  /* 0x000000040000795c */ /* 0x000fe20000300000 */
.L_x_209:
[----:B------:R-:W-:Y:S01]  /*be30*/  IMAD R5, R16, 0x8, R3 ;  /* 0x0000000810057824 */ /* 0x000fe200078e0203 */
[----:B------:R-:W-:-:S04]  /*be40*/  SHF.L.U32 R2, R0, 0x1f, RZ ;  /* 0x0000001f00027819 */ /* 0x000fc800000006ff */
[----:B------:R-:W1:Y:S02]  /*be50*/  SYNCS.PHASECHK.TRANS64.TRYWAIT P0, [R5+URZ+0x38440], R2 ;  /* 0x03844002050075a7 */ /* 0x000e64000800017f */
[----:B-1----:R-:W-:Y:S05]  /*be60*/  @!P0 BRA `(.L_x_210) ;  /* 0x0000001000088947 */ /* 0x002fea0003800000 */
.L_x_262:
[----:B------:R-:W-:Y:S05]  /*be70*/  @!P1 BRA `(.L_x_211) ;  /* 0x0000000000049947 */ /* 0x000fea0003800000 */
[----:B------:R-:W-:Y:S01]  /*be80*/  BPT.TRAP 0x1 ;  /* 0x000000040000795c */ /* 0x000fe20000300000 */
.L_x_211:
[----:B------:R-:W-:-:S05]  /*be90*/  VIADD R16, R16, 0x1 ;  /* 0x0000000110107836 */ /* 0x000fca0000000000 */
[----:B------:R-:W-:-:S04]  /*bea0*/  ISETP.NE.AND P0, PT, R16, 0x8, PT ;  /* 0x000000081000780c */ /* 0x000fc80003f05270 */
[----:B-1----:R-:W-:Y:S02]  /*beb0*/  SEL R5, RZ, 0x1, P0 ;  /* 0x00000001ff057807 */ /* 0x002fe40000000000 */
[----:B------:R-:W-:Y:S02]  /*bec0*/  SEL R16, R16, RZ, P0 ;  /* 0x000000ff10107207 */ /* 0x000fe40000000000 */
[----:B------:R-:W-:-:S03]  /*bed0*/  LOP3.LUT R5, R0, R5, RZ, 0x3c, !PT ;  /* 0x0000000500057212 */ /* 0x000fc600078e3cff */
[----:B----4-:R-:W-:Y:S01]  /*bee0*/  IMAD R7, R16, 0x8, R3 ;  /* 0x0000000810077824 */ /* 0x010fe200078e0203 */
[----:B------:R-:W-:-:S04]  /*bef0*/  SHF.L.U32 R0, R5, 0x1f, RZ ;  /* 0x0000001f05007819 */ /* 0x000fc800000006ff */
[----:B------:R-:W1:Y:S02]  /*bf00*/  SYNCS.PHASECHK.TRANS64.TRYWAIT P0, [R7+URZ+0x38440], R0 ;  /* 0x03844000070075a7 */ /* 0x000e64000800017f */
[----:B-1----:R-:W-:Y:S05]  /*bf10*/  @!P0 BRA `(.L_x_212) ;  /* 0x0000000c00f08947 */ /* 0x002fea0003800000 */
.L_x_263:
[----:B------:R-:W-:Y:S05]  /*bf20*/  @!P1 BRA `(.L_x_213) ;  /* 0x0000000000049947 */ /* 0x000fea0003800000 */
[----:B------:R-:W-:Y:S01]  /*bf30*/  BPT.TRAP 0x1 ;  /* 0x000000040000795c */ /* 0x000fe20000300000 */
.L_x_213:
[----:B-1----:R-:W-:-:S05]  /*bf40*/  VIADD R0, R16, 0x1 ;  /* 0x0000000110007836 */ /* 0x002fca0000000000 */
[----:B------:R-:W-:-:S04]  /*bf50*/  ISETP.NE.AND P0, PT, R0, 0x8, PT ;  /* 0x000000080000780c */ /* 0x000fc80003f05270 */
[----:B------:R-:W-:Y:S02]  /*bf60*/  SEL R2, RZ, 0x1, P0 ;  /* 0x00000001ff027807 */ /* 0x000fe40000000000 */
[----:B------:R-:W-:Y:S02]  /*bf70*/  SEL R4, R0, RZ, P0 ;  /* 0x000000ff00047207 */ /* 0x000fe40000000000 */
[----:B------:R-:W-:-:S03]  /*bf80*/  LOP3.LUT R5, R5, R2, RZ, 0x3c, !PT ;  /* 0x0000000205057212 */ /* 0x000fc600078e3cff */
[----:B------:R-:W-:Y:S01]  /*bf90*/  IMAD R7, R4, 0x8, R3 ;  /* 0x0000000804077824 */ /* 0x000fe200078e0203 */
[----:B------:R-:W-:-:S04]  /*bfa0*/  SHF.L.U32 R0, R5, 0x1f, RZ ;  /* 0x0000001f05007819 */ /* 0x000fc800000006ff */
[----:B------:R-:W1:Y:S02]  /*bfb0*/  SYNCS.PHASECHK.TRANS64.TRYWAIT P0, [R7+URZ+0x38440], R0 ;  /* 0x03844000070075a7 */ /* 0x000e64000800017f */
[----:B-1----:R-:W-:Y:S05]  /*bfc0*/  @!P0 BRA `(.L_x_214) ;  /* 0x0000000c00d88947 */ /* 0x002fea0003800000 */
.L_x_264:
[----:B------:R-:W-:Y:S05]  /*bfd0*/  @!P1 BRA `(.L_x_215) ;  /* 0x0000000000049947 */ /* 0x000fea0003800000 */
[----:B------:R-:W-:Y:S01]  /*bfe0*/  BPT.TRAP 0x1 ;  /* 0x000000040000795c */ /* 0x000fe20000300000 */
.L_x_215:
        /* <DEDUP_REMOVED lines=9> */
.L_x_265:
[----:B------:R-:W-:Y:S05]  /*c080*/  @!P1 BRA `(.L_x_217) ;  /* 0x0000000000049947 */ /* 0x000fea0003800000 */
[----:B------:R-:W-:Y:S01]  /*c090*/  BPT.TRAP 0x1 ;  /* 0x000000040000795c */ /* 0x000fe20000300000 */
.L_x_217:
        /* <DEDUP_REMOVED lines=9> */
.L_x_266:
[----:B------:R-:W-:Y:S05]  /*c130*/  @!P1 BRA `(.L_x_219) ;  /* 0x0000000000049947 */ /* 0x000fea0003800000 */
[----:B------:R-:W-:Y:S01]  /*c140*/  BPT.TRAP 0x1 ;  /* 0x000000040000795c */ /* 0x000fe20000300000 */
.L_x_219:
        /* <DEDUP_REMOVED lines=9> */
.L_x_267:
[----:B------:R-:W-:Y:S05]  /*c1e0*/  @!P1 BRA `(.L_x_221) ;  /* 0x0000000000049947 */ /* 0x000fea0003800000 */
[----:B------:R-:W-:Y:S01]  /*c1f0*/  BPT.TRAP 0x1 ;  /* 0x000000040000795c */ /* 0x000fe20000300000 */
.L_x_221:
        /* <DEDUP_REMOVED lines=9> */
.L_x_268:
[----:B------:R-:W-:Y:S05]  /*c290*/  @!P1 BRA `(.L_x_223) ;  /* 0x0000000000049947 */ /* 0x000fea0003800000 */
[----:B------:R-:W-:Y:S01]  /*c2a0*/  BPT.TRAP 0x1 ;  /* 0x000000040000795c */ /* 0x000fe20000300000 */
.L_x_223:
[----:B-1----:R-:W-:-:S05]  /*c2b0*/  VIADD R0, R4, 0x1 ;  /* 0x0000000104007836 */ /* 0x002fca0000000000 */
[----:B------:R-:W-:-:S04]  /*c2c0*/  ISETP.NE.AND P0, PT, R0, 0x8, PT ;  /* 0x000000080000780c */ /* 0x000fc80003f05270 */
[----:B------:R-:W-:Y:S02]  /*c2d0*/  SEL R2, RZ, 0x1, P0 ;  /* 0x00000001ff027807 */ /* 0x000fe40000000000 */
[----:B------:R-:W-:Y:S02]  /*c2e0*/  SEL R0, R0, RZ, P0 ;  /* 0x000000ff00007207 */ /* 0x000fe40000000000 */
[----:B------:R-:W-:-:S03]  /*c2f0*/  LOP3.LUT R2, R5, R2, RZ, 0x3c, !PT ;  /* 0x0000000205027212 */ /* 0x000fc600078e3cff */
[----:B------:R-:W-:Y:S01]  /*c300*/  IMAD R3, R0, 0x8, R3 ;  /* 0x0000000800037824 */ /* 0x000fe200078e0203 */
[----:B------:R-:W-:-:S07]  /*c310*/  SHF.L.U32 R0, R2, 0x1f, RZ ;  /* 0x0000001f02007819 */ /* 0x000fce00000006ff */
.L_x_224:
[----:B-1----:R1:W2:Y:S02]  /*c320*/  SYNCS.PHASECHK.TRANS64.TRYWAIT P0, [R3+URZ+0x38440], R0 ;  /* 0x03844000030075a7 */ /* 0x0022a4000800017f */
[----:B--2---:R-:W-:Y:S05]  /*c330*/  @!P0 NANOSLEEP.SYNCS 0x989680 ;  /* 0x009896800000895d */ /* 0x004fea0003900000 */
[----:B------:R-:W2:Y:S02]  /*c340*/  @!P0 SYNCS.PHASECHK.TRANS64 P0, [R3+URZ+0x38440], R0 ;  /* 0x03844000030085a7 */ /* 0x000ea4000800007f */
[----:B--2---:R-:W-:Y:S05]  /*c350*/  @P0 EXIT ;  /* 0x000000000000094d */ /* 0x004fea0003800000 */
[----:B------:R-:W-:Y:S05]  /*c360*/  BRA `(.L_x_224) ;  /* 0xfffffffc00ec7947 */ /* 0x000fea000383ffff */
.L_x_33:
[----:B--2---:R-:W-:-:S04]  /*c370*/  IMAD.U32 R3, RZ, RZ, UR4 ;  /* 0x00000004ff037e24 */ /* 0x004fc8000f8e00ff */
[----:B------:R2:W3:Y:S03]  /*c380*/  SYNCS.PHASECHK.TRANS64.TRYWAIT P0, [R3+URZ+0x38480], R0 ;  /* 0x03848000030075a7 */ /* 0x0004e6000800017f */
[----:B---3--:R-:W-:Y:S05]  /*c390*/  @!P0 NANOSLEEP.SYNCS 0x989680 ;  /* 0x009896800000895d */ /* 0x008fea0003900000 */
[----:B------:R-:W3:Y:S02]  /*c3a0*/  @!P0 SYNCS.PHASECHK.TRANS64 P0, [R3+URZ+0x38480], R0 ;  /* 0x03848000030085a7 */ /* 0x000ee4000800007f */
[----:B---3--:R-:W-:Y:S05]  /*c3b0*/  @!P0 BRA `(.L_x_33) ;  /* 0xfffffffc00ec8947 */ /* 0x008fea000383ffff */
[----:B------:R-:W-:Y:S05]  /*c3c0*/  BRA `(.L_x_32) ;  /* 0xffffff7400b07947 */ /* 0x000fea000383ffff */
.L_x_38:
[----:B--2---:R-:W-:-:S04]  /*c3d0*/  IMAD.U32 R8, RZ, RZ, UR4 ;  /* 0x00000004ff087e24 */ /* 0x004fc8000f8e00ff */
[----:B------:R2:W3:Y:S03]  /*c3e0*/  SYNCS.PHASECHK.TRANS64.TRYWAIT P0, [R8+URZ+0x38480], R3 ;  /* 0x03848003080075a7 */ /* 0x0004e6000800017f */
[----:B---3--:R-:W-:Y:S05]  /*c3f0*/  @!P0 NANOSLEEP.SYNCS 0x989680 ;  /* 0x009896800000895d */ /* 0x008fea0003900000 */
[----:B------:R-:W3:Y:S02]  /*c400*/  @!P0 SYNCS.PHASECHK.TRANS64 P0, [R8+URZ+0x38480], R3 ;  /* 0x03848003080085a7 */ /* 0x000ee4000800007f */
[----:B---3--:R-:W-:Y:S05]  /*c410*/  @!P0 BRA `(.L_x_38) ;  /* 0xfffffffc00ec8947 */ /* 0x008fea000383ffff */
[----:B------:R-:W-:Y:S05]  /*c420*/  BRA `(.L_x_37) ;  /* 0xffffff7800947947 */ /* 0x000fea000383ffff */
.L_x_55:
[----:B------:R-:W-:-:S07]  /*c430*/  IMAD.MOV.U32 R15, RZ, RZ, -0x1 ;  /* 0xffffffffff0f7424 */ /* 0x000fce00078e00ff */
[----:B-12--5:R-:W-:Y:S05]  /*c440*/  WARPSYNC.COLLECTIVE R15, `(.L_x_225) ;  /* 0x000000000f0c7348 */ /* 0x026fea0003c00000 */
[----:B------:R-:W-:Y:S02]  /*c450*/  ELECT P6, UR62, PT ;  /* 0x00000000003e782f */ /* 0x000fe400038c0000 */
[----:B------:R-:W-:Y:S01]  /*c460*/  MOV R14, UR62 ;  /* 0x0000003e000e7c02 */ /* 0x000fe20008000f00 */
[----:B-12--5:R-:W-:Y:S10]  /*c470*/  ENDCOLLECTIVE ;  /* 0x000000000000791b */ /* 0x026ff40003800000 */
.L_x_225:
[----:B------:R-:W-:Y:S05]  /*c480*/  BRA `(.L_x_226) ;  /* 0xffffff8400507947 */ /* 0x000fea000383ffff */
.L_x_58:
[----:B-1----:R-:W-:-:S04]  /*c490*/  IMAD.U32 R4, RZ, RZ, UR43 ;  /* 0x0000002bff047e24 */ /* 0x002fc8000f8e00ff */
[----:B------:R1:W2:Y:S03]  /*c4a0*/  SYNCS.PHASECHK.TRANS64.TRYWAIT P3, [R4+URZ+0x384e0], R3 ;  /* 0x0384e003040075a7 */ /* 0x0002a6000806017f */
[----:B--2---:R-:W-:Y:S05]  /*c4b0*/  @!P3 NANOSLEEP.SYNCS 0x989680 ;  /* 0x009896800000b95d */ /* 0x004fea0003900000 */
[----:B------:R-:W2:Y:S02]  /*c4c0*/  @!P3 SYNCS.PHASECHK.TRANS64 P3, [R4+URZ+0x384e0], R3 ;  /* 0x0384e0030400b5a7 */ /* 0x000ea4000806007f */
[----:B--2---:R-:W-:Y:S05]  /*c4d0*/  @!P3 BRA `(.L_x_58) ;  /* 0xfffffffc00ecb947 */ /* 0x004fea000383ffff */
[----:B------:R-:W-:Y:S05]  /*c4e0*/  BRA `(.L_x_227) ;  /* 0xffffff8400807947 */ /* 0x000fea000383ffff */
.L_x_67:
[----:B--2---:R-:W-:-:S04]  /*c4f0*/  IMAD.U32 R14, RZ, RZ, UR43 ;  /* 0x0000002bff0e7e24 */ /* 0x004fc8000f8e00ff */
[----:B------:R2:W3:Y:S03]  /*c500*/  SYNCS.PHASECHK.TRANS64.TRYWAIT P3, [R14+URZ+0x384e8], R3 ;  /* 0x0384e8030e0075a7 */ /* 0x0004e6000806017f */
[----:B---3--:R-:W-:Y:S05]  /*c510*/  @!P3 NANOSLEEP.SYNCS 0x989680 ;  /* 0x009896800000b95d */ /* 0x008fea0003900000 */
[----:B------:R-:W3:Y:S02]  /*c520*/  @!P3 SYNCS.PHASECHK.TRANS64 P3, [R14+URZ+0x384e8], R3 ;  /* 0x0384e8030e00b5a7 */ /* 0x000ee4000806007f */
[----:B---3--:R-:W-:Y:S05]  /*c530*/  @!P3 BRA `(.L_x_67) ;  /* 0xfffffffc00ecb947 */ /* 0x008fea000383ffff */
[----:B------:R-:W-:Y:S05]  /*c540*/  BRA `(.L_x_228) ;  /* 0xffffff8c00047947 */ /* 0x000fea000383ffff */
.L_x_73:
[----:B--2---:R-:W-:-:S04]  /*c550*/  IMAD.U32 R14, RZ, RZ, UR43 ;  /* 0x0000002bff0e7e24 */ /* 0x004fc8000f8e00ff */
[----:B------:R2:W3:Y:S03]  /*c560*/  SYNCS.PHASECHK.TRANS64.TRYWAIT P3, [R14+URZ+0x384f0], R3 ;  /* 0x0384f0030e0075a7 */ /* 0x0004e6000806017f */
[----:B---3--:R-:W-:Y:S05]  /*c570*/  @!P3 NANOSLEEP.SYNCS 0x989680 ;  /* 0x009896800000b95d */ /* 0x008fea0003900000 */
[----:B------:R-:W3:Y:S02]  /*c580*/  @!P3 SYNCS.PHASECHK.TRANS64 P3, [R14+URZ+0x384f0], R3 ;  /* 0x0384f0030e00b5a7 */ /* 0x000ee4000806007f */
[----:B---3--:R-:W-:Y:S05]  /*c590*/  @!P3 BRA `(.L_x_73) ;  /* 0xfffffffc00ecb947 */ /* 0x008fea000383ffff */
[----:B------:R-:W-:Y:S05]  /*c5a0*/  BRA `(.L_x_229) ;  /* 0xffffff9000687947 */ /* 0x000fea000383ffff */
.L_x_79:
[----:B--2---:R-:W-:-:S04]  /*c5b0*/  IMAD.U32 R14, RZ, RZ, UR43 ;  /* 0x0000002bff0e7e24 */ /* 0x004fc8000f8e00ff */
[----:B------:R2:W3:Y:S03]  /*c5c0*/  SYNCS.PHASECHK.TRANS64.TRYWAIT P3, [R14+URZ+0x384f8], R3 ;  /* 0x0384f8030e0075a7 */ /* 0x0004e6000806017f */
[----:B---3--:R-:W-:Y:S05]  /*c5d0*/  @!P3 NANOSLEEP.SYNCS 0x989680 ;  /* 0x009896800000b95d */ /* 0x008fea0003900000 */
[----:B------:R-:W3:Y:S02]  /*c5e0*/  @!P3 SYNCS.PHASECHK.TRANS64 P3, [R14+URZ+0x384f8], R3 ;  /* 0x0384f8030e00b5a7 */ /* 0x000ee4000806007f */
[----:B---3--:R-:W-:Y:S05]  /*c5f0*/  @!P3 BRA `(.L_x_79) ;  /* 0xfffffffc00ecb947 */ /* 0x008fea000383ffff */
[----:B------:R-:W-:Y:S05]  /*c600*/  BRA `(.L_x_230) ;  /* 0xffffff9400d87947 */ /* 0x000fea000383ffff */
.L_x_86:
[----:B--2---:R-:W-:-:S04]  /*c610*/  IMAD.U32 R3, RZ, RZ, UR4 ;  /* 0x00000004ff037e24 */ /* 0x004fc8000f8e00ff */
[----:B------:R2:W3:Y:S03]  /*c620*/  SYNCS.PHASECHK.TRANS64.TRYWAIT P0, [R3+URZ+0x38400], R0 ;  /* 0x03840000030075a7 */ /* 0x0004e6000800017f */
[----:B---3--:R-:W-:Y:S05]  /*c630*/  @!P0 NANOSLEEP.SYNCS 0x989680 ;  /* 0x009896800000895d */ /* 0x008fea0003900000 */
[----:B------:R-:W3:Y:S02]  /*c640*/  @!P0 SYNCS.PHASECHK.TRANS64 P0, [R3+URZ+0x38400], R0 ;  /* 0x03840000030085a7 */ /* 0x000ee4000800007f */
[----:B---3--:R-:W-:Y:S05]  /*c650*/  @!P0 BRA `(.L_x_86) ;  /* 0xfffffffc00ec8947 */ /* 0x008fea000383ffff */
[----:B------:R-:W-:Y:S05]  /*c660*/  BRA `(.L_x_231) ;  /* 0xffffff9c006c7947 */ /* 0x000fea000383ffff */
.L_x_104:
[----:B-1----:R-:W-:-:S04]  /*c670*/  IMAD.U32 R3, RZ, RZ, UR5 ;  /* 0x00000005ff037e24 */ /* 0x002fc8000f8e00ff */
[----:B------:R1:W2:Y:S03]  /*c680*/  SYNCS.PHASECHK.TRANS64.TRYWAIT P0, [R3+URZ+0x38528], R0 ;  /* 0x03852800030075a7 */ /* 0x0002a6000800017f */
[----:B--2---:R-:W-:Y:S05]  /*c690*/  @!P0 NANOSLEEP.SYNCS 0x989680 ;  /* 0x009896800000895d */ /* 0x004fea0003900000 */
[----:B------:R-:W2:Y:S02]  /*c6a0*/  @!P0 SYNCS.PHASECHK.TRANS64 P0, [R3+URZ+0x38528], R0 ;  /* 0x03852800030085a7 */ /* 0x000ea4000800007f */
[----:B--2---:R-:W-:Y:S05]  /*c6b0*/  @!P0 BRA `(.L_x_104) ;  /* 0xfffffffc00ec8947 */ /* 0x004fea000383ffff */
[----:B------:R-:W-:Y:S05]  /*c6c0*/  BRA `(.L_x_232) ;  /* 0xffffffa800cc7947 */ /* 0x000fea000383ffff */
.L_x_106:
[----:B-1----:R-:W-:-:S04]  /*c6d0*/  IMAD.U32 R4, RZ, RZ, UR8 ;  /* 0x00000008ff047e24 */ /* 0x002fc8000f8e00ff */
[----:B------:R1:W2:Y:S03]  /*c6e0*/  SYNCS.PHASECHK.TRANS64.TRYWAIT P0, [R4+URZ+0x38400], R3 ;  /* 0x03840003040075a7 */ /* 0x0002a6000800017f */
[----:B--2---:R-:W-:Y:S05]  /*c6f0*/  @!P0 NANOSLEEP.SYNCS 0x989680 ;  /* 0x009896800000895d */ /* 0x004fea0003900000 */
[----:B------:R-:W2:Y:S02]  /*c700*/  @!P0 SYNCS.PHASECHK.TRANS64 P0, [R4+URZ+0x38400], R3 ;  /* 0x03840003040085a7 */ /* 0x000ea4000800007f */
[----:B--2---:R-:W-:Y:S05]  /*c710*/  @!P0 BRA `(.L_x_106) ;  /* 0xfffffffc00ec8947 */ /* 0x004fea000383ffff */
[----:B------:R-:W-:Y:S05]  /*c720*/  BRA `(.L_x_233) ;  /* 0xffffffa800f07947 */ /* 0x000fea000383ffff */
.L_x_112:
[----:B--2---:R-:W-:-:S04]  /*c730*/  IMAD.U32 R3, RZ, RZ, UR5 ;  /* 0x00000005ff037e24 */ /* 0x004fc8000f8e00ff */
[----:B------:R2:W3:Y:S03]  /*c740*/  SYNCS.PHASECHK.TRANS64.TRYWAIT P1, [R3+URZ+0x38500], R2 ;  /* 0x03850002030075a7 */ /* 0x0004e6000802017f */
[----:B---3--:R-:W-:Y:S05]  /*c750*/  @!P1 NANOSLEEP.SYNCS 0x989680 ;  /* 0x009896800000995d */ /* 0x008fea0003900000 */
[----:B------:R-:W3:Y:S02]  /*c760*/  @!P1 SYNCS.PHASECHK.TRANS64 P1, [R3+URZ+0x38500], R2 ;  /* 0x03850002030095a7 */ /* 0x000ee4000802007f */
[----:B---3--:R-:W-:Y:S05]  /*c770*/  @!P1 BRA `(.L_x_112) ;  /* 0xfffffffc00ec9947 */ /* 0x008fea000383ffff */
[----:B------:R-:W-:Y:S05]  /*c780*/  BRA `(.L_x_234) ;  /* 0xffffffac009c7947 */ /* 0x000fea000383ffff */
.L_x_118:
[----:B--23--:R-:W-:-:S04]  /*c790*/  IMAD.U32 R3, RZ, RZ, UR5 ;  /* 0x00000005ff037e24 */ /* 0x00cfc8000f8e00ff */
[----:B------:R2:W3:Y:S03]  /*c7a0*/  SYNCS.PHASECHK.TRANS64.TRYWAIT P1, [R3+URZ+0x38508], R2 ;  /* 0x03850802030075a7 */ /* 0x0004e6000802017f */
[----:B---3--:R-:W-:Y:S05]  /*c7b0*/  @!P1 NANOSLEEP.SYNCS 0x989680 ;  /* 0x009896800000995d */ /* 0x008fea0003900000 */
[----:B------:R-:W3:Y:S02]  /*c7c0*/  @!P1 SYNCS.PHASECHK.TRANS64 P1, [R3+URZ+0x38508], R2 ;  /* 0x03850802030095a7 */ /* 0x000ee4000802007f */
[----:B---3--:R-:W-:Y:S05]  /*c7d0*/  @!P1 BRA `(.L_x_118) ;  /* 0xfffffffc00ec9947 */ /* 0x008fea000383ffff */
[----:B------:R-:W-:Y:S05]  /*c7e0*/  BRA `(.L_x_235) ;  /* 0xffffffac00ec7947 */ /* 0x000fea000383ffff */
.L_x_124:
[----:B--234-:R-:W-:-:S04]  /*c7f0*/  IMAD.U32 R3, RZ, RZ, UR5 ;  /* 0x00000005ff037e24 */ /* 0x01cfc8000f8e00ff */
[----:B------:R2:W3:Y:S03]  /*c800*/  SYNCS.PHASECHK.TRANS64.TRYWAIT P1, [R3+URZ+0x38510], R2 ;  /* 0x03851002030075a7 */ /* 0x0004e6000802017f */
[----:B---3--:R-:W-:Y:S05]  /*c810*/  @!P1 NANOSLEEP.SYNCS 0x989680 ;  /* 0x009896800000995d */ /* 0x008fea0003900000 */
[----:B------:R-:W3:Y:S02]  /*c820*/  @!P1 SYNCS.PHASECHK.TRANS64 P1, [R3+URZ+0x38510], R2 ;  /* 0x03851002030095a7 */ /* 0x000ee4000802007f */
[----:B---3--:R-:W-:Y:S05]  /*c830*/  @!P1 BRA `(.L_x_124) ;  /* 0xfffffffc00ec9947 */ /* 0x008fea000383ffff */
[----:B------:R-:W-:Y:S05]  /*c840*/  BRA `(.L_x_236) ;  /* 0xffffffb000447947 */ /* 0x000fea000383ffff */
.L_x_130:
[----:B-1234-:R-:W-:-:S04]  /*c850*/  IMAD.U32 R3, RZ, RZ, UR5 ;  /* 0x00000005ff037e24 */ /* 0x01efc8000f8e00ff */
[----:B------:R1:W2:Y:S03]  /*c860*/  SYNCS.PHASECHK.TRANS64.TRYWAIT P1, [R3+URZ+0x38518], R2 ;  /* 0x03851802030075a7 */ /* 0x0002a6000802017f */
[----:B--2---:R-:W-:Y:S05]  /*c870*/  @!P1 NANOSLEEP.SYNCS 0x989680 ;  /* 0x009896800000995d */ /* 0x004fea0003900000 */
[----:B------:R-:W2:Y:S02]  /*c880*/  @!P1 SYNCS.PHASECHK.TRANS64 P1, [R3+URZ+0x38518], R2 ;  /* 0x03851802030095a7 */ /* 0x000ea4000802007f */
[----:B--2---:R-:W-:Y:S05]  /*c890*/  @!P1 BRA `(.L_x_130) ;  /* 0xfffffffc00ec9947 */ /* 0x004fea000383ffff */
[----:B------:R-:W-:Y:S05]  /*c8a0*/  BRA `(.L_x_237) ;  /* 0xffffffb0009c7947 */ /* 0x000fea000383ffff */
.L_x_145:
[----:B--234-:R-:W-:-:S04]  /*c8b0*/  IMAD.U32 R3, RZ, RZ, UR5 ;  /* 0x00000005ff037e24 */ /* 0x01cfc8000f8e00ff */
[----:B------:R2:W3:Y:S03]  /*c8c0*/  SYNCS.PHASECHK.TRANS64.TRYWAIT P0, [R3+URZ+0x38500], R2 ;  /* 0x03850002030075a7 */ /* 0x0004e6000800017f */
[----:B---3--:R-:W-:Y:S05]  /*c8d0*/  @!P0 NANOSLEEP.SYNCS 0x989680 ;  /* 0x009896800000895d */ /* 0x008fea0003900000 */
[----:B------:R-:W3:Y:S02]  /*c8e0*/  @!P0 SYNCS.PHASECHK.TRANS64 P0, [R3+URZ+0x38500], R2 ;  /* 0x03850002030085a7 */ /* 0x000ee4000800007f */
[----:B---3--:R-:W-:Y:S05]  /*c8f0*/  @!P0 BRA `(.L_x_145) ;  /* 0xfffffffc00ec8947 */ /* 0x008fea000383ffff */
[----:B------:R-:W-:Y:S05]  /*c900*/  BRA `(.L_x_238) ;  /* 0xffffffb800487947 */ /* 0x000fea000383ffff */
.L_x_147:
[----:B--234-:R-:W-:-:S04]  /*c910*/  IMAD.U32 R3, RZ, RZ, UR5 ;  /* 0x00000005ff037e24 */ /* 0x01cfc8000f8e00ff */
[----:B------:R2:W3:Y:S03]  /*c920*/  SYNCS.PHASECHK.TRANS64.TRYWAIT P0, [R3+URZ+0x38508], R2 ;  /* 0x03850802030075a7 */ /* 0x0004e6000800017f */
[----:B---3--:R-:W-:Y:S05]  /*c930*/  @!P0 NANOSLEEP.SYNCS 0x989680 ;  /* 0x009896800000895d */ /* 0x008fea0003900000 */
[----:B------:R-:W3:Y:S02]  /*c940*/  @!P0 SYNCS.PHASECHK.TRANS64 P0, [R3+URZ+0x38508], R2 ;  /* 0x03850802030085a7 */ /* 0x000ee4000800007f */
[----:B---3--:R-:W-:Y:S05]  /*c950*/  @!P0 BRA `(.L_x_147) ;  /* 0xfffffffc00ec8947 */ /* 0x008fea000383ffff */
[----:B------:R-:W-:Y:S05]  /*c960*/  BRA `(.L_x_239) ;  /* 0xffffffb800407947 */ /* 0x000fea000383ffff */
.L_x_149:
[----:B--234-:R-:W-:-:S04]  /*c970*/  IMAD.U32 R3, RZ, RZ, UR5 ;  /* 0x00000005ff037e24 */ /* 0x01cfc8000f8e00ff */
[----:B------:R2:W3:Y:S03]  /*c980*/  SYNCS.PHASECHK.TRANS64.TRYWAIT P0, [R3+URZ+0x38510], R2 ;  /* 0x03851002030075a7 */ /* 0x0004e6000800017f */
[----:B---3--:R-:W-:Y:S05]  /*c990*/  @!P0 NANOSLEEP.SYNCS 0x989680 ;  /* 0x009896800000895d */ /* 0x008fea0003900000 */
[----:B------:R-:W3:Y:S02]  /*c9a0*/  @!P0 SYNCS.PHASECHK.TRANS64 P0, [R3+URZ+0x38510], R2 ;  /* 0x03851002030085a7 */ /* 0x000ee4000800007f */
[----:B---3--:R-:W-:Y:S05]  /*c9b0*/  @!P0 BRA `(.L_x_149) ;  /* 0xfffffffc00ec8947 */ /* 0x008fea000383ffff */
[----:B------:R-:W-:Y:S05]  /*c9c0*/  BRA `(.L_x_240) ;  /* 0xffffffb800387947 */ /* 0x000fea000383ffff */
.L_x_160:
[----:B------:R-:W-:Y:S01]  /*c9d0*/  BSSY B1, `(.L_x_241) ;  /* 0x0000006000017945 */ /* 0x000fe20003800000 */
[----:B------:R-:W-:-:S07]  /*c9e0*/  IMAD.MOV.U32 R15, RZ, RZ, -0x1 ;  /* 0xffffffffff0f7424 */ /* 0x000fce00078e00ff */
[----:B-----5:R-:W-:Y:S05]  /*c9f0*/  WARPSYNC.COLLECTIVE R15, `(.L_x_242) ;  /* 0x000000000f0c7348 */ /* 0x020fea0003c00000 */
[----:B-----5:R-:W-:Y:S02]  /*ca00*/  ELECT P6, UR62, PT ;  /* 0x00000000003e782f */ /* 0x020fe400038c0000 */
[----:B------:R-:W-:Y:S01]  /*ca10*/  MOV R14, UR62 ;  /* 0x0000003e000e7c02 */ /* 0x000fe20008000f00 */
[----:B------:R-:W-:Y:S10]  /*ca20*/  ENDCOLLECTIVE ;  /* 0x000000000000791b */ /* 0x000ff40003800000 */
.L_x_242:
[----:B------:R-:W-:Y:S05]  /*ca30*/  BSYNC B1 ;  /* 0x0000000000017941 */ /* 0x000fea0003800000 */
.L_x_241:
[----:B------:R-:W-:Y:S05]  /*ca40*/  BRA `(.L_x_243) ;  /* 0xffffffc400487947 */ /* 0x000fea000383ffff */
.L_x_163:
[----:B--2---:R2:W3:Y:S02]  /*ca50*/  SYNCS.PHASECHK.TRANS64.TRYWAIT P0, [R8+URZ+0x384b0], R5 ;  /* 0x0384b005080075a7 */ /* 0x0044e4000800017f */
[----:B---3--:R-:W-:Y:S05]  /*ca60*/  @!P0 NANOSLEEP.SYNCS 0x989680 ;  /* 0x009896800000895d */ /* 0x008fea0003900000 */
[----:B------:R-:W3:Y:S02]  /*ca70*/  @!P0 SYNCS.PHASECHK.TRANS64 P0, [R8+URZ+0x384b0], R5 ;  /* 0x0384b005080085a7 */ /* 0x000ee4000800007f */
[----:B---3--:R-:W-:Y:S05]  /*ca80*/  @!P0 BRA `(.L_x_163) ;  /* 0xfffffffc00f08947 */ /* 0x008fea000383ffff */
[----:B------:R-:W-:Y:S05]  /*ca90*/  BRA `(.L_x_244) ;  /* 0xffffffc400707947 */ /* 0x000fea000383ffff */
.L_x_169:
[----:B-1----:R1:W2:Y:S02]  /*caa0*/  SYNCS.PHASECHK.TRANS64.TRYWAIT P0, [R3+URZ+0x38400], R2 ;  /* 0x03840002030075a7 */ /* 0x0022a4000800017f */
[----:B--2---:R-:W-:Y:S05]  /*cab0*/  @!P0 NANOSLEEP.SYNCS 0x989680 ;  /* 0x009896800000895d */ /* 0x004fea0003900000 */
[----:B------:R-:W2:Y:S02]  /*cac0*/  @!P0 SYNCS.PHASECHK.TRANS64 P0, [R3+URZ+0x38400], R2 ;  /* 0x03840002030085a7 */ /* 0x000ea4000800007f */
[----:B--2---:R-:W-:Y:S05]  /*cad0*/  @!P0 BRA `(.L_x_169) ;  /* 0xfffffffc00f08947 */ /* 0x004fea000383ffff */
[----:B------:R-:W-:Y:S05]  /*cae0*/  BRA `(.L_x_245) ;  /* 0xffffffc800347947 */ /* 0x000fea000383ffff */
.L_x_172:
[----:B------:R-:W-:Y:S01]  /*caf0*/  BSSY B1, `(.L_x_246) ;  /* 0x0000006000017945 */ /* 0x000fe20003800000 */
[----:B------:R-:W-:-:S07]  /*cb00*/  IMAD.MOV.U32 R15, RZ, RZ, -0x1 ;  /* 0xffffffffff0f7424 */ /* 0x000fce00078e00ff */
[----:B-1---5:R-:W-:Y:S05]  /*cb10*/  WARPSYNC.COLLECTIVE R15, `(.L_x_247) ;  /* 0x000000000f0c7348 */ /* 0x022fea0003c00000 */
[----:B------:R-:W-:Y:S02]  /*cb20*/  ELECT P6, UR62, PT ;  /* 0x00000000003e782f */ /* 0x000fe400038c0000 */
[----:B------:R-:W-:Y:S01]  /*cb30*/  MOV R14, UR62 ;  /* 0x0000003e000e7c02 */ /* 0x000fe20008000f00 */
[----:B-1---5:R-:W-:Y:S10]  /*cb40*/  ENDCOLLECTIVE ;  /* 0x000000000000791b */ /* 0x022ff40003800000 */
.L_x_247:
[----:B------:R-:W-:Y:S05]  /*cb50*/  BSYNC B1 ;  /* 0x0000000000017941 */ /* 0x000fea0003800000 */
.L_x_246:
[----:B------:R-:W-:Y:S05]  /*cb60*/  BRA `(.L_x_248) ;  /* 0xffffffc8007c7947 */ /* 0x000fea000383ffff */
.L_x_175:
[----:B------:R-:W-:Y:S01]  /*cb70*/  BSSY B1, `(.L_x_249) ;  /* 0x0000005000017945 */ /* 0x000fe20003800000 */
[----:B--2---:R-:W-:-:S07]  /*cb80*/  IMAD.MOV.U32 R15, RZ, RZ, -0x1 ;  /* 0xffffffffff0f7424 */ /* 0x004fce00078e00ff */
[----:B-1---5:R-:W-:Y:S05]  /*cb90*/  WARPSYNC.COLLECTIVE R15, `(.L_x_250) ;  /* 0x000000000f087348 */ /* 0x022fea0003c00000 */
[----:B------:R-:W-:Y:S01]  /*cba0*/  NOP ;  /* 0x0000000000007918 */ /* 0x000fe20000000000 */
[----:B-1---5:R-:W-:Y:S01]  /*cbb0*/  ENDCOLLECTIVE ;  /* 0x000000000000791b */ /* 0x022fe20003800000 */
.L_x_250:
[----:B------:R-:W-:Y:S05]  /*cbc0*/  BSYNC B1 ;  /* 0x0000000000017941 */ /* 0x000fea0003800000 */
.L_x_249:
[----:B------:R-:W-:-:S07]  /*cbd0*/  IMAD.MOV.U32 R15, RZ, RZ, -0x1 ;  /* 0xffffffffff0f7424 */ /* 0x000fce00078e00ff */
[----:B------:R-:W-:Y:S05]  /*cbe0*/  WARPSYNC.COLLECTIVE R15, `(.L_x_251) ;  /* 0x000000000f0c7348 */ /* 0x000fea0003c00000 */
[----:B------:R-:W-:Y:S02]  /*cbf0*/  ELECT P6, UR62, PT ;  /* 0x00000000003e782f */ /* 0x000fe400038c0000 */
[----:B------:R-:W-:Y:S01]  /*cc00*/  MOV R14, UR62 ;  /* 0x0000003e000e7c02 */ /* 0x000fe20008000f00 */
[----:B------:R-:W-:Y:S10]  /*cc10*/  ENDCOLLECTIVE ;  /* 0x000000000000791b */ /* 0x000ff40003800000 */
.L_x_251:
[----:B------:R-:W-:Y:S05]  /*cc20*/  BRA `(.L_x_252) ;  /* 0xffffffcc009c7947 */ /* 0x000fea000383ffff */
.L_x_178:
[----:B------:R-:W-:Y:S01]  /*cc30*/  BSSY B0, `(.L_x_253) ;  /* 0x0000006000007945 */ /* 0x000fe20003800000 */
[----:B------:R-:W-:-:S07]  /*cc40*/  IMAD.MOV.U32 R15, RZ, RZ, -0x1 ;  /* 0xffffffffff0f7424 */ /* 0x000fce00078e00ff */
[----:B-----5:R-:W-:Y:S05]  /*cc50*/  WARPSYNC.COLLECTIVE R15, `(.L_x_254) ;  /* 0x000000000f0c7348 */ /* 0x020fea0003c00000 */
[----:B-----5:R-:W-:Y:S02]  /*cc60*/  ELECT P6, UR62, PT ;  /* 0x00000000003e782f */ /* 0x020fe400038c0000 */
[----:B------:R-:W-:Y:S01]  /*cc70*/  MOV R14, UR62 ;  /* 0x0000003e000e7c02 */ /* 0x000fe20008000f00 */
[----:B------:R-:W-:Y:S10]  /*cc80*/  ENDCOLLECTIVE ;  /* 0x000000000000791b */ /* 0x000ff40003800000 */
.L_x_254:
[----:B------:R-:W-:Y:S05]  /*cc90*/  BSYNC B0 ;  /* 0x0000000000007941 */ /* 0x000fea0003800000 */
.L_x_253:
[----:B------:R-:W-:Y:S05]  /*cca0*/  BRA `(.L_x_255) ;  /* 0xffffffcc00ec7947 */ /* 0x000fea000383ffff */
.L_x_182:
[----:B-1----:R1:W2:Y:S02]  /*ccb0*/  SYNCS.PHASECHK.TRANS64.TRYWAIT P0, [R7+URZ], R2 ;  /* 0x00000002070075a7 */ /* 0x0022a4000800017f */
[----:B--2---:R-:W-:Y:S05]  /*ccc0*/  @!P0 NANOSLEEP.SYNCS 0x989680 ;  /* 0x009896800000895d */ /* 0x004fea0003900000 */
[----:B------:R-:W2:Y:S02]  /*ccd0*/  @!P0 SYNCS.PHASECHK.TRANS64 P0, [R7+URZ], R2 ;  /* 0x00000002070085a7 */ /* 0x000ea4000800007f */
[----:B--2---:R-:W-:Y:S05]  /*cce0*/  @!P0 BRA `(.L_x_182) ;  /* 0xfffffffc00f08947 */ /* 0x004fea000383ffff */
[----:B------:R-:W-:Y:S05]  /*ccf0*/  BRA `(.L_x_256) ;  /* 0xffffffd000287947 */ /* 0x000fea000383ffff */
.L_x_183:
[----:B-1----:R1:W2:Y:S02]  /*cd00*/  SYNCS.PHASECHK.TRANS64.TRYWAIT P0, [R9+URZ], R4 ;  /* 0x00000004090075a7 */ /* 0x0022a4000800017f */
[----:B--2---:R-:W-:Y:S05]  /*cd10*/  @!P0 NANOSLEEP.SYNCS 0x989680 ;  /* 0x009896800000895d */ /* 0x004fea0003900000 */
[----:B------:R-:W2:Y:S02]  /*cd20*/  @!P0 SYNCS.PHASECHK.TRANS64 P0, [R9+URZ], R4 ;  /* 0x00000004090085a7 */ /* 0x000ea4000800007f */
[----:B--2---:R-:W-:Y:S05]  /*cd30*/  @!P0 BRA `(.L_x_183) ;  /* 0xfffffffc00f08947 */ /* 0x004fea000383ffff */
[----:B------:R-:W-:Y:S05]  /*cd40*/  BRA `(.L_x_257) ;  /* 0xffffffd000387947 */ /* 0x000fea000383ffff */
.L_x_184:
[----:B-1----:R1:W2:Y:S02]  /*cd50*/  SYNCS.PHASECHK.TRANS64.TRYWAIT P0, [R6+URZ], R5 ;  /* 0x00000005060075a7 */ /* 0x0022a4000800017f */
[----:B--2---:R-:W-:Y:S05]  /*cd60*/  @!P0 NANOSLEEP.SYNCS 0x989680 ;  /* 0x009896800000895d */ /* 0x004fea0003900000 */
[----:B------:R-:W2:Y:S02]  /*cd70*/  @!P0 SYNCS.PHASECHK.TRANS64 P0, [R6+URZ], R5 ;  /* 0x00000005060085a7 */ /* 0x000ea4000800007f */
[----:B--2---:R-:W-:Y:S05]  /*cd80*/  @!P0 BRA `(.L_x_184) ;  /* 0xfffffffc00f08947 */ /* 0x004fea000383ffff */
[----:B------:R-:W-:Y:S05]  /*cd90*/  BRA `(.L_x_258) ;  /* 0xffffffd000487947 */ /* 0x000fea000383ffff */
.L_x_185:
[----:B-1----:R1:W2:Y:S02]  /*cda0*/  SYNCS.PHASECHK.TRANS64.TRYWAIT P0, [R9+URZ], R4 ;  /* 0x00000004090075a7 */ /* 0x0022a4000800017f */
[----:B--2---:R-:W-:Y:S05]  /*cdb0*/  @!P0 NANOSLEEP.SYNCS 0x989680 ;  /* 0x009896800000895d */ /* 0x004fea0003900000 */
[----:B------:R-:W2:Y:S02]  /*cdc0*/  @!P0 SYNCS.PHASECHK.TRANS64 P0, [R9+URZ], R4 ;  /* 0x00000004090085a7 */ /* 0x000ea4000800007f */
[----:B--2---:R-:W-:Y:S05]  /*cdd0*/  @!P0 BRA `(.L_x_185) ;  /* 0xfffffffc00f08947 */ /* 0x004fea000383ffff */
[----:B------:R-:W-:Y:S05]  /*cde0*/  BRA `(.L_x_259) ;  /* 0xffffffd000587947 */ /* 0x000fea000383ffff */
.L_x_186:
[----:B--2---:R2:W3:Y:S02]  /*cdf0*/  SYNCS.PHASECHK.TRANS64.TRYWAIT P0, [R6+URZ], R5 ;  /* 0x00000005060075a7 */ /* 0x0044e4000800017f */
[----:B---3--:R-:W-:Y:S05]  /*ce00*/  @!P0 NANOSLEEP.SYNCS 0x989680 ;  /* 0x009896800000895d */ /* 0x008fea0003900000 */
[----:B------:R-:W3:Y:S02]  /*ce10*/  @!P0 SYNCS.PHASECHK.TRANS64 P0, [R6+URZ], R5 ;  /* 0x00000005060085a7 */ /* 0x000ee4000800007f */
[----:B---3--:R-:W-:Y:S05]  /*ce20*/  @!P0 BRA `(.L_x_186) ;  /* 0xfffffffc00f08947 */ /* 0x008fea000383ffff */
[----:B------:R-:W-:Y:S05]  /*ce30*/  BRA `(.L_x_260) ;  /* 0xffffffd000607947 */ /* 0x000fea000383ffff */
.L_x_204:
[----:B-1----:R1:W3:Y:S02]  /*ce40*/  SYNCS.PHASECHK.TRANS64.TRYWAIT P2, [R17+URZ+0x38440], R2 ;  /* 0x03844002110075a7 */ /* 0x0022e4000804017f */
[----:B---3--:R-:W-:Y:S05]  /*ce50*/  @!P2 NANOSLEEP.SYNCS 0x989680 ;  /* 0x009896800000a95d */ /* 0x008fea0003900000 */
[----:B------:R-:W3:Y:S02]  /*ce60*/  @!P2 SYNCS.PHASECHK.TRANS64 P2, [R17+URZ+0x38440], R2 ;  /* 0x038440021100a5a7 */ /* 0x000ee4000804007f */
[----:B---3--:R-:W-:Y:S05]  /*ce70*/  @!P2 BRA `(.L_x_204) ;  /* 0xfffffffc00f0a947 */ /* 0x008fea000383ffff */
[----:B------:R-:W-:Y:S05]  /*ce80*/  BRA `(.L_x_261) ;  /* 0xffffffec007c7947 */ /* 0x000fea000383ffff */
.L_x_210:
[----:B-1----:R1:W2:Y:S02]  /*ce90*/  SYNCS.PHASECHK.TRANS64.TRYWAIT P0, [R5+URZ+0x38440], R2 ;  /* 0x03844002050075a7 */ /* 0x0022a4000800017f */
[----:B--2---:R-:W-:Y:S05]  /*cea0*/  @!P0 NANOSLEEP.SYNCS 0x989680 ;  /* 0x009896800000895d */ /* 0x004fea0003900000 */
[----:B------:R-:W2:Y:S02]  /*ceb0*/  @!P0 SYNCS.PHASECHK.TRANS64 P0, [R5+URZ+0x38440], R2 ;  /* 0x03844002050085a7 */ /* 0x000ea4000800007f */
[----:B--2---:R-:W-:Y:S05]  /*cec0*/  @!P0 BRA `(.L_x_210) ;  /* 0xfffffffc00f08947 */ /* 0x004fea000383ffff */
[----:B------:R-:W-:Y:S05]  /*ced0*/  BRA `(.L_x_262) ;  /* 0xffffffec00e47947 */ /* 0x000fea000383ffff */
.L_x_212:
[----:B-1----:R1:W2:Y:S02]  /*cee0*/  SYNCS.PHASECHK.TRANS64.TRYWAIT P0, [R7+URZ+0x38440], R0 ;  /* 0x03844000070075a7 */ /* 0x0022a4000800017f */
[----:B--2---:R-:W-:Y:S05]  /*cef0*/  @!P0 NANOSLEEP.SYNCS 0x989680 ;  /* 0x009896800000895d */ /* 0x004fea0003900000 */
[----:B------:R-:W2:Y:S02]  /*cf00*/  @!P0 SYNCS.PHASECHK.TRANS64 P0, [R7+URZ+0x38440], R0 ;  /* 0x03844000070085a7 */ /* 0x000ea4000800007f */
[----:B--2---:R-:W-:Y:S05]  /*cf10*/  @!P0 BRA `(.L_x_212) ;  /* 0xfffffffc00f08947 */ /* 0x004fea000383ffff */
[----:B------:R-:W-:Y:S05]  /*cf20*/  BRA `(.L_x_263) ;  /* 0xffffffec00fc7947 */ /* 0x000fea000383ffff */
.L_x_214:
[----:B-1----:R1:W2:Y:S02]  /*cf30*/  SYNCS.PHASECHK.TRANS64.TRYWAIT P0, [R7+URZ+0x38440], R0 ;  /* 0x03844000070075a7 */ /* 0x0022a4000800017f */
[----:B--2---:R-:W-:Y:S05]  /*cf40*/  @!P0 NANOSLEEP.SYNCS 0x989680 ;  /* 0x009896800000895d */ /* 0x004fea0003900000 */
[----:B------:R-:W2:Y:S02]  /*cf50*/  @!P0 SYNCS.PHASECHK.TRANS64 P0, [R7+URZ+0x38440], R0 ;  /* 0x03844000070085a7 */ /* 0x000ea4000800007f */
[----:B--2---:R-:W-:Y:S05]  /*cf60*/  @!P0 BRA `(.L_x_214) ;  /* 0xfffffffc00f08947 */ /* 0x004fea000383ffff */
[----:B------:R-:W-:Y:S05]  /*cf70*/  BRA `(.L_x_264) ;  /* 0xfffffff000147947 */ /* 0x000fea000383ffff */
.L_x_216:
[----:B-1----:R1:W2:Y:S02]  /*cf80*/  SYNCS.PHASECHK.TRANS64.TRYWAIT P0, [R7+URZ+0x38440], R0 ;  /* 0x03844000070075a7 */ /* 0x0022a4000800017f */
[----:B--2---:R-:W-:Y:S05]  /*cf90*/  @!P0 NANOSLEEP.SYNCS 0x989680 ;  /* 0x009896800000895d */ /* 0x004fea0003900000 */
[----:B------:R-:W2:Y:S02]  /*cfa0*/  @!P0 SYNCS.PHASECHK.TRANS64 P0, [R7+URZ+0x38440], R0 ;  /* 0x03844000070085a7 */ /* 0x000ea4000800007f */
[----:B--2---:R-:W-:Y:S05]  /*cfb0*/  @!P0 BRA `(.L_x_216) ;  /* 0xfffffffc00f08947 */ /* 0x004fea000383ffff */
[----:B------:R-:W-:Y:S05]  /*cfc0*/  BRA `(.L_x_265) ;  /* 0xfffffff0002c7947 */ /* 0x000fea000383ffff */
.L_x_218:
[----:B-1----:R1:W2:Y:S02]  /*cfd0*/  SYNCS.PHASECHK.TRANS64.TRYWAIT P0, [R7+URZ+0x38440], R0 ;  /* 0x03844000070075a7 */ /* 0x0022a4000800017f */
[----:B--2---:R-:W-:Y:S05]  /*cfe0*/  @!P0 NANOSLEEP.SYNCS 0x989680 ;  /* 0x009896800000895d */ /* 0x004fea0003900000 */
[----:B------:R-:W2:Y:S02]  /*cff0*/  @!P0 SYNCS.PHASECHK.TRANS64 P0, [R7+URZ+0x38440], R0 ;  /* 0x03844000070085a7 */ /* 0x000ea4000800007f */
[----:B--2---:R-:W-:Y:S05]  /*d000*/  @!P0 BRA `(.L_x_218) ;  /* 0xfffffffc00f08947 */ /* 0x004fea000383ffff */
[----:B------:R-:W-:Y:S05]  /*d010*/  BRA `(.L_x_266) ;  /* 0xfffffff000447947 */ /* 0x000fea000383ffff */
.L_x_220:
[----:B-1----:R1:W2:Y:S02]  /*d020*/  SYNCS.PHASECHK.TRANS64.TRYWAIT P0, [R7+URZ+0x38440], R0 ;  /* 0x03844000070075a7 */ /* 0x0022a4000800017f */
[----:B--2---:R-:W-:Y:S05]  /*d030*/  @!P0 NANOSLEEP.SYNCS 0x989680 ;  /* 0x009896800000895d */ /* 0x004fea0003900000 */
[----:B------:R-:W2:Y:S02]  /*d040*/  @!P0 SYNCS.PHASECHK.TRANS64 P0, [R7+URZ+0x38440], R0 ;  /* 0x03844000070085a7 */ /* 0x000ea4000800007f */
[----:B--2---:R-:W-:Y:S05]  /*d050*/  @!P0 BRA `(.L_x_220) ;  /* 0xfffffffc00f08947 */ /* 0x004fea000383ffff */
[----:B------:R-:W-:Y:S05]  /*d060*/  BRA `(.L_x_267) ;  /* 0xfffffff0005c7947 */ /* 0x000fea000383ffff */
.L_x_222:
[----:B-1----:R1:W2:Y:S02]  /*d070*/  SYNCS.PHASECHK.TRANS64.TRYWAIT P0, [R7+URZ+0x38440], R0 ;  /* 0x03844000070075a7 */ /* 0x0022a4000800017f */
[----:B--2---:R-:W-:Y:S05]  /*d080*/  @!P0 NANOSLEEP.SYNCS 0x989680 ;  /* 0x009896800000895d */ /* 0x004fea0003900000 */
[----:B------:R-:W2:Y:S02]  /*d090*/  @!P0 SYNCS.PHASECHK.TRANS64 P0, [R7+URZ+0x38440], R0 ;  /* 0x03844000070085a7 */ /* 0x000ea4000800007f */
[----:B--2---:R-:W-:Y:S05]  /*d0a0*/  @!P0 BRA `(.L_x_222) ;  /* 0xfffffffc00f08947 */ /* 0x004fea000383ffff */
[----:B------:R-:W-:Y:S05]  /*d0b0*/  BRA `(.L_x_268) ;  /* 0xfffffff000747947 */ /* 0x000fea000383ffff */
        .weak           $__internal_0_$__cuda_sm20_div_u64
        .type           $__internal_0_$__cuda_sm20_div_u64,@function
        .size           $__internal_0_$__cuda_sm20_div_u64,(.L_x_201 - $__internal_0_$__cuda_sm20_div_u64)
$__internal_0_$__cuda_sm20_div_u64:
[----:B------:R-:W-:-:S04]  /*d0c0*/  IMAD.MOV.U32 R17, RZ, RZ, R23 ;  /* 0x000000ffff117224 */ /* 0x000fc800078e0017 */
[----:B------:R-:W1:Y:S08]  /*d0d0*/  I2F.U64.RP R0, R16 ;  /* 0x0000001000007312 */ /* 0x000e700000309000 */
[----:B-1----:R-:W1:Y:S02]  /*d0e0*/  MUFU.RCP R0, R0 ;  /* 0x0000000000007308 */ /* 0x002e640000001000 */
[----:B-1----:R-:W-:-:S06]  /*d0f0*/  VIADD R2, R0, 0x1ffffffe ;  /* 0x1ffffffe00027836 */ /* 0x002fcc0000000000 */
[----:B------:R-:W1:Y:S02]  /*d100*/  F2I.U64.TRUNC R2, R2 ;  /* 0x0000000200027311 */ /* 0x000e64000020d800 */
[----:B-1----:R-:W-:-:S04]  /*d110*/  IMAD.WIDE.U32 R14, R2, R16, RZ ;  /* 0x00000010020e7225 */ /* 0x002fc800078e00ff */
[----:B------:R-:W-:Y:S01]  /*d120*/  IMAD R15, R2, R23, R15 ;  /* 0x00000017020f7224 */ /* 0x000fe200078e020f */
[----:B------:R-:W-:-:S03]  /*d130*/  IADD3 R19, P1, RZ, -R14, RZ ;  /* 0x8000000eff137210 */ /* 0x000fc60007f3e0ff */
[----:B------:R-:W-:Y:S02]  /*d140*/  IMAD R15, R3, R16, R15 ;  /* 0x00000010030f7224 */ /* 0x000fe400078e020f */
[----:B------:R-:W-:-:S04]  /*d150*/  IMAD.HI.U32 R14, R2, R19, RZ ;  /* 0x00000013020e7227 */ /* 0x000fc800078e00ff */
[----:B------:R-:W-:Y:S02]  /*d160*/  IMAD.X R21, RZ, RZ, ~R15, P1 ;  /* 0x000000ffff157224 */ /* 0x000fe400008e0e0f */
[----:B------:R-:W-:Y:S02]  /*d170*/  IMAD.MOV.U32 R15, RZ, RZ, R2 ;  /* 0x000000ffff0f7224 */ /* 0x000fe400078e0002 */
[-C--:B------:R-:W-:Y:S02]  /*d180*/  IMAD R17, R3, R21.reuse, RZ ;  /* 0x0000001503117224 */ /* 0x080fe400078e02ff */
[----:B------:R-:W-:-:S04]  /*d190*/  IMAD.WIDE.U32 R14, P1, R2, R21, R14 ;  /* 0x00000015020e7225 */ /* 0x000fc8000782000e */
[----:B------:R-:W-:-:S04]  /*d1a0*/  IMAD.HI.U32 R21, R3, R21, RZ ;  /* 0x0000001503157227 */ /* 0x000fc800078e00ff */
[----:B------:R-:W-:-:S04]  /*d1b0*/  IMAD.HI.U32 R14, P2, R3, R19, R14 ;  /* 0x00000013030e7227 */ /* 0x000fc8000784000e */
[----:B------:R-:W-:Y:S01]  /*d1c0*/  IMAD.X R0, R21, 0x1, R3, P1 ;  /* 0x0000000115007824 */ /* 0x000fe200008e0603 */
[----:B------:R-:W-:-:S04]  /*d1d0*/  IADD3 R15, P3, R17, R14, RZ ;  /* 0x0000000e110f7210 */ /* 0x000fc80007f7e0ff */
[----:B------:R-:W-:Y:S01]  /*d1e0*/  IADD3.X R17, RZ, RZ, R0, P3, P2 ;  /* 0x000000ffff117210 */ /* 0x000fe20001fe4400 */
[----:B------:R-:W-:-:S04]  /*d1f0*/  IMAD.WIDE.U32 R2, R15, R16, RZ ;  /* 0x000000100f027225 */ /* 0x000fc800078e00ff */
[----:B------:R-:W-:Y:S01]  /*d200*/  IMAD R0, R15, R23, R3 ;  /* 0x000000170f007224 */ /* 0x000fe200078e0203 */
[----:B------:R-:W-:-:S03]  /*d210*/  IADD3 R3, P1, RZ, -R2, RZ ;  /* 0x80000002ff037210 */ /* 0x000fc60007f3e0ff */
[----:B------:R-:W-:Y:S02]  /*d220*/  IMAD R0, R17, R16, R0 ;  /* 0x0000001011007224 */ /* 0x000fe400078e0200 */
[----:B------:R-:W-:-:S04]  /*d230*/  IMAD.HI.U32 R14, R15, R3, RZ ;  /* 0x000000030f0e7227 */ /* 0x000fc800078e00ff */
[----:B------:R-:W-:-:S04]  /*d240*/  IMAD.X R0, RZ, RZ, ~R0, P1 ;  /* 0x000000ffff007224 */ /* 0x000fc800008e0e00 */
[----:B------:R-:W-:-:S04]  /*d250*/  IMAD.WIDE.U32 R14, P1, R15, R0, R14 ;  /* 0x000000000f0e7225 */ /* 0x000fc8000782000e */
[C---:B------:R-:W-:Y:S02]  /*d260*/  IMAD R2, R17.reuse, R0, RZ ;  /* 0x0000000011027224 */ /* 0x040fe400078e02ff */
[----:B------:R-:W-:-:S04]  /*d270*/  IMAD.HI.U32 R15, P2, R17, R3, R14 ;  /* 0x00000003110f7227 */ /* 0x000fc8000784000e */
[----:B------:R-:W-:Y:S01]  /*d280*/  IMAD.HI.U32 R0, R17, R0, RZ ;  /* 0x0000000011007227 */ /* 0x000fe200078e00ff */
[----:B------:R-:W-:-:S03]  /*d290*/  IADD3 R15, P3, R2, R15, RZ ;  /* 0x0000000f020f7210 */ /* 0x000fc60007f7e0ff */
[----:B------:R-:W-:Y:S02]  /*d2a0*/  IMAD.X R17, R0, 0x1, R17, P1 ;  /* 0x0000000100117824 */ /* 0x000fe400008e0611 */
[----:B------:R-:W-:-:S03]  /*d2b0*/  IMAD.HI.U32 R2, R15, UR14, RZ ;  /* 0x0000000e0f027c27 */ /* 0x000fc6000f8e00ff */
[----:B------:R-:W-:Y:S01]  /*d2c0*/  IADD3.X R17, RZ, RZ, R17, P3, P2 ;  /* 0x000000ffff117210 */ /* 0x000fe20001fe4411 */
[----:B------:R-:W-:Y:S02]  /*d2d0*/  IMAD.MOV.U32 R3, RZ, RZ, RZ ;  /* 0x000000ffff037224 */ /* 0x000fe400078e00ff */
[----:B------:R-:W-:-:S04]  /*d2e0*/  IMAD.WIDE.U32 R2, R15, UR21, R2 ;  /* 0x000000150f027c25 */ /* 0x000fc8000f8e0002 */
[C---:B------:R-:W-:Y:S02]  /*d2f0*/  IMAD R15, R17.reuse, UR21, RZ ;  /* 0x00000015110f7c24 */ /* 0x040fe4000f8e02ff */
[----:B------:R-:W-:-:S04]  /*d300*/  IMAD.HI.U32 R2, P1, R17, UR14, R2 ;  /* 0x0000000e11027c27 */ /* 0x000fc8000f820002 */
[----:B------:R-:W-:Y:S01]  /*d310*/  IMAD.HI.U32 R0, R17, UR21, RZ ;  /* 0x0000001511007c27 */ /* 0x000fe2000f8e00ff */
[----:B------:R-:W-:-:S03]  /*d320*/  IADD3 R15, P2, R15, R2, RZ ;  /* 0x000000020f0f7210 */ /* 0x000fc60007f5e0ff */
[----:B------:R-:W-:Y:S02]  /*d330*/  IMAD.X R0, RZ, RZ, R0, P1 ;  /* 0x000000ffff007224 */ /* 0x000fe400008e0600 */
[----:B------:R-:W-:-:S04]  /*d340*/  IMAD.WIDE.U32 R2, R15, R16, RZ ;  /* 0x000000100f027225 */ /* 0x000fc800078e00ff */
[----:B------:R-:W-:Y:S01]  /*d350*/  IMAD.X R0, RZ, RZ, R0, P2 ;  /* 0x000000ffff007224 */ /* 0x000fe200010e0600 */
[----:B------:R-:W-:Y:S01]  /*d360*/  IADD3 R17, P2, -R2, UR14, RZ ;  /* 0x0000000e02117c10 */ /* 0x000fe2000ff5e1ff */
[----:B------:R-:W-:-:S03]  /*d370*/  IMAD R3, R15, R23, R3 ;  /* 0x000000170f037224 */ /* 0x000fc600078e0203 */
[-C--:B------:R-:W-:Y:S01]  /*d380*/  ISETP.GE.U32.AND P1, PT, R17, R16.reuse, PT ;  /* 0x000000101100720c */ /* 0x080fe20003f26070 */
[----:B------:R-:W-:-:S05]  /*d390*/  IMAD R0, R0, R16, R3 ;  /* 0x0000001000007224 */ /* 0x000fca00078e0203 */
[----:B------:R-:W-:Y:S01]  /*d3a0*/  IADD3.X R14, ~R0, UR21, RZ, P2, !PT ;  /* 0x00000015000e7c10 */ /* 0x000fe200097fe5ff */
[----:B------:R-:W-:Y:S01]  /*d3b0*/  VIADD R0, R15, 0x1 ;  /* 0x000000010f007836 */ /* 0x000fe20000000000 */
[----:B------:R-:W-:Y:S02]  /*d3c0*/  IADD3 R2, P2, -R16, R17, RZ ;  /* 0x0000001110027210 */ /* 0x000fe40007f5e1ff */
[----:B------:R-:W-:-:S03]  /*d3d0*/  ISETP.GE.U32.AND.EX P1, PT, R14, R23, PT, P1 ;  /* 0x000000170e00720c */ /* 0x000fc60003f26110 */
[----:B------:R-:W-:Y:S01]  /*d3e0*/  IMAD.X R3, R14, 0x1, ~R23, P2 ;  /* 0x000000010e037824 */ /* 0x000fe200010e0e17 */
[----:B------:R-:W-:Y:S02]  /*d3f0*/  SEL R2, R2, R17, P1 ;  /* 0x0000001102027207 */ /* 0x000fe40000800000 */
[----:B------:R-:W-:Y:S02]  /*d400*/  SEL R15, R0, R15, P1 ;  /* 0x0000000f000f7207 */ /* 0x000fe40000800000 */
[----:B------:R-:W-:Y:S02]  /*d410*/  SEL R3, R3, R14, P1 ;  /* 0x0000000e03037207 */ /* 0x000fe40000800000 */
[----:B------:R-:W-:Y:S01]  /*d420*/  ISETP.GE.U32.AND P1, PT, R2, R16, PT ;  /* 0x000000100200720c */ /* 0x000fe20003f26070 */
[----:B------:R-:W-:Y:S01]  /*d430*/  VIADD R0, R15, 0x1 ;  /* 0x000000010f007836 */ /* 0x000fe20000000000 */
[----:B------:R-:W-:Y:S01]  /*d440*/  ISETP.NE.U32.AND P2, PT, R16, RZ, PT ;  /* 0x000000ff1000720c */ /* 0x000fe20003f45070 */
[----:B------:R-:W-:Y:S01]  /*d450*/  IMAD.MOV.U32 R2, RZ, RZ, R12 ;  /* 0x000000ffff027224 */ /* 0x000fe200078e000c */
[----:B------:R-:W-:Y:S01]  /*d460*/  ISETP.GE.U32.AND.EX P1, PT, R3, R23, PT, P1 ;  /* 0x000000170300720c */ /* 0x000fe20003f26110 */
[----:B------:R-:W-:Y:S01]  /*d470*/  IMAD.MOV.U32 R3, RZ, RZ, 0x0 ;  /* 0x00000000ff037424 */ /* 0x000fe200078e00ff */
[----:B------:R-:W-:-:S02]  /*d480*/  ISETP.NE.AND.EX P2, PT, R23, RZ, PT, P2 ;  /* 0x000000ff1700720c */ /* 0x000fc40003f45320 */
[----:B------:R-:W-:-:S04]  /*d490*/  SEL R0, R0, R15, P1 ;  /* 0x0000000f00007207 */ /* 0x000fc80000800000 */
[----:B------:R-:W-:Y:S01]  /*d4a0*/  SEL R0, R0, 0xffffffff, P2 ;  /* 0xffffffff00007807 */ /* 0x000fe20001000000 */
[----:B------:R-:W-:Y:S06]  /*d4b0*/  RET.REL.NODEC R2 `(_ZN7cutlass13device_kernelINS_4gemm6kernel13GemmUniversalINS1_17GroupProblemShapeIN4cute5tupleIJiiiEEEEENS1_10collective13CollectiveMmaINS1_39MainloopSm90ArrayTmaGmmaWarpSpecializedILi6ENS6_IJNS5_1CILi1EEESD_SD_EEENS1_43KernelPtrArrayTmaWarpSpecializedCooperativeEEENS6_IJNSC_ILi128EEESH_NSC_ILi64EEEEEENS_6half_tEPNS6_IJlSD_NSC_ILi0EEEEEESK_SN_NS5_8TiledMMAINS5_8MMA_AtomIJNS5_4SM904GMMA26MMA_64x128x16_F32F16F16_SSILNSR_5MajorE0ELST_0ELNSR_7ScaleInE1ELSU_1EEEEEENS5_6LayoutINS6_IJNSC_ILi2EEESD_SD_EEENS6_IJSD_SL_SL_EEEEENS6_IJNS5_10UnderscoreES12_S12_EEEEENS5_13SM90_TMA_LOADENS5_14ComposedLayoutINS5_7SwizzleILi3ELi4ELi3EEENS5_18smem_ptr_flag_bitsILi16EEENSX_INS6_IJNSC_ILi8EEESI_EEENS6_IJSI_SD_EEEEEEEvNS5_8identityES15_S1F_vS1G_EENS_8epilogue10collective18CollectiveEpilogueINS1I_30Sm90PtrArrayTmaWarpSpecializedILi4ELi2ELi16ELb1ELb0ELi2EEEJSJ_NS6_IJSH_NSC_ILi32EEEEEESK_PNS6_IJSD_lSL_EEESK_S1Q_NS1I_6fusion15FusionCallbacksIS1M_NS1R_17LinearCombinationISK_fSK_fLNS_15FloatRoundStyleE2EEESJ_S1O_JEEES15_NS16_IS18_S1A_NSX_INS6_IJSI_S1B_EEENS6_IJSD_SI_EEEEEEENS5_17SM75_U16x8_LDSM_TENS5_14SM90_TMA_STOREES20_NS5_17SM90_U16x8_STSM_TENS5_9Copy_AtomIJNS5_17SM90_U32x4_STSM_NESK_EEEvEEEvvEEEEvNT_6ParamsE) ;  /* 0xffffff2802d07950 */ /* 0x000fec0003c3ffff */
.L_x_201:
[----:B------:R-:W-:Y:S01]  /*d4c0*/  UMOV UR24, UR32 ;  /* 0x0000002000187c82 */ /* 0x000fe20008000000 */
[----:B------:R-:W-:Y:S02]  /*d4d0*/  UMOV UR25, UR35 ;  /* 0x0000002300197c82 */ /* 0x000fe40008000000 */
[----:B------:R-:W1:Y:S08]  /*d4e0*/  I2F.U64.RP R13, UR24 ;  /* 0x00000018000d7d12 */ /* 0x000e700008309000 */
[----:B-1----:R-:W1:Y:S02]  /*d4f0*/  MUFU.RCP R13, R13 ;  /* 0x0000000d000d7308 */ /* 0x002e640000001000 */
[----:B-1----:R-:W-:-:S06]  /*d500*/  VIADD R2, R13, 0x1ffffffe ;  /* 0x1ffffffe0d027836 */ /* 0x002fcc0000000000 */
[----:B------:R-:W1:Y:S02]  /*d510*/  F2I.U64.TRUNC R2, R2 ;  /* 0x0000000200027311 */ /* 0x000e64000020d800 */
[----:B-1----:R-:W-:Y:S01]  /*d520*/  R2UR UR24, R2 ;  /* 0x00000000021872ca */ /* 0x002fe200000e0000 */
[----:B------:R-:W-:Y:S01]  /*d530*/  IMAD.MOV.U32 R2, RZ, RZ, R12 ;  /* 0x000000ffff027224 */ /* 0x000fe200078e000c */
[----:B------:R-:W-:Y:S01]  /*d540*/  R2UR UR25, R3 ;  /* 0x00000000031972ca */ /* 0x000fe200000e0000 */
[----:B------:R-:W-:-:S10]  /*d550*/  IMAD.MOV.U32 R3, RZ, RZ, 0x0 ;  /* 0x00000000ff037424 */ /* 0x000fd400078e00ff */
[----:B------:R-:W-:-:S04]  /*d560*/  UIMAD.WIDE.U32 UR26, UR24, UR32, URZ ;  /* 0x00000020181a72a5 */ /* 0x000fc8000f8e003f */
[----:B------:R-:W-:Y:S02]  /*d570*/  UIMAD UR27, UR24, UR35, UR27 ;  /* 0x00000023181b72a4 */ /* 0x000fe4000f8e021b */
[----:B------:R-:W-:Y:S02]  /*d580*/  UIADD3 UR36, UP1, URZ, -UR26, URZ ;  /* 0x8000001a3f247290 */ /* 0x000fe4000ff3e03f */
[----:B------:R-:W-:Y:S02]  /*d590*/  UIMAD UR28, UR25, UR32, UR27 ;  /* 0x00000020191c72a4 */ /* 0x000fe4000f8e021b */
[----:B------:R-:W-:Y:S02]  /*d5a0*/  UIMAD.WIDE.U32 UR26, UR24, UR36, URZ ;  /* 0x00000024181a72a5 */ /* 0x000fe4000f8e003f */
[----:B------:R-:W-:-:S05]  /*d5b0*/  UIADD3.X UR37, URZ, ~UR28, URZ, UP1, !UPT ;  /* 0x8000001c3f257290 */ /* 0x000fca0008ffe43f */
[----:B------:R-:W-:Y:S01]  /*d5c0*/  UMOV UR26, UR27 ;  /* 0x0000001b001a7c82 */ /* 0x000fe20008000000 */
[----:B------:R-:W-:Y:S02]  /*d5d0*/  UMOV UR27, UR24 ;  /* 0x00000018001b7c82 */ /* 0x000fe40008000000 */
[----:B------:R-:W-:Y:S02]  /*d5e0*/  UIMAD.WIDE.U32 UR28, UP1, UR24, UR37, UR26 ;  /* 0x00000025181c72a5 */ /* 0x000fe4000f82001a */
[----:B------:R-:W-:Y:S02]  /*d5f0*/  UIMAD.WIDE.U32 UR26, UR25, UR37, URZ ;  /* 0x00000025191a72a5 */ /* 0x000fe4000f8e003f */
[----:B------:R-:W-:Y:S02]  /*d600*/  UIMAD.WIDE.U32 UR28, UP2, UR25, UR36, UR28 ;  /* 0x00000024191c72a5 */ /* 0x000fe4000f84001c */
[----:B------:R-:W-:Y:S02]  /*d610*/  UIMAD UR37, UR25, UR37, URZ ;  /* 0x00000025192572a4 */ /* 0x000fe4000f8e023f */
[----:B------:R-:W-:-:S02]  /*d620*/  UIADD3.X UR26, UR27, UR25, URZ, UP1, !UPT ;  /* 0x000000191b1a7290 */ /* 0x000fc40008ffe43f */
[----:B------:R-:W-:-:S04]  /*d630*/  UIADD3 UR29, UP4, UR37, UR29, URZ ;  /* 0x0000001d251d7290 */ /* 0x000fc8000ff9e03f */
[----:B------:R-:W-:Y:S02]  /*d640*/  UIMAD.WIDE.U32 UR24, UR29, UR32, URZ ;  /* 0x000000201d1872a5 */ /* 0x000fe4000f8e003f */
[----:B------:R-:W-:Y:S02]  /*d650*/  UIADD3.X UR36, URZ, URZ, UR26, UP4, UP2 ;  /* 0x0000003f3f247290 */ /* 0x000fe4000a7e441a */
[----:B------:R-:W-:Y:S02]  /*d660*/  UIMAD UR25, UR29, UR35, UR25 ;  /* 0x000000231d1972a4 */ /* 0x000fe4000f8e0219 */
[----:B------:R-:W-:Y:S02]  /*d670*/  UIADD3 UR37, UP1, URZ, -UR24, URZ ;  /* 0x800000183f257290 */ /* 0x000fe4000ff3e03f */
[----:B------:R-:W-:Y:S02]  /*d680*/  UIMAD UR26, UR36, UR32, UR25 ;  /* 0x00000020241a72a4 */ /* 0x000fe4000f8e0219 */
[----:B------:R-:W-:-:S02]  /*d690*/  UIMAD.WIDE.U32 UR24, UR29, UR37, URZ ;  /* 0x000000251d1872a5 */ /* 0x000fc4000f8e003f */
[----:B------:R-:W-:-:S05]  /*d6a0*/  UIADD3.X UR38, URZ, ~UR26, URZ, UP1, !UPT ;  /* 0x8000001a3f267290 */ /* 0x000fca0008ffe43f */
[----:B------:R-:W-:Y:S01]  /*d6b0*/  UMOV UR28, UR25 ;  /* 0x00000019001c7c82 */ /* 0x000fe20008000000 */
[----:B------:R-:W-:Y:S02]  /*d6c0*/  UIMAD.WIDE.U32 UR24, UR36, UR38, URZ ;  /* 0x00000026241872a5 */ /* 0x000fe4000f8e003f */
[----:B------:R-:W-:Y:S02]  /*d6d0*/  UIMAD.WIDE.U32 UR26, UP1, UR29, UR38, UR28 ;  /* 0x000000261d1a72a5 */ /* 0x000fe4000f82001c */
[----:B------:R-:W-:Y:S02]  /*d6e0*/  UIMAD UR28, UR36, UR38, URZ ;  /* 0x00000026241c72a4 */ /* 0x000fe4000f8e023f */
[----:B------:R-:W-:Y:S02]  /*d6f0*/  UIMAD.WIDE.U32 UR26, UP2, UR36, UR37, UR26 ;  /* 0x00000025241a72a5 */ /* 0x000fe4000f84001a */
[----:B------:R-:W-:Y:S02]  /*d700*/  UIADD3.X UR36, UR25, UR36, URZ, UP1, !UPT ;  /* 0x0000002419247290 */ /* 0x000fe40008ffe43f */
[----:B------:R-:W-:Y:S01]  /*d710*/  UIADD3 UR28, UP4, UR28, UR27, URZ ;  /* 0x0000001b1c1c7290 */ /* 0x000fe2000ff9e03f */
[----:B------:R-:W-:-:S03]  /*d720*/  UMOV UR25, URZ ;  /* 0x0000003f00197c82 */ /* 0x000fc60008000000 */
[----:B------:R-:W-:Y:S02]  /*d730*/  UIMAD.WIDE.U32 UR26, UR28, UR33, URZ ;  /* 0x000000211c1a72a5 */ /* 0x000fe4000f8e003f */
[----:B------:R-:W-:-:S05]  /*d740*/  UIADD3.X UR36, URZ, URZ, UR36, UP4, UP2 ;  /* 0x0000003f3f247290 */ /* 0x000fca000a7e4424 */
[----:B------:R-:W-:Y:S01]  /*d750*/  UMOV UR24, UR27 ;  /* 0x0000001b00187c82 */ /* 0x000fe20008000000 */
[----:B------:R-:W-:Y:S02]  /*d760*/  UIMAD.WIDE.U32 UR26, UR36, UR34, URZ ;  /* 0x00000022241a72a5 */ /* 0x000fe4000f8e003f */
[----:B------:R-:W-:Y:S02]  /*d770*/  UIMAD.WIDE.U32 UR24, UR28, UR34, UR24 ;  /* 0x000000221c1872a5 */ /* 0x000fe4000f8e0018 */
[----:B------:R-:W-:Y:S02]  /*d780*/  UIMAD UR28, UR36, UR34, URZ ;  /* 0x00000022241c72a4 */ /* 0x000fe4000f8e023f */
[----:B------:R-:W-:-:S04]  /*d790*/  UIMAD.WIDE.U32 UR24, UP1, UR36, UR33, UR24 ;  /* 0x00000021241872a5 */ /* 0x000fc8000f820018 */
[----:B------:R-:W-:Y:S02]  /*d7a0*/  UIADD3 UR28, UP2, UR28, UR25, URZ ;  /* 0x000000191c1c7290 */ /* 0x000fe4000ff5e03f */
[----:B------:R-:W-:Y:S02]  /*d7b0*/  UIADD3.X UR26, UR27, URZ, URZ, UP1, !UPT ;  /* 0x0000003f1b1a7290 */ /* 0x000fe40008ffe43f */
[----:B------:R-:W-:Y:S02]  /*d7c0*/  UIMAD.WIDE.U32 UR24, UR28, UR32, URZ ;  /* 0x000000201c1872a5 */ /* 0x000fe4000f8e003f */
[----:B------:R-:W-:Y:S02]  /*d7d0*/  UIADD3.X UR26, URZ, UR26, URZ, UP2, !UPT ;  /* 0x0000001a3f1a7290 */ /* 0x000fe400097fe43f */
[----:B------:R-:W-:Y:S02]  /*d7e0*/  UIMAD UR25, UR28, UR35, UR25 ;  /* 0x000000231c1972a4 */ /* 0x000fe4000f8e0219 */
[----:B------:R-:W-:-:S02]  /*d7f0*/  UIADD3 UR27, UP2, -UR24, UR33, URZ ;  /* 0x00000021181b7290 */ /* 0x000fc4000ff5e13f */
[----:B------:R-:W-:Y:S02]  /*d800*/  UIMAD UR25, UR26, UR32, UR25 ;  /* 0x000000201a1972a4 */ /* 0x000fe4000f8e0219 */
[----:B------:R-:W-:Y:S02]  /*d810*/  UISETP.GE.U32.AND UP1, UPT, UR27, UR32, UPT ;  /* 0x000000201b00728c */ /* 0x000fe4000bf26070 */
[----:B------:R-:W-:Y:S02]  /*d820*/  UIADD3.X UR34, ~UR25, UR34, URZ, UP2, !UPT ;  /* 0x0000002219227290 */ /* 0x000fe400097fe53f */
[----:B------:R-:W-:Y:S02]  /*d830*/  UIADD3 UR25, UP2, -UR32, UR27, URZ ;  /* 0x0000001b20197290 */ /* 0x000fe4000ff5e13f */
[----:B------:R-:W-:Y:S02]  /*d840*/  UISETP.GE.U32.AND.EX UP1, UPT, UR34, UR35, UPT, UP1 ;  /* 0x000000232200728c */ /* 0x000fe4000bf26110 */
[----:B------:R-:W-:-:S02]  /*d850*/  UIADD3 UR24, UR28, 0x1, URZ ;  /* 0x000000011c187890 */ /* 0x000fc4000fffe03f */
[----:B------:R-:W-:Y:S02]  /*d860*/  UIADD3.X UR26, ~UR35, UR34, URZ, UP2, !UPT ;  /* 0x00000022231a7290 */ /* 0x000fe400097fe53f */
[----:B------:R-:W-:Y:S02]  /*d870*/  USEL UR25, UR25, UR27, UP1 ;  /* 0x0000001b19197287 */ /* 0x000fe40008800000 */
[----:B------:R-:W-:Y:S02]  /*d880*/  USEL UR26, UR26, UR34, UP1 ;  /* 0x000000221a1a7287 */ /* 0x000fe40008800000 */
[----:B------:R-:W-:Y:S02]  /*d890*/  USEL UR28, UR24, UR28, UP1 ;  /* 0x0000001c181c7287 */ /* 0x000fe40008800000 */
[----:B------:R-:W-:Y:S02]  /*d8a0*/  UISETP.GE.U32.AND UP1, UPT, UR25, UR32, UPT ;  /* 0x000000201900728c */ /* 0x000fe4000bf26070 */
[----:B------:R-:W-:-:S02]  /*d8b0*/  UISETP.NE.U32.AND UP2, UPT, UR32, URZ, UPT ;  /* 0x0000003f2000728c */ /* 0x000fc4000bf45070 */
[----:B------:R-:W-:Y:S02]  /*d8c0*/  UIADD3 UR24, UR28, 0x1, URZ ;  /* 0x000000011c187890 */ /* 0x000fe4000fffe03f */
[----:B------:R-:W-:Y:S02]  /*d8d0*/  UISETP.GE.U32.AND.EX UP1, UPT, UR26, UR35, UPT, UP1 ;  /* 0x000000231a00728c */ /* 0x000fe4000bf26110 */
[----:B------:R-:W-:Y:S02]  /*d8e0*/  UISETP.NE.AND.EX UP2, UPT, UR35, URZ, UPT, UP2 ;  /* 0x0000003f2300728c */ /* 0x000fe4000bf45320 */
[----:B------:R-:W-:-:S04]  /*d8f0*/  USEL UR24, UR24, UR28, UP1 ;  /* 0x0000001c18187287 */ /* 0x000fc80008800000 */
[----:B------:R-:W-:Y:S01]  /*d900*/  USEL UR25, UR24, 0xffffffff, UP2 ;  /* 0xffffffff18197887 */ /* 0x000fe20009000000 */
[----:B------:R-:W-:Y:S11]  /*d910*/  RET.REL.NODEC R2 `(_ZN7cutlass13device_kernelINS_4gemm6kernel13GemmUniversalINS1_17GroupProblemShapeIN4cute5tupleIJiiiEEEEENS1_10collective13CollectiveMmaINS1_39MainloopSm90ArrayTmaGmmaWarpSpecializedILi6ENS6_IJNS5_1CILi1EEESD_SD_EEENS1_43KernelPtrArrayTmaWarpSpecializedCooperativeEEENS6_IJNSC_ILi128EEESH_NSC_ILi64EEEEEENS_6half_tEPNS6_IJlSD_NSC_ILi0EEEEEESK_SN_NS5_8TiledMMAINS5_8MMA_AtomIJNS5_4SM904GMMA26MMA_64x128x16_F32F16F16_SSILNSR_5MajorE0ELST_0ELNSR_7ScaleInE1ELSU_1EEEEEENS5_6LayoutINS6_IJNSC_ILi2EEESD_SD_EEENS6_IJSD_SL_SL_EEEEENS6_IJNS5_10UnderscoreES12_S12_EEEEENS5_13SM90_TMA_LOADENS5_14ComposedLayoutINS5_7SwizzleILi3ELi4ELi3EEENS5_18smem_ptr_flag_bitsILi16EEENSX_INS6_IJNSC_ILi8EEESI_EEENS6_IJSI_SD_EEEEEEEvNS5_8identityES15_S1F_vS1G_EENS_8epilogue10collective18CollectiveEpilogueINS1I_30Sm90PtrArrayTmaWarpSpecializedILi4ELi2ELi16ELb1ELb0ELi2EEEJSJ_NS6_IJSH_NSC_ILi32EEEEEESK_PNS6_IJSD_lSL_EEESK_S1Q_NS1I_6fusion15FusionCallbacksIS1M_NS1R_17LinearCombinationISK_fSK_fLNS_15FloatRoundStyleE2EEESJ_S1O_JEEES15_NS16_IS18_S1A_NSX_INS6_IJSI_S1B_EEENS6_IJSD_SI_EEEEEEENS5_17SM75_U16x8_LDSM_TENS5_14SM90_TMA_STOREES20_NS5_17SM90_U16x8_STSM_TENS5_9Copy_AtomIJNS5_17SM90_U32x4_STSM_NESK_EEEvEEEvvEEEEvNT_6ParamsE) ;  /* 0xffffff2402b87950 */ /* 0x000ff60003c3ffff */
.L_x_269:
[----:B------:R-:W-:-:S00]  /*d920*/  BRA `(.L_x_269) ;  /* 0xfffffffc00fc7947 */ /* 0x000fc0000383ffff */
[----:B------:R-:W-:-:S00]  /*d930*/  NOP ;  /* 0x0000000000007918 */ /* 0x000fc00000000000 */
        /* <DEDUP_REMOVED lines=12> */
.L_x_270:


//--------------------- .nv.global.init           --------------------------
	.section	.nv.global.init,"aw",@progbits
.nv.global.init:
	.type		$str$24,@object
	.size		$str$24,($str$25 - $str$24)
$str$24:
        /*0000*/ 	.byte	0x28, 0x61, 0x64, 0x64, 0x72, 0x65, 0x73, 0x73, 0x20, 0x26, 0x20, 0x6d, 0x61, 0x73, 0x6b, 0x29
        /*0010*/ 	.byte	0x20, 0x3d, 0x3d, 0x20, 0x30, 0x00
	.type		$str$25,@object
	.size		$str$25,(__unnamed_1 - $str$25)
$str$25:
        /*0016*/ 	.byte	0x2f, 0x74, 0x6d, 0x70, 0x2f, 0x63, 0x75, 0x74, 0x6c, 0x61, 0x73, 0x73, 0x5f, 0x73, 0x77, 0x65
        /*0026*/ 	.byte	0x65, 0x70, 0x5f, 0x73, 0x72, 0x63, 0x2f, 0x69, 0x6e, 0x63, 0x6c, 0x75, 0x64, 0x65, 0x2f, 0x63
        /*0036*/ 	.byte	0x75, 0x74, 0x65, 0x2f, 0x70, 0x6f, 0x69, 0x6e, 0x74, 0x65, 0x72, 0x5f, 0x66, 0x6c, 0x61, 0x67
        /*0046*/ 	.byte	0x67, 0x65, 0x64, 0x2e, 0x68, 0x70, 0x70, 0x00
	.type		__unnamed_1,@object
	.size		__unnamed_1,(.L_0 - __unnamed_1)
__unnamed_1:
        /*004e*/ 	.byte	0x61, 0x75, 0x74, 0x6f, 0x20, 0x63, 0x75, 0x74, 0x65, 0x3a, 0x3a, 0x61, 0x73, 0x5f, 0x70, 0x6f
        /* <DEDUP_REMOVED lines=27> */
        /*020e*/ 	.byte	0x30, 0x39, 0x36, 0x3e, 0x3e, 0x3e, 0x3e, 0x3e, 0x5d, 0x00
.L_0:


//--------------------- .nv.shared._ZN7cutlass13device_kernelINS_4gemm6kernel13GemmUniversalINS1_17GroupProblemShapeIN4cute5tupleIJiiiEEEEENS1_10collective13CollectiveMmaINS1_39MainloopSm90ArrayTmaGmmaWarpSpecializedILi6ENS6_IJNS5_1CILi1EEESD_SD_EEENS1_43KernelPtrArrayTmaWarpSpecializedCooperativeEEENS6_IJNSC_ILi128EEESH_NSC_ILi64EEEEEENS_6half_tEPNS6_IJlSD_NSC_ILi0EEEEEESK_SN_NS5_8TiledMMAINS5_8MMA_AtomIJNS5_4SM904GMMA26MMA_64x128x16_F32F16F16_SSILNSR_5MajorE0ELST_0ELNSR_7ScaleInE1ELSU_1EEEEEENS5_6LayoutINS6_IJNSC_ILi2EEESD_SD_EEENS6_IJSD_SL_SL_EEEEENS6_IJNS5_10UnderscoreES12_S12_EEEEENS5_13SM90_TMA_LOADENS5_14ComposedLayoutINS5_7SwizzleILi3ELi4ELi3EEENS5_18smem_ptr_flag_bitsILi16EEENSX_INS6_IJNSC_ILi8EEESI_EEENS6_IJSI_SD_EEEEEEEvNS5_8identityES15_S1F_vS1G_EENS_8epilogue10collective18CollectiveEpilogueINS1I_30Sm90PtrArrayTmaWarpSpecializedILi4ELi2ELi16ELb1ELb0ELi2EEEJSJ_NS6_IJSH_NSC_ILi32EEEEEESK_PNS6_IJSD_lSL_EEESK_S1Q_NS1I_6fusion15FusionCallbacksIS1M_NS1R_17LinearCombinationISK_fSK_fLNS_15FloatRoundStyleE2EEESJ_S1O_JEEES15_NS16_IS18_S1A_NSX_INS6_IJSI_S1B_EEENS6_IJSD_SI_EEEEEEENS5_17SM75_U16x8_LDSM_TENS5_14SM90_TMA_STOREES20_NS5_17SM90_U16x8_STSM_TENS5_9Copy_AtomIJNS5_17SM90_U32x4_STSM_NESK_EEEvEEEvvEEEEvNT_6ParamsE --------------------------
	.section	.nv.shared._ZN7cutlass13device_kernelINS_4gemm6kernel13GemmUniversalINS1_17GroupProblemShapeIN4cute5tupleIJiiiEEEEENS1_10collective13CollectiveMmaINS1_39MainloopSm90ArrayTmaGmmaWarpSpecializedILi6ENS6_IJNS5_1CILi1EEESD_SD_EEENS1_43KernelPtrArrayTmaWarpSpecializedCooperativeEEENS6_IJNSC_ILi128EEESH_NSC_ILi64EEEEEENS_6half_tEPNS6_IJlSD_NSC_ILi0EEEEEESK_SN_NS5_8TiledMMAINS5_8MMA_AtomIJNS5_4SM904GMMA26MMA_64x128x16_F32F16F16_SSILNSR_5MajorE0ELST_0ELNSR_7ScaleInE1ELSU_1EEEEEENS5_6LayoutINS6_IJNSC_ILi2EEESD_SD_EEENS6_IJSD_SL_SL_EEEEENS6_IJNS5_10UnderscoreES12_S12_EEEEENS5_13SM90_TMA_LOADENS5_14ComposedLayoutINS5_7SwizzleILi3ELi4ELi3EEENS5_18smem_ptr_flag_bitsILi16EEENSX_INS6_IJNSC_ILi8EEESI_EEENS6_IJSI_SD_EEEEEEEvNS5_8identityES15_S1F_vS1G_EENS_8epilogue10collective18CollectiveEpilogueINS1I_30Sm90PtrArrayTmaWarpSpecializedILi4ELi2ELi16ELb1ELb0ELi2EEEJSJ_NS6_IJSH_NSC_ILi32EEEEEESK_PNS6_IJSD_lSL_EEESK_S1Q_NS1I_6fusion15FusionCallbacksIS1M_NS1R_17LinearCombinationISK_fSK_fLNS_15FloatRoundStyleE2EEESJ_S1O_JEEES15_NS16_IS18_S1A_NSX_INS6_IJSI_S1B_EEENS6_IJSD_SI_EEEEEEENS5_17SM75_U16x8_LDSM_TENS5_14SM90_TMA_STOREES20_NS5_17SM90_U16x8_STSM_TENS5_9Copy_AtomIJNS5_17SM90_U32x4_STSM_NESK_EEEvEEEvvEEEEvNT_6ParamsE,"aw",@nobits
	.sectionflags	@""
	.align	16
	.zero		1024


//--------------------- .nv.shared.reserved.0     --------------------------
	.section	.nv.shared.reserved.0,"aw",@nobits
	.weak		__nv_reservedSMEM_offset_0_alias
	.size		__nv_reservedSMEM_offset_0_alias, 0, 0
	.other		__nv_reservedSMEM_offset_0_alias,@"STO_CUDA_RESERVED_SHARED STV_DEFAULT"
__nv_reservedSMEM_offset_0_alias:
	.zero		0


//--------------------- .nv.global                --------------------------
	.section	.nv.global,"aw",@nobits
.nv.global:
	.type		_ZN39_INTERNAL_8e5a6f8b_4_k_cu_4adab57b_27874cute1_E,@object
	.size		_ZN39_INTERNAL_8e5a6f8b_4_k_cu_4adab57b_27874cute1_E,(_ZN39_INTERNAL_8e5a6f8b_4_k_cu_4adab57b_27874cuda3std3__45__cpo6cbeginE - _ZN39_INTERNAL_8e5a6f8b_4_k_cu_4adab57b_27874cute1_E)
_ZN39_INTERNAL_8e5a6f8b_4_k_cu_4adab57b_27874cute1_E:
	.zero		1
	.type		_ZN39_INTERNAL_8e5a6f8b_4_k_cu_4adab57b_27874cuda3std3__45__cpo6cbeginE,@object
	.size		_ZN39_INTERNAL_8e5a6f8b_4_k_cu_4adab57b_27874cuda3std3__45__cpo6cbeginE,(_ZN39_INTERNAL_8e5a6f8b_4_k_cu_4adab57b_27874cuda3std3__48in_placeE - _ZN39_INTERNAL_8e5a6f8b_4_k_cu_4adab57b_27874cuda3std3__45__cpo6cbeginE)
_ZN39_INTERNAL_8e5a6f8b_4_k_cu_4adab57b_27874cuda3std3__45__cpo6cbeginE:
	.zero		1
	.type		_ZN39_INTERNAL_8e5a6f8b_4_k_cu_4adab57b_27874cuda3std3__48in_placeE,@object
	.size		_ZN39_INTERNAL_8e5a6f8b_4_k_cu_4adab57b_27874cuda3std3__48in_placeE,(_ZN39_INTERNAL_8e5a6f8b_4_k_cu_4adab57b_27874cuda3std6ranges3__45__cpo9iter_moveE - _ZN39_INTERNAL_8e5a6f8b_4_k_cu_4adab57b_27874cuda3std3__48in_placeE)
_ZN39_INTERNAL_8e5a6f8b_4_k_cu_4adab57b_27874cuda3std3__48in_placeE:
	.zero		1
	.type		_ZN39_INTERNAL_8e5a6f8b_4_k_cu_4adab57b_27874cuda3std6ranges3__45__cpo9iter_moveE,@object
	.size		_ZN39_INTERNAL_8e5a6f8b_4_k_cu_4adab57b_27874cuda3std6ranges3__45__cpo9iter_moveE,(_ZN39_INTERNAL_8e5a6f8b_4_k_cu_4adab57b_27874cuda3std3__45__cpo5beginE - _ZN39_INTERNAL_8e5a6f8b_4_k_cu_4adab57b_27874cuda3std6ranges3__45__cpo9iter_moveE)
_ZN39_INTERNAL_8e5a6f8b_4_k_cu_4adab57b_27874cuda3std6ranges3__45__cpo9iter_moveE:
	.zero		1
	.type		_ZN39_INTERNAL_8e5a6f8b_4_k_cu_4adab57b_27874cuda3std3__45__cpo5beginE,@object
	.size		_ZN39_INTERNAL_8e5a6f8b_4_k_cu_4adab57b_27874cuda3std3__45__cpo5beginE,(_ZN39_INTERNAL_8e5a6f8b_4_k_cu_4adab57b_27874cuda3std3__441_GLOBAL__N__8e5a6f8b_4_k_cu_4adab57b_27876ignoreE - _ZN39_INTERNAL_8e5a6f8b_4_k_cu_4adab57b_27874cuda3std3__45__cpo5beginE)
_ZN39_INTERNAL_8e5a6f8b_4_k_cu_4adab57b_27874cuda3std3__45__cpo5beginE:
	.zero		1
	.type		_ZN39_INTERNAL_8e5a6f8b_4_k_cu_4adab57b_27874cuda3std3__441_GLOBAL__N__8e5a6f8b_4_k_cu_4adab57b_27876ignoreE,@object
	.size		_ZN39_INTERNAL_8e5a6f8b_4_k_cu_4adab57b_27874cuda3std3__441_GLOBAL__N__8e5a6f8b_4_k_cu_4adab57b_27876ignoreE,(_ZN39_INTERNAL_8e5a6f8b_4_k_cu_4adab57b_27874cute7productE - _ZN39_INTERNAL_8e5a6f8b_4_k_cu_4adab57b_27874cuda3std3__441_GLOBAL__N__8e5a6f8b_4_k_cu_4adab57b_27876ignoreE)
_ZN39_INTERNAL_8e5a6f8b_4_k_cu_4adab57b_27874cuda3std3__441_GLOBAL__N__8e5a6f8b_4_k_cu_4adab57b_27876ignoreE:
	.zero		1
	.type		_ZN39_INTERNAL_8e5a6f8b_4_k_cu_4adab57b_27874cute7productE,@object
	.size		_ZN39_INTERNAL_8e5a6f8b_4_k_cu_4adab57b_27874cute7productE,(_ZN39_INTERNAL_8e5a6f8b_4_k_cu_4adab57b_27874cuda3std3__45__cpo3endE - _ZN39_INTERNAL_8e5a6f8b_4_k_cu_4adab57b_27874cute7productE)
_ZN39_INTERNAL_8e5a6f8b_4_k_cu_4adab57b_27874cute7productE:
	.zero		1
	.type		_ZN39_INTERNAL_8e5a6f8b_4_k_cu_4adab57b_27874cuda3std3__45__cpo3endE,@object
	.size		_ZN39_INTERNAL_8e5a6f8b_4_k_cu_4adab57b_27874cuda3std3__45__cpo3endE,(_ZN39_INTERNAL_8e5a6f8b_4_k_cu_4adab57b_27874cuda3std3__419piecewise_constructE - _ZN39_INTERNAL_8e5a6f8b_4_k_cu_4adab57b_27874cuda3std3__45__cpo3endE)
_ZN39_INTERNAL_8e5a6f8b_4_k_cu_4adab57b_27874cuda3std3__45__cpo3endE:
	.zero		1
	.type		_ZN39_INTERNAL_8e5a6f8b_4_k_cu_4adab57b_27874cuda3std3__419piecewise_constructE,@object
	.size		_ZN39_INTERNAL_8e5a6f8b_4_k_cu_4adab57b_27874cuda3std3__419piecewise_constructE,(_ZN39_INTERNAL_8e5a6f8b_4_k_cu_4adab57b_27874cuda3std3__45__cpo4cendE - _ZN39_INTERNAL_8e5a6f8b_4_k_cu_4adab57b_27874cuda3std3__419piecewise_constructE)
_ZN39_INTERNAL_8e5a6f8b_4_k_cu_4adab57b_27874cuda3std3__419piecewise_constructE:
	.zero		1
	.type		_ZN39_INTERNAL_8e5a6f8b_4_k_cu_4adab57b_27874cuda3std3__45__cpo4cendE,@object
	.size		_ZN39_INTERNAL_8e5a6f8b_4_k_cu_4adab57b_27874cuda3std3__45__cpo4cendE,(_ZN39_INTERNAL_8e5a6f8b_4_k_cu_4adab57b_27874cuda3std6ranges3__45__cpo4swapE - _ZN39_INTERNAL_8e5a6f8b_4_k_cu_4adab57b_27874cuda3std3__45__cpo4cendE)
_ZN39_INTERNAL_8e5a6f8b_4_k_cu_4adab57b_27874cuda3std3__45__cpo4cendE:
	.zero		1
	.type		_ZN39_INTERNAL_8e5a6f8b_4_k_cu_4adab57b_27874cuda3std6ranges3__45__cpo4swapE,@object
	.size		_ZN39_INTERNAL_8e5a6f8b_4_k_cu_4adab57b_27874cuda3std6ranges3__45__cpo4swapE,(.L_8 - _ZN39_INTERNAL_8e5a6f8b_4_k_cu_4adab57b_27874cuda3std6ranges3__45__cpo4swapE)
_ZN39_INTERNAL_8e5a6f8b_4_k_cu_4adab57b_27874cuda3std6ranges3__45__cpo4swapE:
	.zero		1
.L_8:


//--------------------- .nv.constant0._ZN7cutlass13device_kernelINS_4gemm6kernel13GemmUniversalINS1_17GroupProblemShapeIN4cute5tupleIJiiiEEEEENS1_10collective13CollectiveMmaINS1_39MainloopSm90ArrayTmaGmmaWarpSpecializedILi6ENS6_IJNS5_1CILi1EEESD_SD_EEENS1_43KernelPtrArrayTmaWarpSpecializedCooperativeEEENS6_IJNSC_ILi128EEESH_NSC_ILi64EEEEEENS_6half_tEPNS6_IJlSD_NSC_ILi0EEEEEESK_SN_NS5_8TiledMMAINS5_8MMA_AtomIJNS5_4SM904GMMA26MMA_64x128x16_F32F16F16_SSILNSR_5MajorE0ELST_0ELNSR_7ScaleInE1ELSU_1EEEEEENS5_6LayoutINS6_IJNSC_ILi2EEESD_SD_EEENS6_IJSD_SL_SL_EEEEENS6_IJNS5_10UnderscoreES12_S12_EEEEENS5_13SM90_TMA_LOADENS5_14ComposedLayoutINS5_7SwizzleILi3ELi4ELi3EEENS5_18smem_ptr_flag_bitsILi16EEENSX_INS6_IJNSC_ILi8EEESI_EEENS6_IJSI_SD_EEEEEEEvNS5_8identityES15_S1F_vS1G_EENS_8epilogue10collective18CollectiveEpilogueINS1I_30Sm90PtrArrayTmaWarpSpecializedILi4ELi2ELi16ELb1ELb0ELi2EEEJSJ_NS6_IJSH_NSC_ILi32EEEEEESK_PNS6_IJSD_lSL_EEESK_S1Q_NS1I_6fusion15FusionCallbacksIS1M_NS1R_17LinearCombinationISK_fSK_fLNS_15FloatRoundStyleE2EEESJ_S1O_JEEES15_NS16_IS18_S1A_NSX_INS6_IJSI_S1B_EEENS6_IJSD_SI_EEEEEEENS5_17SM75_U16x8_LDSM_TENS5_14SM90_TMA_STOREES20_NS5_17SM90_U16x8_STSM_TENS5_9Copy_AtomIJNS5_17SM90_U32x4_STSM_NESK_EEEvEEEvvEEEEvNT_6ParamsE --------------------------
	.section	.nv.constant0._ZN7cutlass13device_kernelINS_4gemm6kernel13GemmUniversalINS1_17GroupProblemShapeIN4cute5tupleIJiiiEEEEENS1_10collective13CollectiveMmaINS1_39MainloopSm90ArrayTmaGmmaWarpSpecializedILi6ENS6_IJNS5_1CILi1EEESD_SD_EEENS1_43KernelPtrArrayTmaWarpSpecializedCooperativeEEENS6_IJNSC_ILi128EEESH_NSC_ILi64EEEEEENS_6half_tEPNS6_IJlSD_NSC_ILi0EEEEEESK_SN_NS5_8TiledMMAINS5_8MMA_AtomIJNS5_4SM904GMMA26MMA_64x128x16_F32F16F16_SSILNSR_5MajorE0ELST_0ELNSR_7ScaleInE1ELSU_1EEEEEENS5_6LayoutINS6_IJNSC_ILi2EEESD_SD_EEENS6_IJSD_SL_SL_EEEEENS6_IJNS5_10UnderscoreES12_S12_EEEEENS5_13SM90_TMA_LOADENS5_14ComposedLayoutINS5_7SwizzleILi3ELi4ELi3EEENS5_18smem_ptr_flag_bitsILi16EEENSX_INS6_IJNSC_ILi8EEESI_EEENS6_IJSI_SD_EEEEEEEvNS5_8identityES15_S1F_vS1G_EENS_8epilogue10collective18CollectiveEpilogueINS1I_30Sm90PtrArrayTmaWarpSpecializedILi4ELi2ELi16ELb1ELb0ELi2EEEJSJ_NS6_IJSH_NSC_ILi32EEEEEESK_PNS6_IJSD_lSL_EEESK_S1Q_NS1I_6fusion15FusionCallbacksIS1M_NS1R_17LinearCombinationISK_fSK_fLNS_15FloatRoundStyleE2EEESJ_S1O_JEEES15_NS16_IS18_S1A_NSX_INS6_IJSI_S1B_EEENS6_IJSD_SI_EEEEEEENS5_17SM75_U16x8_LDSM_TENS5_14SM90_TMA_STOREES20_NS5_17SM90_U16x8_STSM_TENS5_9Copy_AtomIJNS5_17SM90_U32x4_STSM_NESK_EEEvEEEvvEEEEvNT_6ParamsE,"a",@progbits
	.sectionflags	@""
	.align	4
.nv.constant0._ZN7cutlass13device_kernelINS_4gemm6kernel13GemmUniversalINS1_17GroupProblemShapeIN4cute5tupleIJiiiEEEEENS1_10collective13CollectiveMmaINS1_39MainloopSm90ArrayTmaGmmaWarpSpecializedILi6ENS6_IJNS5_1CILi1EEESD_SD_EEENS1_43KernelPtrArrayTmaWarpSpecializedCooperativeEEENS6_IJNSC_ILi128EEESH_NSC_ILi64EEEEEENS_6half_tEPNS6_IJlSD_NSC_ILi0EEEEEESK_SN_NS5_8TiledMMAINS5_8MMA_AtomIJNS5_4SM904GMMA26MMA_64x128x16_F32F16F16_SSILNSR_5MajorE0ELST_0ELNSR_7ScaleInE1ELSU_1EEEEEENS5_6LayoutINS6_IJNSC_ILi2EEESD_SD_EEENS6_IJSD_SL_SL_EEEEENS6_IJNS5_10UnderscoreES12_S12_EEEEENS5_13SM90_TMA_LOADENS5_14ComposedLayoutINS5_7SwizzleILi3ELi4ELi3EEENS5_18smem_ptr_flag_bitsILi16EEENSX_INS6_IJNSC_ILi8EEESI_EEENS6_IJSI_SD_EEEEEEEvNS5_8identityES15_S1F_vS1G_EENS_8epilogue10collective18CollectiveEpilogueINS1I_30Sm90PtrArrayTmaWarpSpecializedILi4ELi2ELi16ELb1ELb0ELi2EEEJSJ_NS6_IJSH_NSC_ILi32EEEEEESK_PNS6_IJSD_lSL_EEESK_S1Q_NS1I_6fusion15FusionCallbacksIS1M_NS1R_17LinearCombinationISK_fSK_fLNS_15FloatRoundStyleE2EEESJ_S1O_JEEES15_NS16_IS18_S1A_NSX_INS6_IJSI_S1B_EEENS6_IJSD_SI_EEEEEEENS5_17SM75_U16x8_LDSM_TENS5_14SM90_TMA_STOREES20_NS5_17SM90_U16x8_STSM_TENS5_9Copy_AtomIJNS5_17SM90_U32x4_STSM_NESK_EEEvEEEvvEEEEvNT_6ParamsE:
	.zero		2432


//--------------------- SYMBOLS --------------------------

	.type		.nv.reservedSmem.offset0,@object
	.size		.nv.reservedSmem.offset0,0x4
	.type		__assertfail,@function
